	.headerflags	@"EF_CUDA_TEXMODE_UNIFIED EF_CUDA_64BIT_ADDRESS EF_CUDA_SM89 EF_CUDA_VIRTUAL_SM(EF_CUDA_SM89)"
	.elftype	@"ET_EXEC"


//--------------------- .nv.info                  --------------------------
	.section	.nv.info,"",@"SHT_CUDA_INFO"
	.align	4


	//----- nvinfo : EIATTR_REGCOUNT
	.align		4
        /*0000*/ 	.byte	0x04, 0x2f
        /*0002*/ 	.short	(.L_2 - .L_1)
	.align		4
.L_1:
        /*0004*/ 	.word	index@(triton_tem_fused__unsafe_view_split_transpose_view_42)
        /*0008*/ 	.word	0x000000ff


	//----- nvinfo : EIATTR_FRAME_SIZE
	.align		4
.L_2:
        /*000c*/ 	.byte	0x04, 0x11
        /*000e*/ 	.short	(.L_4 - .L_3)
	.align		4
.L_3:
        /*0010*/ 	.word	index@(triton_tem_fused__unsafe_view_split_transpose_view_42)
        /*0014*/ 	.word	0x00000690


	//----- nvinfo : EIATTR_MIN_STACK_SIZE
	.align		4
.L_4:
        /*0018*/ 	.byte	0x04, 0x12
        /*001a*/ 	.short	(.L_6 - .L_5)
	.align		4
.L_5:
        /*001c*/ 	.word	index@(triton_tem_fused__unsafe_view_split_transpose_view_42)
        /*0020*/ 	.word	0x00000690
.L_6:


//--------------------- .nv.info.triton_tem_fused__unsafe_view_split_transpose_view_42 --------------------------
	.section	.nv.info.triton_tem_fused__unsafe_view_split_transpose_view_42,"",@"SHT_CUDA_INFO"
	.sectionflags	@""
	.align	4


	//----- nvinfo : EIATTR_CUDA_API_VERSION
	.align		4
        /*0000*/ 	.byte	0x04, 0x37
        /*0002*/ 	.short	(.L_8 - .L_7)
.L_7:
        /*0004*/ 	.word	0x00000080


	//----- nvinfo : EIATTR_PARAM_CBANK
	.align		4
.L_8:
        /*0008*/ 	.byte	0x04, 0x0a
        /*000a*/ 	.short	(.L_10 - .L_9)
	.align		4
.L_9:
        /*000c*/ 	.word	index@(.nv.constant0.triton_tem_fused__unsafe_view_split_transpose_view_42)
        /*0010*/ 	.short	0x0160
        /*0012*/ 	.short	0x0078


	//----- nvinfo : EIATTR_CBANK_PARAM_SIZE
	.align		4
.L_10:
        /*0014*/ 	.byte	0x03, 0x19
        /*0016*/ 	.short	0x0078


	//----- nvinfo : EIATTR_KPARAM_INFO
	.align		4
        /*0018*/ 	.byte	0x04, 0x17
        /*001a*/ 	.short	(.L_12 - .L_11)
.L_11:
        /*001c*/ 	.word	0x00000000
        /*0020*/ 	.short	0x000e
        /*0022*/ 	.short	0x0070
        /*0024*/ 	.byte	0x00, 0xf4, 0x21, 0x00


	//----- nvinfo : EIATTR_KPARAM_INFO
	.align		4
.L_12:
        /*0028*/ 	.byte	0x04, 0x17
        /*002a*/ 	.short	(.L_14 - .L_13)
.L_13:
        /*002c*/ 	.word	0x00000000
        /*0030*/ 	.short	0x000d
        /*0032*/ 	.short	0x0068
        /*0034*/ 	.byte	0x00, 0xf4, 0x21, 0x00


	//----- nvinfo : EIATTR_KPARAM_INFO
	.align		4
.L_14:
        /*0038*/ 	.byte	0x04, 0x17
        /*003a*/ 	.short	(.L_16 - .L_15)
.L_15:
        /*003c*/ 	.word	0x00000000
        /*0040*/ 	.short	0x000c
        /*0042*/ 	.short	0x0060
        /*0044*/ 	.byte	0x00, 0xf4, 0x21, 0x00


	//----- nvinfo : EIATTR_KPARAM_INFO
	.align		4
.L_16:
        /*0048*/ 	.byte	0x04, 0x17
        /*004a*/ 	.short	(.L_18 - .L_17)
.L_17:
        /*004c*/ 	.word	0x00000000
        /*0050*/ 	.short	0x000b
        /*0052*/ 	.short	0x0058
        /*0054*/ 	.byte	0x00, 0xf4, 0x21, 0x00


	//----- nvinfo : EIATTR_KPARAM_INFO
	.align		4
.L_18:
        /*0058*/ 	.byte	0x04, 0x17
        /*005a*/ 	.short	(.L_20 - .L_19)
.L_19:
        /*005c*/ 	.word	0x00000000
        /*0060*/ 	.short	0x000a
        /*0062*/ 	.short	0x0050
        /*0064*/ 	.byte	0x00, 0xf4, 0x21, 0x00


	//----- nvinfo : EIATTR_KPARAM_INFO
	.align		4
.L_20:
        /*0068*/ 	.byte	0x04, 0x17
        /*006a*/ 	.short	(.L_22 - .L_21)
.L_21:
        /*006c*/ 	.word	0x00000000
        /*0070*/ 	.short	0x0009
        /*0072*/ 	.short	0x0048
        /*0074*/ 	.byte	0x00, 0xf4, 0x21, 0x00


	//----- nvinfo : EIATTR_KPARAM_INFO
	.align		4
.L_22:
        /*0078*/ 	.byte	0x04, 0x17
        /*007a*/ 	.short	(.L_24 - .L_23)
.L_23:
        /*007c*/ 	.word	0x00000000
        /*0080*/ 	.short	0x0008
        /*0082*/ 	.short	0x0040
        /*0084*/ 	.byte	0x00, 0xf4, 0x21, 0x00


	//----- nvinfo : EIATTR_KPARAM_INFO
	.align		4
.L_24:
        /*0088*/ 	.byte	0x04, 0x17
        /*008a*/ 	.short	(.L_26 - .L_25)
.L_25:
        /*008c*/ 	.word	0x00000000
        /*0090*/ 	.short	0x0007
        /*0092*/ 	.short	0x0038
        /*0094*/ 	.byte	0x00, 0xf4, 0x21, 0x00


	//----- nvinfo : EIATTR_KPARAM_INFO
	.align		4
.L_26:
        /*0098*/ 	.byte	0x04, 0x17
        /*009a*/ 	.short	(.L_28 - .L_27)
.L_27:
        /*009c*/ 	.word	0x00000000
        /*00a0*/ 	.short	0x0006
        /*00a2*/ 	.short	0x0030
        /*00a4*/ 	.byte	0x00, 0xf4, 0x21, 0x00


	//----- nvinfo : EIATTR_KPARAM_INFO
	.align		4
.L_28:
        /*00a8*/ 	.byte	0x04, 0x17
        /*00aa*/ 	.short	(.L_30 - .L_29)
.L_29:
        /*00ac*/ 	.word	0x00000000
        /*00b0*/ 	.short	0x0005
        /*00b2*/ 	.short	0x0028
        /*00b4*/ 	.byte	0x00, 0xf4, 0x21, 0x00


	//----- nvinfo : EIATTR_KPARAM_INFO
	.align		4
.L_30:
        /*00b8*/ 	.byte	0x04, 0x17
        /*00ba*/ 	.short	(.L_32 - .L_31)
.L_31:
        /*00bc*/ 	.word	0x00000000
        /*00c0*/ 	.short	0x0004
        /*00c2*/ 	.short	0x0020
        /*00c4*/ 	.byte	0x00, 0xf4, 0x21, 0x00


	//----- nvinfo : EIATTR_KPARAM_INFO
	.align		4
.L_32:
        /*00c8*/ 	.byte	0x04, 0x17
        /*00ca*/ 	.short	(.L_34 - .L_33)
.L_33:
        /*00cc*/ 	.word	0x00000000
        /*00d0*/ 	.short	0x0003
        /*00d2*/ 	.short	0x0018
        /*00d4*/ 	.byte	0x00, 0xf4, 0x21, 0x00


	//----- nvinfo : EIATTR_KPARAM_INFO
	.align		4
.L_34:
        /*00d8*/ 	.byte	0x04, 0x17
        /*00da*/ 	.short	(.L_36 - .L_35)
.L_35:
        /*00dc*/ 	.word	0x00000000
        /*00e0*/ 	.short	0x0002
        /*00e2*/ 	.short	0x0010
        /*00e4*/ 	.byte	0x00, 0xf4, 0x21, 0x00


	//----- nvinfo : EIATTR_KPARAM_INFO
	.align		4
.L_36:
        /*00e8*/ 	.byte	0x04, 0x17
        /*00ea*/ 	.short	(.L_38 - .L_37)
.L_37:
        /*00ec*/ 	.word	0x00000000
        /*00f0*/ 	.short	0x0001
        /*00f2*/ 	.short	0x0008
        /*00f4*/ 	.byte	0x00, 0xf4, 0x21, 0x00


	//----- nvinfo : EIATTR_KPARAM_INFO
	.align		4
.L_38:
        /*00f8*/ 	.byte	0x04, 0x17
        /*00fa*/ 	.short	(.L_40 - .L_39)
.L_39:
        /*00fc*/ 	.word	0x00000000
        /*0100*/ 	.short	0x0000
        /*0102*/ 	.short	0x0000
        /*0104*/ 	.byte	0x00, 0xf4, 0x21, 0x00


	//----- nvinfo : EIATTR_MAXREG_COUNT
	.align		4
.L_40:
        /*0108*/ 	.byte	0x03, 0x1b
        /*010a*/ 	.short	0x00ff


	//----- nvinfo : EIATTR_ANNOTATIONS
	.align		4
        /*010c*/ 	.byte	0x04, 0x55
        /*010e*/ 	.short	(.L_42 - .L_41)


	//   ....[0]....
.L_41:
        /*0110*/ 	.word	0x00000001
        /* <DEDUP_REMOVED lines=632> */
        /*2894*/ 	.byte	0xc0, 0xb0, 0x02, 0x00


	//----- nvinfo : EIATTR_COOP_GROUP_MASK_REGIDS
	.align		4
.L_42:
        /*2898*/ 	.byte	0x04, 0x29
        /*289a*/ 	.short	(.L_44 - .L_43)


	//   ....[0]....
.L_43:
        /*289c*/ 	.word	0xffffffff


	//   ....[1]....
        /*28a0*/ 	.word	0xffffffff


	//   ....[2]....
        /*28a4*/ 	.word	0xffffffff


	//   ....[3]....
        /*28a8*/ 	.word	0xffffffff


	//   ....[4]....
        /*28ac*/ 	.word	0xffffffff


	//   ....[5]....
        /*28b0*/ 	.word	0xffffffff


	//   ....[6]....
        /*28b4*/ 	.word	0xffffffff


	//   ....[7]....
        /*28b8*/ 	.word	0xffffffff


	//   ....[8]....
        /*28bc*/ 	.word	0xffffffff


	//   ....[9]....
        /*28c0*/ 	.word	0xffffffff


	//   ....[10]....
        /*28c4*/ 	.word	0xffffffff


	//   ....[11]....
        /*28c8*/ 	.word	0xffffffff


	//   ....[12]....
        /*28cc*/ 	.word	0xffffffff


	//   ....[13]....
        /*28d0*/ 	.word	0xffffffff


	//   ....[14]....
        /*28d4*/ 	.word	0xffffffff


	//   ....[15]....
        /*28d8*/ 	.word	0xffffffff


	//   ....[16]....
        /*28dc*/ 	.word	0xffffffff


	//   ....[17]....
        /*28e0*/ 	.word	0xffffffff


	//   ....[18]....
        /*28e4*/ 	.word	0xffffffff


	//   ....[19]....
        /*28e8*/ 	.word	0xffffffff


	//   ....[20]....
        /*28ec*/ 	.word	0xffffffff


	//   ....[21]....
        /*28f0*/ 	.word	0xffffffff


	//   ....[22]....
        /*28f4*/ 	.word	0xffffffff


	//   ....[23]....
        /*28f8*/ 	.word	0xffffffff


	//   ....[24]....
        /*28fc*/ 	.word	0xffffffff


	//   ....[25]....
        /*2900*/ 	.word	0xffffffff


	//   ....[26]....
        /*2904*/ 	.word	0xffffffff


	//   ....[27]....
        /*2908*/ 	.word	0xffffffff


	//   ....[28]....
        /*290c*/ 	.word	0xffffffff


	//   ....[29]....
        /*2910*/ 	.word	0xffffffff


	//   ....[30]....
        /*2914*/ 	.word	0xffffffff


	//   ....[31]....
        /*2918*/ 	.word	0xffffffff


	//   ....[32]....
        /*291c*/ 	.word	0xffffffff


	//   ....[33]....
        /*2920*/ 	.word	0xffffffff


	//   ....[34]....
        /*2924*/ 	.word	0xffffffff


	//   ....[35]....
        /*2928*/ 	.word	0xffffffff


	//   ....[36]....
        /*292c*/ 	.word	0xffffffff


	//   ....[37]....
        /*2930*/ 	.word	0xffffffff


	//   ....[38]....
        /*2934*/ 	.word	0xffffffff


	//   ....[39]....
        /*2938*/ 	.word	0xffffffff


	//   ....[40]....
        /*293c*/ 	.word	0xffffffff


	//   ....[41]....
        /*2940*/ 	.word	0xffffffff


	//   ....[42]....
        /*2944*/ 	.word	0xffffffff


	//   ....[43]....
        /*2948*/ 	.word	0xffffffff


	//   ....[44]....
        /*294c*/ 	.word	0xffffffff


	//   ....[45]....
        /*2950*/ 	.word	0xffffffff


	//   ....[46]....
        /*2954*/ 	.word	0xffffffff


	//   ....[47]....
        /*2958*/ 	.word	0xffffffff


	//   ....[48]....
        /*295c*/ 	.word	0xffffffff


	//   ....[49]....
        /*2960*/ 	.word	0xffffffff


	//   ....[50]....
        /*2964*/ 	.word	0xffffffff


	//   ....[51]....
        /*2968*/ 	.word	0xffffffff


	//   ....[52]....
        /*296c*/ 	.word	0xffffffff


	//   ....[53]....
        /*2970*/ 	.word	0xffffffff


	//   ....[54]....
        /*2974*/ 	.word	0xffffffff


	//   ....[55]....
        /*2978*/ 	.word	0xffffffff


	//   ....[56]....
        /*297c*/ 	.word	0xffffffff


	//   ....[57]....
        /*2980*/ 	.word	0xffffffff


	//   ....[58]....
        /*2984*/ 	.word	0xffffffff


	//   ....[59]....
        /*2988*/ 	.word	0xffffffff


	//   ....[60]....
        /*298c*/ 	.word	0xffffffff


	//   ....[61]....
        /*2990*/ 	.word	0xffffffff


	//   ....[62]....
        /*2994*/ 	.word	0xffffffff


	//   ....[63]....
        /*2998*/ 	.word	0xffffffff


	//   ....[64]....
        /*299c*/ 	.word	0xffffffff


	//   ....[65]....
        /*29a0*/ 	.word	0xffffffff


	//   ....[66]....
        /*29a4*/ 	.word	0xffffffff


	//   ....[67]....
        /*29a8*/ 	.word	0xffffffff


	//   ....[68]....
        /*29ac*/ 	.word	0xffffffff


	//   ....[69]....
        /*29b0*/ 	.word	0xffffffff


	//   ....[70]....
        /*29b4*/ 	.word	0xffffffff


	//   ....[71]....
        /*29b8*/ 	.word	0xffffffff


	//   ....[72]....
        /*29bc*/ 	.word	0xffffffff


	//   ....[73]....
        /*29c0*/ 	.word	0xffffffff


	//   ....[74]....
        /*29c4*/ 	.word	0xffffffff


	//   ....[75]....
        /*29c8*/ 	.word	0xffffffff


	//   ....[76]....
        /*29cc*/ 	.word	0xffffffff


	//   ....[77]....
        /*29d0*/ 	.word	0xffffffff


	//   ....[78]....
        /*29d4*/ 	.word	0xffffffff


	//   ....[79]....
        /*29d8*/ 	.word	0xffffffff


	//   ....[80]....
        /*29dc*/ 	.word	0xffffffff


	//   ....[81]....
        /*29e0*/ 	.word	0xffffffff


	//   ....[82]....
        /*29e4*/ 	.word	0xffffffff


	//   ....[83]....
        /*29e8*/ 	.word	0xffffffff


	//   ....[84]....
        /*29ec*/ 	.word	0xffffffff


	//   ....[85]....
        /*29f0*/ 	.word	0xffffffff


	//   ....[86]....
        /*29f4*/ 	.word	0xffffffff


	//   ....[87]....
        /*29f8*/ 	.word	0xffffffff


	//   ....[88]....
        /*29fc*/ 	.word	0xffffffff


	//   ....[89]....
        /*2a00*/ 	.word	0xffffffff


	//   ....[90]....
        /*2a04*/ 	.word	0xffffffff


	//   ....[91]....
        /*2a08*/ 	.word	0xffffffff


	//   ....[92]....
        /*2a0c*/ 	.word	0xffffffff


	//   ....[93]....
        /*2a10*/ 	.word	0xffffffff


	//   ....[94]....
        /*2a14*/ 	.word	0xffffffff


	//   ....[95]....
        /*2a18*/ 	.word	0xffffffff


	//   ....[96]....
        /*2a1c*/ 	.word	0xffffffff


	//   ....[97]....
        /*2a20*/ 	.word	0xffffffff


	//   ....[98]....
        /*2a24*/ 	.word	0xffffffff


	//   ....[99]....
        /*2a28*/ 	.word	0xffffffff


	//   ....[100]....
        /*2a2c*/ 	.word	0xffffffff


	//   ....[101]....
        /*2a30*/ 	.word	0xffffffff


	//   ....[102]....
        /*2a34*/ 	.word	0xffffffff


	//   ....[103]....
        /*2a38*/ 	.word	0xffffffff


	//   ....[104]....
        /*2a3c*/ 	.word	0xffffffff


	//   ....[105]....
        /*2a40*/ 	.word	0xffffffff


	//   ....[106]....
        /*2a44*/ 	.word	0xffffffff


	//   ....[107]....
        /*2a48*/ 	.word	0xffffffff


	//   ....[108]....
        /*2a4c*/ 	.word	0xffffffff


	//   ....[109]....
        /*2a50*/ 	.word	0xffffffff


	//   ....[110]....
        /*2a54*/ 	.word	0xffffffff


	//   ....[111]....
        /*2a58*/ 	.word	0xffffffff


	//   ....[112]....
        /*2a5c*/ 	.word	0xffffffff


	//   ....[113]....
        /*2a60*/ 	.word	0xffffffff


	//   ....[114]....
        /*2a64*/ 	.word	0xffffffff


	//   ....[115]....
        /*2a68*/ 	.word	0xffffffff


	//   ....[116]....
        /*2a6c*/ 	.word	0xffffffff


	//   ....[117]....
        /*2a70*/ 	.word	0xffffffff


	//   ....[118]....
        /*2a74*/ 	.word	0xffffffff


	//   ....[119]....
        /*2a78*/ 	.word	0xffffffff


	//   ....[120]....
        /*2a7c*/ 	.word	0xffffffff


	//   ....[121]....
        /*2a80*/ 	.word	0xffffffff


	//   ....[122]....
        /*2a84*/ 	.word	0xffffffff


	//   ....[123]....
        /*2a88*/ 	.word	0xffffffff


	//   ....[124]....
        /*2a8c*/ 	.word	0xffffffff


	//   ....[125]....
        /*2a90*/ 	.word	0xffffffff


	//   ....[126]....
        /*2a94*/ 	.word	0xffffffff


	//   ....[127]....
        /*2a98*/ 	.word	0xffffffff


	//   ....[128]....
        /*2a9c*/ 	.word	0xffffffff


	//   ....[129]....
        /*2aa0*/ 	.word	0xffffffff


	//   ....[130]....
        /*2aa4*/ 	.word	0xffffffff


	//   ....[131]....
        /*2aa8*/ 	.word	0xffffffff


	//   ....[132]....
        /*2aac*/ 	.word	0xffffffff


	//   ....[133]....
        /*2ab0*/ 	.word	0xffffffff


	//   ....[134]....
        /*2ab4*/ 	.word	0xffffffff


	//   ....[135]....
        /*2ab8*/ 	.word	0xffffffff


	//   ....[136]....
        /*2abc*/ 	.word	0xffffffff


	//   ....[137]....
        /*2ac0*/ 	.word	0xffffffff


	//   ....[138]....
        /*2ac4*/ 	.word	0xffffffff


	//   ....[139]....
        /*2ac8*/ 	.word	0xffffffff


	//   ....[140]....
        /*2acc*/ 	.word	0xffffffff


	//   ....[141]....
        /*2ad0*/ 	.word	0xffffffff


	//   ....[142]....
        /*2ad4*/ 	.word	0xffffffff


	//   ....[143]....
        /*2ad8*/ 	.word	0xffffffff


	//   ....[144]....
        /*2adc*/ 	.word	0xffffffff


	//   ....[145]....
        /*2ae0*/ 	.word	0xffffffff


	//   ....[146]....
        /*2ae4*/ 	.word	0xffffffff


	//   ....[147]....
        /*2ae8*/ 	.word	0xffffffff


	//   ....[148]....
        /*2aec*/ 	.word	0xffffffff


	//   ....[149]....
        /*2af0*/ 	.word	0xffffffff


	//   ....[150]....
        /*2af4*/ 	.word	0xffffffff


	//   ....[151]....
        /*2af8*/ 	.word	0xffffffff


	//   ....[152]....
        /*2afc*/ 	.word	0xffffffff


	//   ....[153]....
        /*2b00*/ 	.word	0xffffffff


	//   ....[154]....
        /*2b04*/ 	.word	0xffffffff


	//   ....[155]....
        /*2b08*/ 	.word	0xffffffff


	//   ....[156]....
        /*2b0c*/ 	.word	0xffffffff


	//   ....[157]....
        /*2b10*/ 	.word	0xffffffff


	//   ....[158]....
        /*2b14*/ 	.word	0xffffffff


	//   ....[159]....
        /*2b18*/ 	.word	0xffffffff


	//   ....[160]....
        /*2b1c*/ 	.word	0xffffffff


	//   ....[161]....
        /*2b20*/ 	.word	0xffffffff


	//   ....[162]....
        /*2b24*/ 	.word	0xffffffff


	//   ....[163]....
        /*2b28*/ 	.word	0xffffffff


	//   ....[164]....
        /*2b2c*/ 	.word	0xffffffff


	//   ....[165]....
        /*2b30*/ 	.word	0xffffffff


	//   ....[166]....
        /*2b34*/ 	.word	0xffffffff


	//   ....[167]....
        /*2b38*/ 	.word	0xffffffff


	//   ....[168]....
        /*2b3c*/ 	.word	0xffffffff


	//   ....[169]....
        /*2b40*/ 	.word	0xffffffff


	//   ....[170]....
        /*2b44*/ 	.word	0xffffffff


	//   ....[171]....
        /*2b48*/ 	.word	0xffffffff


	//   ....[172]....
        /*2b4c*/ 	.word	0xffffffff


	//   ....[173]....
        /*2b50*/ 	.word	0xffffffff


	//   ....[174]....
        /*2b54*/ 	.word	0xffffffff


	//   ....[175]....
        /*2b58*/ 	.word	0xffffffff


	//   ....[176]....
        /*2b5c*/ 	.word	0xffffffff


	//   ....[177]....
        /*2b60*/ 	.word	0xffffffff


	//   ....[178]....
        /*2b64*/ 	.word	0xffffffff


	//   ....[179]....
        /*2b68*/ 	.word	0xffffffff


	//   ....[180]....
        /*2b6c*/ 	.word	0xffffffff


	//   ....[181]....
        /*2b70*/ 	.word	0xffffffff


	//   ....[182]....
        /*2b74*/ 	.word	0xffffffff


	//   ....[183]....
        /*2b78*/ 	.word	0xffffffff


	//   ....[184]....
        /*2b7c*/ 	.word	0xffffffff


	//   ....[185]....
        /*2b80*/ 	.word	0xffffffff


	//   ....[186]....
        /*2b84*/ 	.word	0xffffffff


	//   ....[187]....
        /*2b88*/ 	.word	0xffffffff


	//   ....[188]....
        /*2b8c*/ 	.word	0xffffffff


	//   ....[189]....
        /*2b90*/ 	.word	0xffffffff


	//   ....[190]....
        /*2b94*/ 	.word	0xffffffff


	//   ....[191]....
        /*2b98*/ 	.word	0xffffffff


	//   ....[192]....
        /*2b9c*/ 	.word	0xffffffff


	//   ....[193]....
        /*2ba0*/ 	.word	0xffffffff


	//   ....[194]....
        /*2ba4*/ 	.word	0xffffffff


	//   ....[195]....
        /*2ba8*/ 	.word	0xffffffff


	//   ....[196]....
        /*2bac*/ 	.word	0xffffffff


	//   ....[197]....
        /*2bb0*/ 	.word	0xffffffff


	//   ....[198]....
        /*2bb4*/ 	.word	0xffffffff


	//   ....[199]....
        /*2bb8*/ 	.word	0xffffffff


	//   ....[200]....
        /*2bbc*/ 	.word	0xffffffff


	//   ....[201]....
        /*2bc0*/ 	.word	0xffffffff


	//   ....[202]....
        /*2bc4*/ 	.word	0xffffffff


	//   ....[203]....
        /*2bc8*/ 	.word	0xffffffff


	//   ....[204]....
        /*2bcc*/ 	.word	0xffffffff


	//   ....[205]....
        /*2bd0*/ 	.word	0xffffffff


	//   ....[206]....
        /*2bd4*/ 	.word	0xffffffff


	//   ....[207]....
        /*2bd8*/ 	.word	0xffffffff


	//   ....[208]....
        /*2bdc*/ 	.word	0xffffffff


	//   ....[209]....
        /*2be0*/ 	.word	0xffffffff


	//   ....[210]....
        /*2be4*/ 	.word	0xffffffff


	//   ....[211]....
        /*2be8*/ 	.word	0xffffffff


	//   ....[212]....
        /*2bec*/ 	.word	0xffffffff


	//   ....[213]....
        /*2bf0*/ 	.word	0xffffffff


	//   ....[214]....
        /*2bf4*/ 	.word	0xffffffff


	//   ....[215]....
        /*2bf8*/ 	.word	0xffffffff


	//   ....[216]....
        /*2bfc*/ 	.word	0xffffffff


	//   ....[217]....
        /*2c00*/ 	.word	0xffffffff


	//   ....[218]....
        /*2c04*/ 	.word	0xffffffff


	//   ....[219]....
        /*2c08*/ 	.word	0xffffffff


	//   ....[220]....
        /*2c0c*/ 	.word	0xffffffff


	//   ....[221]....
        /*2c10*/ 	.word	0xffffffff


	//   ....[222]....
        /*2c14*/ 	.word	0xffffffff


	//   ....[223]....
        /*2c18*/ 	.word	0xffffffff


	//   ....[224]....
        /*2c1c*/ 	.word	0xffffffff


	//   ....[225]....
        /*2c20*/ 	.word	0xffffffff


	//   ....[226]....
        /*2c24*/ 	.word	0xffffffff


	//   ....[227]....
        /*2c28*/ 	.word	0xffffffff


	//   ....[228]....
        /*2c2c*/ 	.word	0xffffffff


	//   ....[229]....
        /*2c30*/ 	.word	0xffffffff


	//   ....[230]....
        /*2c34*/ 	.word	0xffffffff


	//   ....[231]....
        /*2c38*/ 	.word	0xffffffff


	//   ....[232]....
        /*2c3c*/ 	.word	0xffffffff


	//   ....[233]....
        /*2c40*/ 	.word	0xffffffff


	//   ....[234]....
        /*2c44*/ 	.word	0xffffffff


	//   ....[235]....
        /*2c48*/ 	.word	0xffffffff


	//   ....[236]....
        /*2c4c*/ 	.word	0xffffffff


	//   ....[237]....
        /*2c50*/ 	.word	0xffffffff


	//   ....[238]....
        /*2c54*/ 	.word	0xffffffff


	//   ....[239]....
        /*2c58*/ 	.word	0xffffffff


	//   ....[240]....
        /*2c5c*/ 	.word	0xffffffff


	//   ....[241]....
        /*2c60*/ 	.word	0xffffffff


	//   ....[242]....
        /*2c64*/ 	.word	0xffffffff


	//   ....[243]....
        /*2c68*/ 	.word	0xffffffff


	//   ....[244]....
        /*2c6c*/ 	.word	0xffffffff


	//   ....[245]....
        /*2c70*/ 	.word	0xffffffff


	//   ....[246]....
        /*2c74*/ 	.word	0xffffffff


	//   ....[247]....
        /*2c78*/ 	.word	0xffffffff


	//   ....[248]....
        /*2c7c*/ 	.word	0xffffffff


	//   ....[249]....
        /*2c80*/ 	.word	0xffffffff


	//   ....[250]....
        /*2c84*/ 	.word	0xffffffff


	//   ....[251]....
        /*2c88*/ 	.word	0xffffffff


	//   ....[252]....
        /*2c8c*/ 	.word	0xffffffff


	//   ....[253]....
        /*2c90*/ 	.word	0xffffffff


	//   ....[254]....
        /*2c94*/ 	.word	0xffffffff


	//   ....[255]....
        /*2c98*/ 	.word	0xffffffff


	//   ....[0]....
        /*2c9c*/ 	.word	0xffffffff


	//   ....[1]....
        /*2ca0*/ 	.word	0xffffffff


	//   ....[2]....
        /*2ca4*/ 	.word	0xffffffff


	//   ....[3]....
        /*2ca8*/ 	.word	0xffffffff


	//   ....[4]....
        /*2cac*/ 	.word	0xffffffff


	//   ....[5]....
        /*2cb0*/ 	.word	0xffffffff


	//   ....[6]....
        /*2cb4*/ 	.word	0xffffffff


	//   ....[7]....
        /*2cb8*/ 	.word	0xffffffff


	//   ....[8]....
        /*2cbc*/ 	.word	0xffffffff


	//   ....[9]....
        /*2cc0*/ 	.word	0xffffffff


	//   ....[10]....
        /*2cc4*/ 	.word	0xffffffff


	//   ....[11]....
        /*2cc8*/ 	.word	0xffffffff


	//   ....[12]....
        /*2ccc*/ 	.word	0xffffffff


	//   ....[13]....
        /*2cd0*/ 	.word	0xffffffff


	//   ....[14]....
        /*2cd4*/ 	.word	0xffffffff


	//   ....[15]....
        /*2cd8*/ 	.word	0xffffffff


	//   ....[16]....
        /*2cdc*/ 	.word	0xffffffff


	//   ....[17]....
        /*2ce0*/ 	.word	0xffffffff


	//   ....[18]....
        /*2ce4*/ 	.word	0xffffffff


	//   ....[19]....
        /*2ce8*/ 	.word	0xffffffff


	//   ....[20]....
        /*2cec*/ 	.word	0xffffffff


	//   ....[21]....
        /*2cf0*/ 	.word	0xffffffff


	//   ....[22]....
        /*2cf4*/ 	.word	0xffffffff


	//   ....[23]....
        /*2cf8*/ 	.word	0xffffffff


	//   ....[24]....
        /*2cfc*/ 	.word	0xffffffff


	//   ....[25]....
        /*2d00*/ 	.word	0xffffffff


	//   ....[26]....
        /*2d04*/ 	.word	0xffffffff


	//   ....[27]....
        /*2d08*/ 	.word	0xffffffff


	//   ....[28]....
        /*2d0c*/ 	.word	0xffffffff


	//   ....[29]....
        /*2d10*/ 	.word	0xffffffff


	//   ....[30]....
        /*2d14*/ 	.word	0xffffffff


	//   ....[31]....
        /*2d18*/ 	.word	0xffffffff


	//   ....[32]....
        /*2d1c*/ 	.word	0xffffffff


	//   ....[33]....
        /*2d20*/ 	.word	0xffffffff


	//   ....[34]....
        /*2d24*/ 	.word	0xffffffff


	//   ....[35]....
        /*2d28*/ 	.word	0xffffffff


	//   ....[36]....
        /*2d2c*/ 	.word	0xffffffff


	//   ....[37]....
        /*2d30*/ 	.word	0xffffffff


	//   ....[38]....
        /*2d34*/ 	.word	0xffffffff


	//   ....[39]....
        /*2d38*/ 	.word	0xffffffff


	//   ....[40]....
        /*2d3c*/ 	.word	0xffffffff


	//   ....[41]....
        /*2d40*/ 	.word	0xffffffff


	//   ....[42]....
        /*2d44*/ 	.word	0xffffffff


	//   ....[43]....
        /*2d48*/ 	.word	0xffffffff


	//   ....[44]....
        /*2d4c*/ 	.word	0xffffffff


	//   ....[45]....
        /*2d50*/ 	.word	0xffffffff


	//   ....[46]....
        /*2d54*/ 	.word	0xffffffff


	//   ....[47]....
        /*2d58*/ 	.word	0xffffffff


	//   ....[48]....
        /*2d5c*/ 	.word	0xffffffff


	//   ....[49]....
        /*2d60*/ 	.word	0xffffffff


	//   ....[50]....
        /*2d64*/ 	.word	0xffffffff


	//   ....[51]....
        /*2d68*/ 	.word	0xffffffff


	//   ....[52]....
        /*2d6c*/ 	.word	0xffffffff


	//   ....[53]....
        /*2d70*/ 	.word	0xffffffff


	//   ....[54]....
        /*2d74*/ 	.word	0xffffffff


	//   ....[55]....
        /*2d78*/ 	.word	0xffffffff


	//   ....[56]....
        /*2d7c*/ 	.word	0xffffffff


	//   ....[57]....
        /*2d80*/ 	.word	0xffffffff


	//   ....[58]....
        /*2d84*/ 	.word	0xffffffff


	//   ....[59]....
        /*2d88*/ 	.word	0xffffffff


	//   ....[60]....
        /*2d8c*/ 	.word	0xffffffff


	//   ....[61]....
        /*2d90*/ 	.word	0xffffffff


	//   ....[62]....
        /*2d94*/ 	.word	0xffffffff


	//   ....[63]....
        /*2d98*/ 	.word	0xffffffff


	//   ....[64]....
        /*2d9c*/ 	.word	0xffffffff


	//   ....[65]....
        /*2da0*/ 	.word	0xffffffff


	//   ....[66]....
        /*2da4*/ 	.word	0xffffffff


	//   ....[67]....
        /*2da8*/ 	.word	0xffffffff


	//   ....[68]....
        /*2dac*/ 	.word	0xffffffff


	//   ....[69]....
        /*2db0*/ 	.word	0xffffffff


	//   ....[70]....
        /*2db4*/ 	.word	0xffffffff


	//   ....[71]....
        /*2db8*/ 	.word	0xffffffff


	//   ....[72]....
        /*2dbc*/ 	.word	0xffffffff


	//   ....[73]....
        /*2dc0*/ 	.word	0xffffffff


	//   ....[74]....
        /*2dc4*/ 	.word	0xffffffff


	//   ....[75]....
        /*2dc8*/ 	.word	0xffffffff


	//   ....[76]....
        /*2dcc*/ 	.word	0xffffffff


	//   ....[77]....
        /*2dd0*/ 	.word	0xffffffff


	//   ....[78]....
        /*2dd4*/ 	.word	0xffffffff


	//   ....[79]....
        /*2dd8*/ 	.word	0xffffffff


	//   ....[80]....
        /*2ddc*/ 	.word	0xffffffff


	//   ....[81]....
        /*2de0*/ 	.word	0xffffffff


	//   ....[82]....
        /*2de4*/ 	.word	0xffffffff


	//   ....[83]....
        /*2de8*/ 	.word	0xffffffff


	//   ....[84]....
        /*2dec*/ 	.word	0xffffffff


	//   ....[85]....
        /*2df0*/ 	.word	0xffffffff


	//   ....[86]....
        /*2df4*/ 	.word	0xffffffff


	//   ....[87]....
        /*2df8*/ 	.word	0xffffffff


	//   ....[88]....
        /*2dfc*/ 	.word	0xffffffff


	//   ....[89]....
        /*2e00*/ 	.word	0xffffffff


	//   ....[90]....
        /*2e04*/ 	.word	0xffffffff


	//   ....[91]....
        /*2e08*/ 	.word	0xffffffff


	//   ....[92]....
        /*2e0c*/ 	.word	0xffffffff


	//   ....[93]....
        /*2e10*/ 	.word	0xffffffff


	//   ....[94]....
        /*2e14*/ 	.word	0xffffffff


	//   ....[95]....
        /*2e18*/ 	.word	0xffffffff


	//   ....[96]....
        /*2e1c*/ 	.word	0xffffffff


	//   ....[97]....
        /*2e20*/ 	.word	0xffffffff


	//   ....[98]....
        /*2e24*/ 	.word	0xffffffff


	//   ....[99]....
        /*2e28*/ 	.word	0xffffffff


	//   ....[100]....
        /*2e2c*/ 	.word	0xffffffff


	//   ....[101]....
        /*2e30*/ 	.word	0xffffffff


	//   ....[102]....
        /*2e34*/ 	.word	0xffffffff


	//   ....[103]....
        /*2e38*/ 	.word	0xffffffff


	//   ....[104]....
        /*2e3c*/ 	.word	0xffffffff


	//   ....[105]....
        /*2e40*/ 	.word	0xffffffff


	//   ....[106]....
        /*2e44*/ 	.word	0xffffffff


	//   ....[107]....
        /*2e48*/ 	.word	0xffffffff


	//   ....[108]....
        /*2e4c*/ 	.word	0xffffffff


	//   ....[109]....
        /*2e50*/ 	.word	0xffffffff


	//   ....[110]....
        /*2e54*/ 	.word	0xffffffff


	//   ....[111]....
        /*2e58*/ 	.word	0xffffffff


	//   ....[112]....
        /*2e5c*/ 	.word	0xffffffff


	//   ....[113]....
        /*2e60*/ 	.word	0xffffffff


	//   ....[114]....
        /*2e64*/ 	.word	0xffffffff


	//   ....[115]....
        /*2e68*/ 	.word	0xffffffff


	//   ....[116]....
        /*2e6c*/ 	.word	0xffffffff


	//   ....[117]....
        /*2e70*/ 	.word	0xffffffff


	//   ....[118]....
        /*2e74*/ 	.word	0xffffffff


	//   ....[119]....
        /*2e78*/ 	.word	0xffffffff


	//   ....[120]....
        /*2e7c*/ 	.word	0xffffffff


	//   ....[121]....
        /*2e80*/ 	.word	0xffffffff


	//   ....[122]....
        /*2e84*/ 	.word	0xffffffff


	//   ....[123]....
        /*2e88*/ 	.word	0xffffffff


	//   ....[124]....
        /*2e8c*/ 	.word	0xffffffff


	//   ....[125]....
        /*2e90*/ 	.word	0xffffffff


	//   ....[126]....
        /*2e94*/ 	.word	0xffffffff


	//   ....[127]....
        /*2e98*/ 	.word	0xffffffff


	//   ....[128]....
        /*2e9c*/ 	.word	0xffffffff


	//   ....[129]....
        /*2ea0*/ 	.word	0xffffffff


	//   ....[130]....
        /*2ea4*/ 	.word	0xffffffff


	//   ....[131]....
        /*2ea8*/ 	.word	0xffffffff


	//   ....[132]....
        /*2eac*/ 	.word	0xffffffff


	//   ....[133]....
        /*2eb0*/ 	.word	0xffffffff


	//   ....[134]....
        /*2eb4*/ 	.word	0xffffffff


	//   ....[135]....
        /*2eb8*/ 	.word	0xffffffff


	//   ....[136]....
        /*2ebc*/ 	.word	0xffffffff


	//   ....[137]....
        /*2ec0*/ 	.word	0xffffffff


	//   ....[138]....
        /*2ec4*/ 	.word	0xffffffff


	//   ....[139]....
        /*2ec8*/ 	.word	0xffffffff


	//   ....[140]....
        /*2ecc*/ 	.word	0xffffffff


	//   ....[141]....
        /*2ed0*/ 	.word	0xffffffff


	//   ....[142]....
        /*2ed4*/ 	.word	0xffffffff


	//   ....[143]....
        /*2ed8*/ 	.word	0xffffffff


	//   ....[144]....
        /*2edc*/ 	.word	0xffffffff


	//   ....[145]....
        /*2ee0*/ 	.word	0xffffffff


	//   ....[146]....
        /*2ee4*/ 	.word	0xffffffff


	//   ....[147]....
        /*2ee8*/ 	.word	0xffffffff


	//   ....[148]....
        /*2eec*/ 	.word	0xffffffff


	//   ....[149]....
        /*2ef0*/ 	.word	0xffffffff


	//   ....[150]....
        /*2ef4*/ 	.word	0xffffffff


	//   ....[151]....
        /*2ef8*/ 	.word	0xffffffff


	//   ....[152]....
        /*2efc*/ 	.word	0xffffffff


	//   ....[153]....
        /*2f00*/ 	.word	0xffffffff


	//   ....[154]....
        /*2f04*/ 	.word	0xffffffff


	//   ....[155]....
        /*2f08*/ 	.word	0xffffffff


	//   ....[156]....
        /*2f0c*/ 	.word	0xffffffff


	//   ....[157]....
        /*2f10*/ 	.word	0xffffffff


	//   ....[158]....
        /*2f14*/ 	.word	0xffffffff


	//   ....[159]....
        /*2f18*/ 	.word	0xffffffff


	//   ....[160]....
        /*2f1c*/ 	.word	0xffffffff


	//   ....[161]....
        /*2f20*/ 	.word	0xffffffff


	//   ....[162]....
        /*2f24*/ 	.word	0xffffffff


	//   ....[163]....
        /*2f28*/ 	.word	0xffffffff


	//   ....[164]....
        /*2f2c*/ 	.word	0xffffffff


	//   ....[165]....
        /*2f30*/ 	.word	0xffffffff


	//   ....[166]....
        /*2f34*/ 	.word	0xffffffff


	//   ....[167]....
        /*2f38*/ 	.word	0xffffffff


	//   ....[168]....
        /*2f3c*/ 	.word	0xffffffff


	//   ....[169]....
        /*2f40*/ 	.word	0xffffffff


	//   ....[170]....
        /*2f44*/ 	.word	0xffffffff


	//   ....[171]....
        /*2f48*/ 	.word	0xffffffff


	//   ....[172]....
        /*2f4c*/ 	.word	0xffffffff


	//   ....[173]....
        /*2f50*/ 	.word	0xffffffff


	//   ....[174]....
        /*2f54*/ 	.word	0xffffffff


	//   ....[175]....
        /*2f58*/ 	.word	0xffffffff


	//   ....[176]....
        /*2f5c*/ 	.word	0xffffffff


	//   ....[177]....
        /*2f60*/ 	.word	0xffffffff


	//   ....[178]....
        /*2f64*/ 	.word	0xffffffff


	//   ....[179]....
        /*2f68*/ 	.word	0xffffffff


	//   ....[180]....
        /*2f6c*/ 	.word	0xffffffff


	//   ....[181]....
        /*2f70*/ 	.word	0xffffffff


	//   ....[182]....
        /*2f74*/ 	.word	0xffffffff


	//   ....[183]....
        /*2f78*/ 	.word	0xffffffff


	//   ....[184]....
        /*2f7c*/ 	.word	0xffffffff


	//   ....[185]....
        /*2f80*/ 	.word	0xffffffff


	//   ....[186]....
        /*2f84*/ 	.word	0xffffffff


	//   ....[187]....
        /*2f88*/ 	.word	0xffffffff


	//   ....[188]....
        /*2f8c*/ 	.word	0xffffffff


	//   ....[189]....
        /*2f90*/ 	.word	0xffffffff


	//   ....[190]....
        /*2f94*/ 	.word	0xffffffff


	//   ....[191]....
        /*2f98*/ 	.word	0xffffffff


	//   ....[192]....
        /*2f9c*/ 	.word	0xffffffff


	//   ....[193]....
        /*2fa0*/ 	.word	0xffffffff


	//   ....[194]....
        /*2fa4*/ 	.word	0xffffffff


	//   ....[195]....
        /*2fa8*/ 	.word	0xffffffff


	//   ....[196]....
        /*2fac*/ 	.word	0xffffffff


	//   ....[197]....
        /*2fb0*/ 	.word	0xffffffff


	//   ....[198]....
        /*2fb4*/ 	.word	0xffffffff


	//   ....[199]....
        /*2fb8*/ 	.word	0xffffffff


	//   ....[200]....
        /*2fbc*/ 	.word	0xffffffff


	//   ....[201]....
        /*2fc0*/ 	.word	0xffffffff


	//   ....[202]....
        /*2fc4*/ 	.word	0xffffffff


	//   ....[203]....
        /*2fc8*/ 	.word	0xffffffff


	//   ....[204]....
        /*2fcc*/ 	.word	0xffffffff


	//   ....[205]....
        /*2fd0*/ 	.word	0xffffffff


	//   ....[206]....
        /*2fd4*/ 	.word	0xffffffff


	//   ....[207]....
        /*2fd8*/ 	.word	0xffffffff


	//   ....[208]....
        /*2fdc*/ 	.word	0xffffffff


	//   ....[209]....
        /*2fe0*/ 	.word	0xffffffff


	//   ....[210]....
        /*2fe4*/ 	.word	0xffffffff


	//   ....[211]....
        /*2fe8*/ 	.word	0xffffffff


	//   ....[212]....
        /*2fec*/ 	.word	0xffffffff


	//   ....[213]....
        /*2ff0*/ 	.word	0xffffffff


	//   ....[214]....
        /*2ff4*/ 	.word	0xffffffff


	//   ....[215]....
        /*2ff8*/ 	.word	0xffffffff


	//   ....[216]....
        /*2ffc*/ 	.word	0xffffffff


	//   ....[217]....
        /*3000*/ 	.word	0xffffffff


	//   ....[218]....
        /*3004*/ 	.word	0xffffffff


	//   ....[219]....
        /*3008*/ 	.word	0xffffffff


	//   ....[220]....
        /*300c*/ 	.word	0xffffffff


	//   ....[221]....
        /*3010*/ 	.word	0xffffffff


	//   ....[222]....
        /*3014*/ 	.word	0xffffffff


	//   ....[223]....
        /*3018*/ 	.word	0xffffffff


	//   ....[224]....
        /*301c*/ 	.word	0xffffffff


	//   ....[225]....
        /*3020*/ 	.word	0xffffffff


	//   ....[226]....
        /*3024*/ 	.word	0xffffffff


	//   ....[227]....
        /*3028*/ 	.word	0xffffffff


	//   ....[228]....
        /*302c*/ 	.word	0xffffffff


	//   ....[229]....
        /*3030*/ 	.word	0xffffffff


	//   ....[230]....
        /*3034*/ 	.word	0xffffffff


	//   ....[231]....
        /*3038*/ 	.word	0xffffffff


	//   ....[232]....
        /*303c*/ 	.word	0xffffffff


	//   ....[233]....
        /*3040*/ 	.word	0xffffffff


	//   ....[234]....
        /*3044*/ 	.word	0xffffffff


	//   ....[235]....
        /*3048*/ 	.word	0xffffffff


	//   ....[236]....
        /*304c*/ 	.word	0xffffffff


	//   ....[237]....
        /*3050*/ 	.word	0xffffffff


	//   ....[238]....
        /*3054*/ 	.word	0xffffffff


	//   ....[239]....
        /*3058*/ 	.word	0xffffffff


	//   ....[240]....
        /*305c*/ 	.word	0xffffffff


	//   ....[241]....
        /*3060*/ 	.word	0xffffffff


	//   ....[242]....
        /*3064*/ 	.word	0xffffffff


	//   ....[243]....
        /*3068*/ 	.word	0xffffffff


	//   ....[244]....
        /*306c*/ 	.word	0xffffffff


	//   ....[245]....
        /*3070*/ 	.word	0xffffffff


	//   ....[246]....
        /*3074*/ 	.word	0xffffffff


	//   ....[247]....
        /*3078*/ 	.word	0xffffffff


	//   ....[248]....
        /*307c*/ 	.word	0xffffffff


	//   ....[249]....
        /*3080*/ 	.word	0xffffffff


	//   ....[250]....
        /*3084*/ 	.word	0xffffffff


	//   ....[251]....
        /*3088*/ 	.word	0xffffffff


	//   ....[252]....
        /*308c*/ 	.word	0xffffffff


	//   ....[253]....
        /*3090*/ 	.word	0xffffffff


	//   ....[254]....
        /*3094*/ 	.word	0xffffffff


	//   ....[255]....
        /*3098*/ 	.word	0xffffffff


	//   ....[0]....
        /*309c*/ 	.word	0xffffffff


	//   ....[1]....
        /*30a0*/ 	.word	0xffffffff


	//   ....[2]....
        /*30a4*/ 	.word	0xffffffff


	//   ....[3]....
        /*30a8*/ 	.word	0xffffffff


	//   ....[4]....
        /*30ac*/ 	.word	0xffffffff


	//   ....[5]....
        /*30b0*/ 	.word	0xffffffff


	//   ....[6]....
        /*30b4*/ 	.word	0xffffffff


	//   ....[7]....
        /*30b8*/ 	.word	0xffffffff


	//   ....[8]....
        /*30bc*/ 	.word	0xffffffff


	//   ....[9]....
        /*30c0*/ 	.word	0xffffffff


	//   ....[10]....
        /*30c4*/ 	.word	0xffffffff


	//   ....[11]....
        /*30c8*/ 	.word	0xffffffff


	//   ....[12]....
        /*30cc*/ 	.word	0xffffffff


	//   ....[13]....
        /*30d0*/ 	.word	0xffffffff


	//   ....[14]....
        /*30d4*/ 	.word	0xffffffff


	//   ....[15]....
        /*30d8*/ 	.word	0xffffffff


	//   ....[16]....
        /*30dc*/ 	.word	0xffffffff


	//   ....[17]....
        /*30e0*/ 	.word	0xffffffff


	//   ....[18]....
        /*30e4*/ 	.word	0xffffffff


	//   ....[19]....
        /*30e8*/ 	.word	0xffffffff


	//   ....[20]....
        /*30ec*/ 	.word	0xffffffff


	//   ....[21]....
        /*30f0*/ 	.word	0xffffffff


	//   ....[22]....
        /*30f4*/ 	.word	0xffffffff


	//   ....[23]....
        /*30f8*/ 	.word	0xffffffff


	//   ....[24]....
        /*30fc*/ 	.word	0xffffffff


	//   ....[25]....
        /*3100*/ 	.word	0xffffffff


	//   ....[26]....
        /*3104*/ 	.word	0xffffffff


	//   ....[27]....
        /*3108*/ 	.word	0xffffffff


	//   ....[28]....
        /*310c*/ 	.word	0xffffffff


	//   ....[29]....
        /*3110*/ 	.word	0xffffffff


	//   ....[30]....
        /*3114*/ 	.word	0xffffffff


	//   ....[31]....
        /*3118*/ 	.word	0xffffffff


	//   ....[32]....
        /*311c*/ 	.word	0xffffffff


	//   ....[33]....
        /*3120*/ 	.word	0xffffffff


	//   ....[34]....
        /*3124*/ 	.word	0xffffffff


	//   ....[35]....
        /*3128*/ 	.word	0xffffffff


	//   ....[36]....
        /*312c*/ 	.word	0xffffffff


	//   ....[37]....
        /*3130*/ 	.word	0xffffffff


	//   ....[38]....
        /*3134*/ 	.word	0xffffffff


	//   ....[39]....
        /*3138*/ 	.word	0xffffffff


	//   ....[40]....
        /*313c*/ 	.word	0xffffffff


	//   ....[41]....
        /*3140*/ 	.word	0xffffffff


	//   ....[42]....
        /*3144*/ 	.word	0xffffffff


	//   ....[43]....
        /*3148*/ 	.word	0xffffffff


	//   ....[44]....
        /*314c*/ 	.word	0xffffffff


	//   ....[45]....
        /*3150*/ 	.word	0xffffffff


	//   ....[46]....
        /*3154*/ 	.word	0xffffffff


	//   ....[47]....
        /*3158*/ 	.word	0xffffffff


	//   ....[48]....
        /*315c*/ 	.word	0xffffffff


	//   ....[49]....
        /*3160*/ 	.word	0xffffffff


	//   ....[50]....
        /*3164*/ 	.word	0xffffffff


	//   ....[51]....
        /*3168*/ 	.word	0xffffffff


	//   ....[52]....
        /*316c*/ 	.word	0xffffffff


	//   ....[53]....
        /*3170*/ 	.word	0xffffffff


	//   ....[54]....
        /*3174*/ 	.word	0xffffffff


	//   ....[55]....
        /*3178*/ 	.word	0xffffffff


	//   ....[56]....
        /*317c*/ 	.word	0xffffffff


	//   ....[57]....
        /*3180*/ 	.word	0xffffffff


	//   ....[58]....
        /*3184*/ 	.word	0xffffffff


	//   ....[59]....
        /*3188*/ 	.word	0xffffffff


	//   ....[60]....
        /*318c*/ 	.word	0xffffffff


	//   ....[61]....
        /*3190*/ 	.word	0xffffffff


	//   ....[62]....
        /*3194*/ 	.word	0xffffffff


	//   ....[63]....
        /*3198*/ 	.word	0xffffffff


	//   ....[64]....
        /*319c*/ 	.word	0xffffffff


	//   ....[65]....
        /*31a0*/ 	.word	0xffffffff


	//   ....[66]....
        /*31a4*/ 	.word	0xffffffff


	//   ....[67]....
        /*31a8*/ 	.word	0xffffffff


	//   ....[68]....
        /*31ac*/ 	.word	0xffffffff


	//   ....[69]....
        /*31b0*/ 	.word	0xffffffff


	//   ....[70]....
        /*31b4*/ 	.word	0xffffffff


	//   ....[71]....
        /*31b8*/ 	.word	0xffffffff


	//   ....[72]....
        /*31bc*/ 	.word	0xffffffff


	//   ....[73]....
        /*31c0*/ 	.word	0xffffffff


	//   ....[74]....
        /*31c4*/ 	.word	0xffffffff


	//   ....[75]....
        /*31c8*/ 	.word	0xffffffff


	//   ....[76]....
        /*31cc*/ 	.word	0xffffffff


	//   ....[77]....
        /*31d0*/ 	.word	0xffffffff


	//   ....[78]....
        /*31d4*/ 	.word	0xffffffff


	//   ....[79]....
        /*31d8*/ 	.word	0xffffffff


	//   ....[80]....
        /*31dc*/ 	.word	0xffffffff


	//   ....[81]....
        /*31e0*/ 	.word	0xffffffff


	//   ....[82]....
        /*31e4*/ 	.word	0xffffffff


	//   ....[83]....
        /*31e8*/ 	.word	0xffffffff


	//   ....[84]....
        /*31ec*/ 	.word	0xffffffff


	//   ....[85]....
        /*31f0*/ 	.word	0xffffffff


	//   ....[86]....
        /*31f4*/ 	.word	0xffffffff


	//   ....[87]....
        /*31f8*/ 	.word	0xffffffff


	//   ....[88]....
        /*31fc*/ 	.word	0xffffffff


	//   ....[89]....
        /*3200*/ 	.word	0xffffffff


	//   ....[90]....
        /*3204*/ 	.word	0xffffffff


	//   ....[91]....
        /*3208*/ 	.word	0xffffffff


	//   ....[92]....
        /*320c*/ 	.word	0xffffffff


	//   ....[93]....
        /*3210*/ 	.word	0xffffffff


	//   ....[94]....
        /*3214*/ 	.word	0xffffffff


	//   ....[95]....
        /*3218*/ 	.word	0xffffffff


	//   ....[96]....
        /*321c*/ 	.word	0xffffffff


	//   ....[97]....
        /*3220*/ 	.word	0xffffffff


	//   ....[98]....
        /*3224*/ 	.word	0xffffffff


	//   ....[99]....
        /*3228*/ 	.word	0xffffffff


	//   ....[100]....
        /*322c*/ 	.word	0xffffffff


	//   ....[101]....
        /*3230*/ 	.word	0xffffffff


	//   ....[102]....
        /*3234*/ 	.word	0xffffffff


	//   ....[103]....
        /*3238*/ 	.word	0xffffffff


	//   ....[104]....
        /*323c*/ 	.word	0xffffffff


	//   ....[105]....
        /*3240*/ 	.word	0xffffffff


	//   ....[106]....
        /*3244*/ 	.word	0xffffffff


	//   ....[107]....
        /*3248*/ 	.word	0xffffffff


	//   ....[108]....
        /*324c*/ 	.word	0xffffffff


	//   ....[109]....
        /*3250*/ 	.word	0xffffffff


	//   ....[110]....
        /*3254*/ 	.word	0xffffffff


	//   ....[111]....
        /*3258*/ 	.word	0xffffffff


	//   ....[112]....
        /*325c*/ 	.word	0xffffffff


	//   ....[113]....
        /*3260*/ 	.word	0xffffffff


	//   ....[114]....
        /*3264*/ 	.word	0xffffffff


	//   ....[115]....
        /*3268*/ 	.word	0xffffffff


	//   ....[116]....
        /*326c*/ 	.word	0xffffffff


	//   ....[117]....
        /*3270*/ 	.word	0xffffffff


	//   ....[118]....
        /*3274*/ 	.word	0xffffffff


	//   ....[119]....
        /*3278*/ 	.word	0xffffffff


	//   ....[120]....
        /*327c*/ 	.word	0xffffffff


	//   ....[121]....
        /*3280*/ 	.word	0xffffffff


	//   ....[122]....
        /*3284*/ 	.word	0xffffffff


	//   ....[123]....
        /*3288*/ 	.word	0xffffffff


	//   ....[124]....
        /*328c*/ 	.word	0xffffffff


	//   ....[125]....
        /*3290*/ 	.word	0xffffffff


	//   ....[126]....
        /*3294*/ 	.word	0xffffffff


	//   ....[127]....
        /*3298*/ 	.word	0xffffffff


	//   ....[128]....
        /*329c*/ 	.word	0xffffffff


	//   ....[129]....
        /*32a0*/ 	.word	0xffffffff


	//   ....[130]....
        /*32a4*/ 	.word	0xffffffff


	//   ....[131]....
        /*32a8*/ 	.word	0xffffffff


	//   ....[132]....
        /*32ac*/ 	.word	0xffffffff


	//   ....[133]....
        /*32b0*/ 	.word	0xffffffff


	//   ....[134]....
        /*32b4*/ 	.word	0xffffffff


	//   ....[135]....
        /*32b8*/ 	.word	0xffffffff


	//   ....[136]....
        /*32bc*/ 	.word	0xffffffff


	//   ....[137]....
        /*32c0*/ 	.word	0xffffffff


	//   ....[138]....
        /*32c4*/ 	.word	0xffffffff


	//   ....[139]....
        /*32c8*/ 	.word	0xffffffff


	//   ....[140]....
        /*32cc*/ 	.word	0xffffffff


	//   ....[141]....
        /*32d0*/ 	.word	0xffffffff


	//   ....[142]....
        /*32d4*/ 	.word	0xffffffff


	//   ....[143]....
        /*32d8*/ 	.word	0xffffffff


	//   ....[144]....
        /*32dc*/ 	.word	0xffffffff


	//   ....[145]....
        /*32e0*/ 	.word	0xffffffff


	//   ....[146]....
        /*32e4*/ 	.word	0xffffffff


	//   ....[147]....
        /*32e8*/ 	.word	0xffffffff


	//   ....[148]....
        /*32ec*/ 	.word	0xffffffff


	//   ....[149]....
        /*32f0*/ 	.word	0xffffffff


	//   ....[150]....
        /*32f4*/ 	.word	0xffffffff


	//   ....[151]....
        /*32f8*/ 	.word	0xffffffff


	//   ....[152]....
        /*32fc*/ 	.word	0xffffffff


	//   ....[153]....
        /*3300*/ 	.word	0xffffffff


	//   ....[154]....
        /*3304*/ 	.word	0xffffffff


	//   ....[155]....
        /*3308*/ 	.word	0xffffffff


	//   ....[156]....
        /*330c*/ 	.word	0xffffffff


	//   ....[157]....
        /*3310*/ 	.word	0xffffffff


	//   ....[158]....
        /*3314*/ 	.word	0xffffffff


	//   ....[159]....
        /*3318*/ 	.word	0xffffffff


	//   ....[160]....
        /*331c*/ 	.word	0xffffffff


	//   ....[161]....
        /*3320*/ 	.word	0xffffffff


	//   ....[162]....
        /*3324*/ 	.word	0xffffffff


	//   ....[163]....
        /*3328*/ 	.word	0xffffffff


	//   ....[164]....
        /*332c*/ 	.word	0xffffffff


	//   ....[165]....
        /*3330*/ 	.word	0xffffffff


	//   ....[166]....
        /*3334*/ 	.word	0xffffffff


	//   ....[167]....
        /*3338*/ 	.word	0xffffffff


	//   ....[168]....
        /*333c*/ 	.word	0xffffffff


	//   ....[169]....
        /*3340*/ 	.word	0xffffffff


	//   ....[170]....
        /*3344*/ 	.word	0xffffffff


	//   ....[171]....
        /*3348*/ 	.word	0xffffffff


	//   ....[172]....
        /*334c*/ 	.word	0xffffffff


	//   ....[173]....
        /*3350*/ 	.word	0xffffffff


	//   ....[174]....
        /*3354*/ 	.word	0xffffffff


	//   ....[175]....
        /*3358*/ 	.word	0xffffffff


	//   ....[176]....
        /*335c*/ 	.word	0xffffffff


	//   ....[177]....
        /*3360*/ 	.word	0xffffffff


	//   ....[178]....
        /*3364*/ 	.word	0xffffffff


	//   ....[179]....
        /*3368*/ 	.word	0xffffffff


	//   ....[180]....
        /*336c*/ 	.word	0xffffffff


	//   ....[181]....
        /*3370*/ 	.word	0xffffffff


	//   ....[182]....
        /*3374*/ 	.word	0xffffffff


	//   ....[183]....
        /*3378*/ 	.word	0xffffffff


	//   ....[184]....
        /*337c*/ 	.word	0xffffffff


	//   ....[185]....
        /*3380*/ 	.word	0xffffffff


	//   ....[186]....
        /*3384*/ 	.word	0xffffffff


	//   ....[187]....
        /*3388*/ 	.word	0xffffffff


	//   ....[188]....
        /*338c*/ 	.word	0xffffffff


	//   ....[189]....
        /*3390*/ 	.word	0xffffffff


	//   ....[190]....
        /*3394*/ 	.word	0xffffffff


	//   ....[191]....
        /*3398*/ 	.word	0xffffffff


	//   ....[192]....
        /*339c*/ 	.word	0xffffffff


	//   ....[193]....
        /*33a0*/ 	.word	0xffffffff


	//   ....[194]....
        /*33a4*/ 	.word	0xffffffff


	//   ....[195]....
        /*33a8*/ 	.word	0xffffffff


	//   ....[196]....
        /*33ac*/ 	.word	0xffffffff


	//   ....[197]....
        /*33b0*/ 	.word	0xffffffff


	//   ....[198]....
        /*33b4*/ 	.word	0xffffffff


	//   ....[199]....
        /*33b8*/ 	.word	0xffffffff


	//   ....[200]....
        /*33bc*/ 	.word	0xffffffff


	//   ....[201]....
        /*33c0*/ 	.word	0xffffffff


	//   ....[202]....
        /*33c4*/ 	.word	0xffffffff


	//   ....[203]....
        /*33c8*/ 	.word	0xffffffff


	//   ....[204]....
        /*33cc*/ 	.word	0xffffffff


	//   ....[205]....
        /*33d0*/ 	.word	0xffffffff


	//   ....[206]....
        /*33d4*/ 	.word	0xffffffff


	//   ....[207]....
        /*33d8*/ 	.word	0xffffffff


	//   ....[208]....
        /*33dc*/ 	.word	0xffffffff


	//   ....[209]....
        /*33e0*/ 	.word	0xffffffff


	//   ....[210]....
        /*33e4*/ 	.word	0xffffffff


	//   ....[211]....
        /*33e8*/ 	.word	0xffffffff


	//   ....[212]....
        /*33ec*/ 	.word	0xffffffff


	//   ....[213]....
        /*33f0*/ 	.word	0xffffffff


	//   ....[214]....
        /*33f4*/ 	.word	0xffffffff


	//   ....[215]....
        /*33f8*/ 	.word	0xffffffff


	//   ....[216]....
        /*33fc*/ 	.word	0xffffffff


	//   ....[217]....
        /*3400*/ 	.word	0xffffffff


	//   ....[218]....
        /*3404*/ 	.word	0xffffffff


	//   ....[219]....
        /*3408*/ 	.word	0xffffffff


	//   ....[220]....
        /*340c*/ 	.word	0xffffffff


	//   ....[221]....
        /*3410*/ 	.word	0xffffffff


	//   ....[222]....
        /*3414*/ 	.word	0xffffffff


	//   ....[223]....
        /*3418*/ 	.word	0xffffffff


	//   ....[224]....
        /*341c*/ 	.word	0xffffffff


	//   ....[225]....
        /*3420*/ 	.word	0xffffffff


	//   ....[226]....
        /*3424*/ 	.word	0xffffffff


	//   ....[227]....
        /*3428*/ 	.word	0xffffffff


	//   ....[228]....
        /*342c*/ 	.word	0xffffffff


	//   ....[229]....
        /*3430*/ 	.word	0xffffffff


	//   ....[230]....
        /*3434*/ 	.word	0xffffffff


	//   ....[231]....
        /*3438*/ 	.word	0xffffffff


	//   ....[232]....
        /*343c*/ 	.word	0xffffffff


	//   ....[233]....
        /*3440*/ 	.word	0xffffffff


	//   ....[234]....
        /*3444*/ 	.word	0xffffffff


	//   ....[235]....
        /*3448*/ 	.word	0xffffffff


	//   ....[236]....
        /*344c*/ 	.word	0xffffffff


	//   ....[237]....
        /*3450*/ 	.word	0xffffffff


	//   ....[238]....
        /*3454*/ 	.word	0xffffffff


	//   ....[239]....
        /*3458*/ 	.word	0xffffffff


	//   ....[240]....
        /*345c*/ 	.word	0xffffffff


	//   ....[241]....
        /*3460*/ 	.word	0xffffffff


	//   ....[242]....
        /*3464*/ 	.word	0xffffffff


	//   ....[243]....
        /*3468*/ 	.word	0xffffffff


	//   ....[244]....
        /*346c*/ 	.word	0xffffffff


	//   ....[245]....
        /*3470*/ 	.word	0xffffffff


	//   ....[246]....
        /*3474*/ 	.word	0xffffffff


	//   ....[247]....
        /*3478*/ 	.word	0xffffffff


	//   ....[248]....
        /*347c*/ 	.word	0xffffffff


	//   ....[249]....
        /*3480*/ 	.word	0xffffffff


	//   ....[250]....
        /*3484*/ 	.word	0xffffffff


	//   ....[251]....
        /*3488*/ 	.word	0xffffffff


	//   ....[252]....
        /*348c*/ 	.word	0xffffffff


	//   ....[253]....
        /*3490*/ 	.word	0xffffffff


	//   ....[254]....
        /*3494*/ 	.word	0xffffffff


	//   ....[255]....
        /*3498*/ 	.word	0xffffffff


	//   ....[0]....
        /*349c*/ 	.word	0xffffffff


	//   ....[1]....
        /*34a0*/ 	.word	0xffffffff


	//   ....[2]....
        /*34a4*/ 	.word	0xffffffff


	//   ....[3]....
        /*34a8*/ 	.word	0xffffffff


	//   ....[4]....
        /*34ac*/ 	.word	0xffffffff


	//   ....[5]....
        /*34b0*/ 	.word	0xffffffff


	//   ....[6]....
        /*34b4*/ 	.word	0xffffffff


	//   ....[7]....
        /*34b8*/ 	.word	0xffffffff


	//   ....[8]....
        /*34bc*/ 	.word	0xffffffff


	//   ....[9]....
        /*34c0*/ 	.word	0xffffffff


	//   ....[10]....
        /*34c4*/ 	.word	0xffffffff


	//   ....[11]....
        /*34c8*/ 	.word	0xffffffff


	//   ....[12]....
        /*34cc*/ 	.word	0xffffffff


	//   ....[13]....
        /*34d0*/ 	.word	0xffffffff


	//   ....[14]....
        /*34d4*/ 	.word	0xffffffff


	//   ....[15]....
        /*34d8*/ 	.word	0xffffffff


	//   ....[16]....
        /*34dc*/ 	.word	0xffffffff


	//   ....[17]....
        /*34e0*/ 	.word	0xffffffff


	//   ....[18]....
        /*34e4*/ 	.word	0xffffffff


	//   ....[19]....
        /*34e8*/ 	.word	0xffffffff


	//   ....[20]....
        /*34ec*/ 	.word	0xffffffff


	//   ....[21]....
        /*34f0*/ 	.word	0xffffffff


	//   ....[22]....
        /*34f4*/ 	.word	0xffffffff


	//   ....[23]....
        /*34f8*/ 	.word	0xffffffff


	//   ....[24]....
        /*34fc*/ 	.word	0xffffffff


	//   ....[25]....
        /*3500*/ 	.word	0xffffffff


	//   ....[26]....
        /*3504*/ 	.word	0xffffffff


	//   ....[27]....
        /*3508*/ 	.word	0xffffffff


	//----- nvinfo : EIATTR_COOP_GROUP_INSTR_OFFSETS
	.align		4
.L_44:
        /*350c*/ 	.byte	0x04, 0x28
        /*350e*/ 	.short	(.L_46 - .L_45)


	//   ....[0]....
.L_45:
        /*3510*/ 	.word	0x00013f40


	//   ....[1]....
        /*3514*/ 	.word	0x00013f60


	//   ....[2]....
        /*3518*/ 	.word	0x000140d0


	//   ....[3]....
        /*351c*/ 	.word	0x000140f0


	//   ....[4]....
        /*3520*/ 	.word	0x00014250


	//   ....[5]....
        /*3524*/ 	.word	0x00014270


	//   ....[6]....
        /*3528*/ 	.word	0x00014390


	//   ....[7]....
        /*352c*/ 	.word	0x000143b0


	//   ....[8]....
        /*3530*/ 	.word	0x00014890


	//   ....[9]....
        /*3534*/ 	.word	0x000148a0


	//   ....[10]....
        /*3538*/ 	.word	0x000148b0


	//   ....[11]....
        /*353c*/ 	.word	0x000148c0


	//   ....[12]....
        /*3540*/ 	.word	0x000148d0


	//   ....[13]....
        /*3544*/ 	.word	0x000148e0


	//   ....[14]....
        /*3548*/ 	.word	0x00014910


	//   ....[15]....
        /*354c*/ 	.word	0x00014930


	//   ....[16]....
        /*3550*/ 	.word	0x00014940


	//   ....[17]....
        /*3554*/ 	.word	0x00014960


	//   ....[18]....
        /*3558*/ 	.word	0x00014980


	//   ....[19]....
        /*355c*/ 	.word	0x00014990


	//   ....[20]....
        /*3560*/ 	.word	0x000149a0


	//   ....[21]....
        /*3564*/ 	.word	0x000149b0


	//   ....[22]....
        /*3568*/ 	.word	0x000149c0


	//   ....[23]....
        /*356c*/ 	.word	0x000149d0


	//   ....[24]....
        /*3570*/ 	.word	0x000149e0


	//   ....[25]....
        /*3574*/ 	.word	0x00014a50


	//   ....[26]....
        /*3578*/ 	.word	0x00014a80


	//   ....[27]....
        /*357c*/ 	.word	0x00014ab0


	//   ....[28]....
        /*3580*/ 	.word	0x00014ad0


	//   ....[29]....
        /*3584*/ 	.word	0x00014af0


	//   ....[30]....
        /*3588*/ 	.word	0x00014b00


	//   ....[31]....
        /*358c*/ 	.word	0x00014b10


	//   ....[32]....
        /*3590*/ 	.word	0x00014b20


	//   ....[33]....
        /*3594*/ 	.word	0x00014b30


	//   ....[34]....
        /*3598*/ 	.word	0x00014b40


	//   ....[35]....
        /*359c*/ 	.word	0x00014b50


	//   ....[36]....
        /*35a0*/ 	.word	0x00014b60


	//   ....[37]....
        /*35a4*/ 	.word	0x00014b70


	//   ....[38]....
        /*35a8*/ 	.word	0x00014b80


	//   ....[39]....
        /*35ac*/ 	.word	0x00014c30


	//   ....[40]....
        /*35b0*/ 	.word	0x00014c60


	//   ....[41]....
        /*35b4*/ 	.word	0x00014c90


	//   ....[42]....
        /*35b8*/ 	.word	0x00014ca0


	//   ....[43]....
        /*35bc*/ 	.word	0x00014cc0


	//   ....[44]....
        /*35c0*/ 	.word	0x00014cd0


	//   ....[45]....
        /*35c4*/ 	.word	0x00014ce0


	//   ....[46]....
        /*35c8*/ 	.word	0x00014cf0


	//   ....[47]....
        /*35cc*/ 	.word	0x00014d00


	//   ....[48]....
        /*35d0*/ 	.word	0x00014d10


	//   ....[49]....
        /*35d4*/ 	.word	0x00014d20


	//   ....[50]....
        /*35d8*/ 	.word	0x00014d30


	//   ....[51]....
        /*35dc*/ 	.word	0x00014dd0


	//   ....[52]....
        /*35e0*/ 	.word	0x00014e00


	//   ....[53]....
        /*35e4*/ 	.word	0x00014e30


	//   ....[54]....
        /*35e8*/ 	.word	0x00014e40


	//   ....[55]....
        /*35ec*/ 	.word	0x00014e50


	//   ....[56]....
        /*35f0*/ 	.word	0x00014e60


	//   ....[57]....
        /*35f4*/ 	.word	0x00014e70


	//   ....[58]....
        /*35f8*/ 	.word	0x00014e80


	//   ....[59]....
        /*35fc*/ 	.word	0x00014e90


	//   ....[60]....
        /*3600*/ 	.word	0x00014ea0


	//   ....[61]....
        /*3604*/ 	.word	0x00014eb0


	//   ....[62]....
        /*3608*/ 	.word	0x00014ec0


	//   ....[63]....
        /*360c*/ 	.word	0x00014f10


	//   ....[64]....
        /*3610*/ 	.word	0x00014f40


	//   ....[65]....
        /*3614*/ 	.word	0x00014f70


	//   ....[66]....
        /*3618*/ 	.word	0x00014fa0


	//   ....[67]....
        /*361c*/ 	.word	0x00014fd0


	//   ....[68]....
        /*3620*/ 	.word	0x00014fe0


	//   ....[69]....
        /*3624*/ 	.word	0x00014ff0


	//   ....[70]....
        /*3628*/ 	.word	0x00015000


	//   ....[71]....
        /*362c*/ 	.word	0x00015010


	//   ....[72]....
        /*3630*/ 	.word	0x00015020


	//   ....[73]....
        /*3634*/ 	.word	0x00015030


	//   ....[74]....
        /*3638*/ 	.word	0x00015120


	//   ....[75]....
        /*363c*/ 	.word	0x00015130


	//   ....[76]....
        /*3640*/ 	.word	0x00015140


	//   ....[77]....
        /*3644*/ 	.word	0x00015150


	//   ....[78]....
        /*3648*/ 	.word	0x000151c0


	//   ....[79]....
        /*364c*/ 	.word	0x00015240


	//   ....[80]....
        /*3650*/ 	.word	0x00015260


	//   ....[81]....
        /*3654*/ 	.word	0x000152c0


	//   ....[82]....
        /*3658*/ 	.word	0x000152d0


	//   ....[83]....
        /*365c*/ 	.word	0x00015360


	//   ....[84]....
        /*3660*/ 	.word	0x00015380


	//   ....[85]....
        /*3664*/ 	.word	0x000153c0


	//   ....[86]....
        /*3668*/ 	.word	0x00015420


	//   ....[87]....
        /*366c*/ 	.word	0x00015430


	//   ....[88]....
        /*3670*/ 	.word	0x00015480


	//   ....[89]....
        /*3674*/ 	.word	0x000154b0


	//   ....[90]....
        /*3678*/ 	.word	0x000154c0


	//   ....[91]....
        /*367c*/ 	.word	0x000154e0


	//   ....[92]....
        /*3680*/ 	.word	0x00015500


	//   ....[93]....
        /*3684*/ 	.word	0x00015520


	//   ....[94]....
        /*3688*/ 	.word	0x00015540


	//   ....[95]....
        /*368c*/ 	.word	0x00015560


	//   ....[96]....
        /*3690*/ 	.word	0x00015570


	//   ....[97]....
        /*3694*/ 	.word	0x00015580


	//   ....[98]....
        /*3698*/ 	.word	0x00015590


	//   ....[99]....
        /*369c*/ 	.word	0x000155d0


	//   ....[100]....
        /*36a0*/ 	.word	0x000155f0


	//   ....[101]....
        /*36a4*/ 	.word	0x00015610


	//   ....[102]....
        /*36a8*/ 	.word	0x00015630


	//   ....[103]....
        /*36ac*/ 	.word	0x00015660


	//   ....[104]....
        /*36b0*/ 	.word	0x00015690


	//   ....[105]....
        /*36b4*/ 	.word	0x000156c0


	//   ....[106]....
        /*36b8*/ 	.word	0x000156d0


	//   ....[107]....
        /*36bc*/ 	.word	0x000156e0


	//   ....[108]....
        /*36c0*/ 	.word	0x000156f0


	//   ....[109]....
        /*36c4*/ 	.word	0x00015720


	//   ....[110]....
        /*36c8*/ 	.word	0x00015730


	//   ....[111]....
        /*36cc*/ 	.word	0x00015740


	//   ....[112]....
        /*36d0*/ 	.word	0x00015760


	//   ....[113]....
        /*36d4*/ 	.word	0x00015780


	//   ....[114]....
        /*36d8*/ 	.word	0x000157a0


	//   ....[115]....
        /*36dc*/ 	.word	0x000157b0


	//   ....[116]....
        /*36e0*/ 	.word	0x000157c0


	//   ....[117]....
        /*36e4*/ 	.word	0x000157d0


	//   ....[118]....
        /*36e8*/ 	.word	0x000157e0


	//   ....[119]....
        /*36ec*/ 	.word	0x000157f0


	//   ....[120]....
        /*36f0*/ 	.word	0x00015820


	//   ....[121]....
        /*36f4*/ 	.word	0x00015870


	//   ....[122]....
        /*36f8*/ 	.word	0x000158a0


	//   ....[123]....
        /*36fc*/ 	.word	0x000158d0


	//   ....[124]....
        /*3700*/ 	.word	0x000158f0


	//   ....[125]....
        /*3704*/ 	.word	0x00015910


	//   ....[126]....
        /*3708*/ 	.word	0x00015940


	//   ....[127]....
        /*370c*/ 	.word	0x00015970


	//   ....[128]....
        /*3710*/ 	.word	0x00015990


	//   ....[129]....
        /*3714*/ 	.word	0x000159a0


	//   ....[130]....
        /*3718*/ 	.word	0x000159b0


	//   ....[131]....
        /*371c*/ 	.word	0x000159c0


	//   ....[132]....
        /*3720*/ 	.word	0x000159d0


	//   ....[133]....
        /*3724*/ 	.word	0x000159f0


	//   ....[134]....
        /*3728*/ 	.word	0x00015a10


	//   ....[135]....
        /*372c*/ 	.word	0x00015a20


	//   ....[136]....
        /*3730*/ 	.word	0x00015a30


	//   ....[137]....
        /*3734*/ 	.word	0x00015a40


	//   ....[138]....
        /*3738*/ 	.word	0x00015ac0


	//   ....[139]....
        /*373c*/ 	.word	0x00015af0


	//   ....[140]....
        /*3740*/ 	.word	0x00015b10


	//   ....[141]....
        /*3744*/ 	.word	0x00015b30


	//   ....[142]....
        /*3748*/ 	.word	0x00015b50


	//   ....[143]....
        /*374c*/ 	.word	0x00015b60


	//   ....[144]....
        /*3750*/ 	.word	0x00015b70


	//   ....[145]....
        /*3754*/ 	.word	0x00015ba0


	//   ....[146]....
        /*3758*/ 	.word	0x00015bc0


	//   ....[147]....
        /*375c*/ 	.word	0x00015be0


	//   ....[148]....
        /*3760*/ 	.word	0x00015c00


	//   ....[149]....
        /*3764*/ 	.word	0x00015c10


	//   ....[150]....
        /*3768*/ 	.word	0x00015c20


	//   ....[151]....
        /*376c*/ 	.word	0x00015c30


	//   ....[152]....
        /*3770*/ 	.word	0x00015c40


	//   ....[153]....
        /*3774*/ 	.word	0x00015c70


	//   ....[154]....
        /*3778*/ 	.word	0x00015ca0


	//   ....[155]....
        /*377c*/ 	.word	0x00015cd0


	//   ....[156]....
        /*3780*/ 	.word	0x00015cf0


	//   ....[157]....
        /*3784*/ 	.word	0x00015d00


	//   ....[158]....
        /*3788*/ 	.word	0x00015d40


	//   ....[159]....
        /*378c*/ 	.word	0x00015d70


	//   ....[160]....
        /*3790*/ 	.word	0x00015da0


	//   ....[161]....
        /*3794*/ 	.word	0x00015dc0


	//   ....[162]....
        /*3798*/ 	.word	0x00015dd0


	//   ....[163]....
        /*379c*/ 	.word	0x00015de0


	//   ....[164]....
        /*37a0*/ 	.word	0x00015df0


	//   ....[165]....
        /*37a4*/ 	.word	0x00015e00


	//   ....[166]....
        /*37a8*/ 	.word	0x00015e10


	//   ....[167]....
        /*37ac*/ 	.word	0x00015e20


	//   ....[168]....
        /*37b0*/ 	.word	0x00015e30


	//   ....[169]....
        /*37b4*/ 	.word	0x00015e50


	//   ....[170]....
        /*37b8*/ 	.word	0x00015e60


	//   ....[171]....
        /*37bc*/ 	.word	0x00015ee0


	//   ....[172]....
        /*37c0*/ 	.word	0x00015f20


	//   ....[173]....
        /*37c4*/ 	.word	0x00015f50


	//   ....[174]....
        /*37c8*/ 	.word	0x00015f80


	//   ....[175]....
        /*37cc*/ 	.word	0x00015fa0


	//   ....[176]....
        /*37d0*/ 	.word	0x00015fc0


	//   ....[177]....
        /*37d4*/ 	.word	0x00015fe0


	//   ....[178]....
        /*37d8*/ 	.word	0x00015ff0


	//   ....[179]....
        /*37dc*/ 	.word	0x00016000


	//   ....[180]....
        /*37e0*/ 	.word	0x00016010


	//   ....[181]....
        /*37e4*/ 	.word	0x00016030


	//   ....[182]....
        /*37e8*/ 	.word	0x00016040


	//   ....[183]....
        /*37ec*/ 	.word	0x00016050


	//   ....[184]....
        /*37f0*/ 	.word	0x00016060


	//   ....[185]....
        /*37f4*/ 	.word	0x00016070


	//   ....[186]....
        /*37f8*/ 	.word	0x000160a0


	//   ....[187]....
        /*37fc*/ 	.word	0x000160e0


	//   ....[188]....
        /*3800*/ 	.word	0x00016110


	//   ....[189]....
        /*3804*/ 	.word	0x00016140


	//   ....[190]....
        /*3808*/ 	.word	0x00016170


	//   ....[191]....
        /*380c*/ 	.word	0x00016190


	//   ....[192]....
        /*3810*/ 	.word	0x000161a0


	//   ....[193]....
        /*3814*/ 	.word	0x000161c0


	//   ....[194]....
        /*3818*/ 	.word	0x000161e0


	//   ....[195]....
        /*381c*/ 	.word	0x000161f0


	//   ....[196]....
        /*3820*/ 	.word	0x00016200


	//   ....[197]....
        /*3824*/ 	.word	0x00016220


	//   ....[198]....
        /*3828*/ 	.word	0x00016230


	//   ....[199]....
        /*382c*/ 	.word	0x00016240


	//   ....[200]....
        /*3830*/ 	.word	0x00016250


	//   ....[201]....
        /*3834*/ 	.word	0x00016280


	//   ....[202]....
        /*3838*/ 	.word	0x000162a0


	//   ....[203]....
        /*383c*/ 	.word	0x000162d0


	//   ....[204]....
        /*3840*/ 	.word	0x00016310


	//   ....[205]....
        /*3844*/ 	.word	0x00016370


	//   ....[206]....
        /*3848*/ 	.word	0x00016390


	//   ....[207]....
        /*384c*/ 	.word	0x000163c0


	//   ....[208]....
        /*3850*/ 	.word	0x000163e0


	//   ....[209]....
        /*3854*/ 	.word	0x000163f0


	//   ....[210]....
        /*3858*/ 	.word	0x00016400


	//   ....[211]....
        /*385c*/ 	.word	0x00016410


	//   ....[212]....
        /*3860*/ 	.word	0x00016420


	//   ....[213]....
        /*3864*/ 	.word	0x00016430


	//   ....[214]....
        /*3868*/ 	.word	0x00016450


	//   ....[215]....
        /*386c*/ 	.word	0x00016470


	//   ....[216]....
        /*3870*/ 	.word	0x00016480


	//   ....[217]....
        /*3874*/ 	.word	0x00016490


	//   ....[218]....
        /*3878*/ 	.word	0x000164b0


	//   ....[219]....
        /*387c*/ 	.word	0x000164e0


	//   ....[220]....
        /*3880*/ 	.word	0x00016500


	//   ....[221]....
        /*3884*/ 	.word	0x00016520


	//   ....[222]....
        /*3888*/ 	.word	0x00016540


	//   ....[223]....
        /*388c*/ 	.word	0x00016570


	//   ....[224]....
        /*3890*/ 	.word	0x000165a0


	//   ....[225]....
        /*3894*/ 	.word	0x000165c0


	//   ....[226]....
        /*3898*/ 	.word	0x00016600


	//   ....[227]....
        /*389c*/ 	.word	0x00016620


	//   ....[228]....
        /*38a0*/ 	.word	0x00016640


	//   ....[229]....
        /*38a4*/ 	.word	0x00016660


	//   ....[230]....
        /*38a8*/ 	.word	0x00016670


	//   ....[231]....
        /*38ac*/ 	.word	0x00016680


	//   ....[232]....
        /*38b0*/ 	.word	0x00016690


	//   ....[233]....
        /*38b4*/ 	.word	0x000166b0


	//   ....[234]....
        /*38b8*/ 	.word	0x000166c0


	//   ....[235]....
        /*38bc*/ 	.word	0x000166f0


	//   ....[236]....
        /*38c0*/ 	.word	0x00016720


	//   ....[237]....
        /*38c4*/ 	.word	0x00016750


	//   ....[238]....
        /*38c8*/ 	.word	0x00016760


	//   ....[239]....
        /*38cc*/ 	.word	0x00016770


	//   ....[240]....
        /*38d0*/ 	.word	0x000167a0


	//   ....[241]....
        /*38d4*/ 	.word	0x000167d0


	//   ....[242]....
        /*38d8*/ 	.word	0x00016800


	//   ....[243]....
        /*38dc*/ 	.word	0x00016830


	//   ....[244]....
        /*38e0*/ 	.word	0x00016850


	//   ....[245]....
        /*38e4*/ 	.word	0x00016870


	//   ....[246]....
        /*38e8*/ 	.word	0x00016880


	//   ....[247]....
        /*38ec*/ 	.word	0x00016890


	//   ....[248]....
        /*38f0*/ 	.word	0x000168a0


	//   ....[249]....
        /*38f4*/ 	.word	0x000168b0


	//   ....[250]....
        /*38f8*/ 	.word	0x00016940


	//   ....[251]....
        /*38fc*/ 	.word	0x00016970


	//   ....[252]....
        /*3900*/ 	.word	0x000169a0


	//   ....[253]....
        /*3904*/ 	.word	0x000169c0


	//   ....[254]....
        /*3908*/ 	.word	0x000169e0


	//   ....[255]....
        /*390c*/ 	.word	0x00016a00


	//   ....[0]....
        /*3910*/ 	.word	0x00016a10


	//   ....[1]....
        /*3914*/ 	.word	0x00016a20


	//   ....[2]....
        /*3918*/ 	.word	0x00016a30


	//   ....[3]....
        /*391c*/ 	.word	0x00016a40


	//   ....[4]....
        /*3920*/ 	.word	0x00016a50


	//   ....[5]....
        /*3924*/ 	.word	0x00016a80


	//   ....[6]....
        /*3928*/ 	.word	0x00016ab0


	//   ....[7]....
        /*392c*/ 	.word	0x00016ae0


	//   ....[8]....
        /*3930*/ 	.word	0x00016b00


	//   ....[9]....
        /*3934*/ 	.word	0x00016b20


	//   ....[10]....
        /*3938*/ 	.word	0x00016b50


	//   ....[11]....
        /*393c*/ 	.word	0x00016b70


	//   ....[12]....
        /*3940*/ 	.word	0x00016b80


	//   ....[13]....
        /*3944*/ 	.word	0x00016b90


	//   ....[14]....
        /*3948*/ 	.word	0x00016ba0


	//   ....[15]....
        /*394c*/ 	.word	0x00016bb0


	//   ....[16]....
        /*3950*/ 	.word	0x00016bc0


	//   ....[17]....
        /*3954*/ 	.word	0x00016bd0


	//   ....[18]....
        /*3958*/ 	.word	0x00016be0


	//   ....[19]....
        /*395c*/ 	.word	0x00016bf0


	//   ....[20]....
        /*3960*/ 	.word	0x00016c60


	//   ....[21]....
        /*3964*/ 	.word	0x00016c90


	//   ....[22]....
        /*3968*/ 	.word	0x00016cc0


	//   ....[23]....
        /*396c*/ 	.word	0x00016ce0


	//   ....[24]....
        /*3970*/ 	.word	0x00016d00


	//   ....[25]....
        /*3974*/ 	.word	0x00016d30


	//   ....[26]....
        /*3978*/ 	.word	0x00016d50


	//   ....[27]....
        /*397c*/ 	.word	0x00016d60


	//   ....[28]....
        /*3980*/ 	.word	0x00016d70


	//   ....[29]....
        /*3984*/ 	.word	0x00016d80


	//   ....[30]....
        /*3988*/ 	.word	0x00016d90


	//   ....[31]....
        /*398c*/ 	.word	0x00016da0


	//   ....[32]....
        /*3990*/ 	.word	0x00016db0


	//   ....[33]....
        /*3994*/ 	.word	0x00016e10


	//   ....[34]....
        /*3998*/ 	.word	0x00016e40


	//   ....[35]....
        /*399c*/ 	.word	0x00016e70


	//   ....[36]....
        /*39a0*/ 	.word	0x00016e90


	//   ....[37]....
        /*39a4*/ 	.word	0x00016eb0


	//   ....[38]....
        /*39a8*/ 	.word	0x00016ed0


	//   ....[39]....
        /*39ac*/ 	.word	0x00016ef0


	//   ....[40]....
        /*39b0*/ 	.word	0x00016f00


	//   ....[41]....
        /*39b4*/ 	.word	0x00016f10


	//   ....[42]....
        /*39b8*/ 	.word	0x00016f20


	//   ....[43]....
        /*39bc*/ 	.word	0x00016f30


	//   ....[44]....
        /*39c0*/ 	.word	0x00016f40


	//   ....[45]....
        /*39c4*/ 	.word	0x00016f50


	//   ....[46]....
        /*39c8*/ 	.word	0x00016f60


	//   ....[47]....
        /*39cc*/ 	.word	0x00016fd0


	//   ....[48]....
        /*39d0*/ 	.word	0x00017000


	//   ....[49]....
        /*39d4*/ 	.word	0x00017030


	//   ....[50]....
        /*39d8*/ 	.word	0x00017060


	//   ....[51]....
        /*39dc*/ 	.word	0x00017080


	//   ....[52]....
        /*39e0*/ 	.word	0x000170a0


	//   ....[53]....
        /*39e4*/ 	.word	0x000170b0


	//   ....[54]....
        /*39e8*/ 	.word	0x000170c0


	//   ....[55]....
        /*39ec*/ 	.word	0x000170d0


	//   ....[56]....
        /*39f0*/ 	.word	0x000170e0


	//   ....[57]....
        /*39f4*/ 	.word	0x000170f0


	//   ....[58]....
        /*39f8*/ 	.word	0x00017100


	//   ....[59]....
        /*39fc*/ 	.word	0x00017130


	//   ....[60]....
        /*3a00*/ 	.word	0x000171b0


	//   ....[61]....
        /*3a04*/ 	.word	0x000171e0


	//   ....[62]....
        /*3a08*/ 	.word	0x00017210


	//   ....[63]....
        /*3a0c*/ 	.word	0x00017220


	//   ....[64]....
        /*3a10*/ 	.word	0x00017230


	//   ....[65]....
        /*3a14*/ 	.word	0x00017240


	//   ....[66]....
        /*3a18*/ 	.word	0x00017250


	//   ....[67]....
        /*3a1c*/ 	.word	0x00017260


	//   ....[68]....
        /*3a20*/ 	.word	0x00017270


	//   ....[69]....
        /*3a24*/ 	.word	0x00017280


	//   ....[70]....
        /*3a28*/ 	.word	0x00017290


	//   ....[71]....
        /*3a2c*/ 	.word	0x000172a0


	//   ....[72]....
        /*3a30*/ 	.word	0x00017910


	//   ....[73]....
        /*3a34*/ 	.word	0x00017920


	//   ....[74]....
        /*3a38*/ 	.word	0x0001a830


	//   ....[75]....
        /*3a3c*/ 	.word	0x0001a840


	//   ....[76]....
        /*3a40*/ 	.word	0x0001a850


	//   ....[77]....
        /*3a44*/ 	.word	0x0001a860


	//   ....[78]....
        /*3a48*/ 	.word	0x0001a870


	//   ....[79]....
        /*3a4c*/ 	.word	0x0001a880


	//   ....[80]....
        /*3a50*/ 	.word	0x0001a8a0


	//   ....[81]....
        /*3a54*/ 	.word	0x0001a8c0


	//   ....[82]....
        /*3a58*/ 	.word	0x0001a8e0


	//   ....[83]....
        /*3a5c*/ 	.word	0x0001a900


	//   ....[84]....
        /*3a60*/ 	.word	0x0001a920


	//   ....[85]....
        /*3a64*/ 	.word	0x0001a930


	//   ....[86]....
        /*3a68*/ 	.word	0x0001a940


	//   ....[87]....
        /*3a6c*/ 	.word	0x0001a980


	//   ....[88]....
        /*3a70*/ 	.word	0x0001a9a0


	//   ....[89]....
        /*3a74*/ 	.word	0x0001a9c0


	//   ....[90]....
        /*3a78*/ 	.word	0x0001a9f0


	//   ....[91]....
        /*3a7c*/ 	.word	0x0001aa10


	//   ....[92]....
        /*3a80*/ 	.word	0x0001aa20


	//   ....[93]....
        /*3a84*/ 	.word	0x0001aa30


	//   ....[94]....
        /*3a88*/ 	.word	0x0001aa40


	//   ....[95]....
        /*3a8c*/ 	.word	0x0001aa50


	//   ....[96]....
        /*3a90*/ 	.word	0x0001ab80


	//   ....[97]....
        /*3a94*/ 	.word	0x0001ab90


	//   ....[98]....
        /*3a98*/ 	.word	0x0001aba0


	//   ....[99]....
        /*3a9c*/ 	.word	0x0001abb0


	//   ....[100]....
        /*3aa0*/ 	.word	0x0001abc0


	//   ....[101]....
        /*3aa4*/ 	.word	0x0001abd0


	//   ....[102]....
        /*3aa8*/ 	.word	0x0001abe0


	//   ....[103]....
        /*3aac*/ 	.word	0x0001abf0


	//   ....[104]....
        /*3ab0*/ 	.word	0x0001ac00


	//   ....[105]....
        /*3ab4*/ 	.word	0x0001ac10


	//   ....[106]....
        /*3ab8*/ 	.word	0x0001ac20


	//   ....[107]....
        /*3abc*/ 	.word	0x0001add0


	//   ....[108]....
        /*3ac0*/ 	.word	0x0001ae10


	//   ....[109]....
        /*3ac4*/ 	.word	0x0001ae20


	//   ....[110]....
        /*3ac8*/ 	.word	0x0001ae30


	//   ....[111]....
        /*3acc*/ 	.word	0x0001ae40


	//   ....[112]....
        /*3ad0*/ 	.word	0x0001ae50


	//   ....[113]....
        /*3ad4*/ 	.word	0x0001ae60


	//   ....[114]....
        /*3ad8*/ 	.word	0x0001ae70


	//   ....[115]....
        /*3adc*/ 	.word	0x0001ae80


	//   ....[116]....
        /*3ae0*/ 	.word	0x0001ae90


	//   ....[117]....
        /*3ae4*/ 	.word	0x0001aea0


	//   ....[118]....
        /*3ae8*/ 	.word	0x0001aeb0


	//   ....[119]....
        /*3aec*/ 	.word	0x0001aec0


	//   ....[120]....
        /*3af0*/ 	.word	0x0001aed0


	//   ....[121]....
        /*3af4*/ 	.word	0x0001aee0


	//   ....[122]....
        /*3af8*/ 	.word	0x0001aef0


	//   ....[123]....
        /*3afc*/ 	.word	0x0001b0c0


	//   ....[124]....
        /*3b00*/ 	.word	0x0001b0d0


	//   ....[125]....
        /*3b04*/ 	.word	0x0001b100


	//   ....[126]....
        /*3b08*/ 	.word	0x0001b110


	//   ....[127]....
        /*3b0c*/ 	.word	0x0001b120


	//   ....[128]....
        /*3b10*/ 	.word	0x0001b130


	//   ....[129]....
        /*3b14*/ 	.word	0x0001b140


	//   ....[130]....
        /*3b18*/ 	.word	0x0001b150


	//   ....[131]....
        /*3b1c*/ 	.word	0x0001b160


	//   ....[132]....
        /*3b20*/ 	.word	0x0001b170


	//   ....[133]....
        /*3b24*/ 	.word	0x0001b180


	//   ....[134]....
        /*3b28*/ 	.word	0x0001b1a0


	//   ....[135]....
        /*3b2c*/ 	.word	0x0001b1b0


	//   ....[136]....
        /*3b30*/ 	.word	0x0001b1c0


	//   ....[137]....
        /*3b34*/ 	.word	0x0001b1d0


	//   ....[138]....
        /*3b38*/ 	.word	0x0001b1e0


	//   ....[139]....
        /*3b3c*/ 	.word	0x0001b330


	//   ....[140]....
        /*3b40*/ 	.word	0x0001b350


	//   ....[141]....
        /*3b44*/ 	.word	0x0001b360


	//   ....[142]....
        /*3b48*/ 	.word	0x0001b370


	//   ....[143]....
        /*3b4c*/ 	.word	0x0001b380


	//   ....[144]....
        /*3b50*/ 	.word	0x0001b390


	//   ....[145]....
        /*3b54*/ 	.word	0x0001b3a0


	//   ....[146]....
        /*3b58*/ 	.word	0x0001b3b0


	//   ....[147]....
        /*3b5c*/ 	.word	0x0001b3c0


	//   ....[148]....
        /*3b60*/ 	.word	0x0001b3d0


	//   ....[149]....
        /*3b64*/ 	.word	0x0001b3e0


	//   ....[150]....
        /*3b68*/ 	.word	0x0001b3f0


	//   ....[151]....
        /*3b6c*/ 	.word	0x0001b460


	//   ....[152]....
        /*3b70*/ 	.word	0x0001b4b0


	//   ....[153]....
        /*3b74*/ 	.word	0x0001b4d0


	//   ....[154]....
        /*3b78*/ 	.word	0x0001b4f0


	//   ....[155]....
        /*3b7c*/ 	.word	0x0001b520


	//   ....[156]....
        /*3b80*/ 	.word	0x0001b530


	//   ....[157]....
        /*3b84*/ 	.word	0x0001b550


	//   ....[158]....
        /*3b88*/ 	.word	0x0001b560


	//   ....[159]....
        /*3b8c*/ 	.word	0x0001b570


	//   ....[160]....
        /*3b90*/ 	.word	0x0001b580


	//   ....[161]....
        /*3b94*/ 	.word	0x0001b590


	//   ....[162]....
        /*3b98*/ 	.word	0x0001b5a0


	//   ....[163]....
        /*3b9c*/ 	.word	0x0001b5b0


	//   ....[164]....
        /*3ba0*/ 	.word	0x0001b5c0


	//   ....[165]....
        /*3ba4*/ 	.word	0x0001b5d0


	//   ....[166]....
        /*3ba8*/ 	.word	0x0001b5e0


	//   ....[167]....
        /*3bac*/ 	.word	0x0001b5f0


	//   ....[168]....
        /*3bb0*/ 	.word	0x0001b600


	//   ....[169]....
        /*3bb4*/ 	.word	0x0001b750


	//   ....[170]....
        /*3bb8*/ 	.word	0x0001b770


	//   ....[171]....
        /*3bbc*/ 	.word	0x0001b790


	//   ....[172]....
        /*3bc0*/ 	.word	0x0001b7a0


	//   ....[173]....
        /*3bc4*/ 	.word	0x0001b7b0


	//   ....[174]....
        /*3bc8*/ 	.word	0x0001b7c0


	//   ....[175]....
        /*3bcc*/ 	.word	0x0001b7d0


	//   ....[176]....
        /*3bd0*/ 	.word	0x0001b7e0


	//   ....[177]....
        /*3bd4*/ 	.word	0x0001b7f0


	//   ....[178]....
        /*3bd8*/ 	.word	0x0001b800


	//   ....[179]....
        /*3bdc*/ 	.word	0x0001b810


	//   ....[180]....
        /*3be0*/ 	.word	0x0001b820


	//   ....[181]....
        /*3be4*/ 	.word	0x0001b830


	//   ....[182]....
        /*3be8*/ 	.word	0x0001b840


	//   ....[183]....
        /*3bec*/ 	.word	0x0001b850


	//   ....[184]....
        /*3bf0*/ 	.word	0x0001b860


	//   ....[185]....
        /*3bf4*/ 	.word	0x0001b870


	//   ....[186]....
        /*3bf8*/ 	.word	0x0001b880


	//   ....[187]....
        /*3bfc*/ 	.word	0x0001b9c0


	//   ....[188]....
        /*3c00*/ 	.word	0x0001b9e0


	//   ....[189]....
        /*3c04*/ 	.word	0x0001ba00


	//   ....[190]....
        /*3c08*/ 	.word	0x0001ba10


	//   ....[191]....
        /*3c0c*/ 	.word	0x0001ba30


	//   ....[192]....
        /*3c10*/ 	.word	0x0001ba40


	//   ....[193]....
        /*3c14*/ 	.word	0x0001ba60


	//   ....[194]....
        /*3c18*/ 	.word	0x0001ba70


	//   ....[195]....
        /*3c1c*/ 	.word	0x0001ba80


	//   ....[196]....
        /*3c20*/ 	.word	0x0001ba90


	//   ....[197]....
        /*3c24*/ 	.word	0x0001baa0


	//   ....[198]....
        /*3c28*/ 	.word	0x0001bab0


	//   ....[199]....
        /*3c2c*/ 	.word	0x0001bac0


	//   ....[200]....
        /*3c30*/ 	.word	0x0001bad0


	//   ....[201]....
        /*3c34*/ 	.word	0x0001bae0


	//   ....[202]....
        /*3c38*/ 	.word	0x0001baf0


	//   ....[203]....
        /*3c3c*/ 	.word	0x0001bb00


	//   ....[204]....
        /*3c40*/ 	.word	0x0001bb10


	//   ....[205]....
        /*3c44*/ 	.word	0x0001bd80


	//   ....[206]....
        /*3c48*/ 	.word	0x0001bdb0


	//   ....[207]....
        /*3c4c*/ 	.word	0x0001bdd0


	//   ....[208]....
        /*3c50*/ 	.word	0x0001bde0


	//   ....[209]....
        /*3c54*/ 	.word	0x0001bdf0


	//   ....[210]....
        /*3c58*/ 	.word	0x0001be00


	//   ....[211]....
        /*3c5c*/ 	.word	0x0001be10


	//   ....[212]....
        /*3c60*/ 	.word	0x0001be30


	//   ....[213]....
        /*3c64*/ 	.word	0x0001be40


	//   ....[214]....
        /*3c68*/ 	.word	0x0001be50


	//   ....[215]....
        /*3c6c*/ 	.word	0x0001be60


	//   ....[216]....
        /*3c70*/ 	.word	0x0001be70


	//   ....[217]....
        /*3c74*/ 	.word	0x0001be80


	//   ....[218]....
        /*3c78*/ 	.word	0x0001be90


	//   ....[219]....
        /*3c7c*/ 	.word	0x0001bea0


	//   ....[220]....
        /*3c80*/ 	.word	0x0001beb0


	//   ....[221]....
        /*3c84*/ 	.word	0x0001bfb0


	//   ....[222]....
        /*3c88*/ 	.word	0x0001bfc0


	//   ....[223]....
        /*3c8c*/ 	.word	0x0001c0f0


	//   ....[224]....
        /*3c90*/ 	.word	0x0001c100


	//   ....[225]....
        /*3c94*/ 	.word	0x0001c110


	//   ....[226]....
        /*3c98*/ 	.word	0x0001c120


	//   ....[227]....
        /*3c9c*/ 	.word	0x0001c130


	//   ....[228]....
        /*3ca0*/ 	.word	0x0001c140


	//   ....[229]....
        /*3ca4*/ 	.word	0x0001c150


	//   ....[230]....
        /*3ca8*/ 	.word	0x0001c160


	//   ....[231]....
        /*3cac*/ 	.word	0x0001c170


	//   ....[232]....
        /*3cb0*/ 	.word	0x0001c180


	//   ....[233]....
        /*3cb4*/ 	.word	0x0001c190


	//   ....[234]....
        /*3cb8*/ 	.word	0x0001c3c0


	//   ....[235]....
        /*3cbc*/ 	.word	0x0001c3d0


	//   ....[236]....
        /*3cc0*/ 	.word	0x0001c3e0


	//   ....[237]....
        /*3cc4*/ 	.word	0x0001c3f0


	//   ....[238]....
        /*3cc8*/ 	.word	0x0001c400


	//   ....[239]....
        /*3ccc*/ 	.word	0x0001c410


	//   ....[240]....
        /*3cd0*/ 	.word	0x0001c420


	//   ....[241]....
        /*3cd4*/ 	.word	0x0001c430


	//   ....[242]....
        /*3cd8*/ 	.word	0x0001c4f0


	//   ....[243]....
        /*3cdc*/ 	.word	0x0001c500


	//   ....[244]....
        /*3ce0*/ 	.word	0x0001c510


	//   ....[245]....
        /*3ce4*/ 	.word	0x0001c520


	//   ....[246]....
        /*3ce8*/ 	.word	0x0001c530


	//   ....[247]....
        /*3cec*/ 	.word	0x0001c540


	//   ....[248]....
        /*3cf0*/ 	.word	0x0001c550


	//   ....[249]....
        /*3cf4*/ 	.word	0x0001c560


	//   ....[250]....
        /*3cf8*/ 	.word	0x0001c570


	//   ....[251]....
        /*3cfc*/ 	.word	0x0001c580


	//   ....[252]....
        /*3d00*/ 	.word	0x0001c590


	//   ....[253]....
        /*3d04*/ 	.word	0x0001c660


	//   ....[254]....
        /*3d08*/ 	.word	0x0001c670


	//   ....[255]....
        /*3d0c*/ 	.word	0x0001c680


	//   ....[0]....
        /*3d10*/ 	.word	0x0001c690


	//   ....[1]....
        /*3d14*/ 	.word	0x0001c6a0


	//   ....[2]....
        /*3d18*/ 	.word	0x0001c6b0


	//   ....[3]....
        /*3d1c*/ 	.word	0x0001c6c0


	//   ....[4]....
        /*3d20*/ 	.word	0x0001c6d0


	//   ....[5]....
        /*3d24*/ 	.word	0x0001c6e0


	//   ....[6]....
        /*3d28*/ 	.word	0x0001c6f0


	//   ....[7]....
        /*3d2c*/ 	.word	0x0001c700


	//   ....[8]....
        /*3d30*/ 	.word	0x0001c710


	//   ....[9]....
        /*3d34*/ 	.word	0x0001c7a0


	//   ....[10]....
        /*3d38*/ 	.word	0x0001c7f0


	//   ....[11]....
        /*3d3c*/ 	.word	0x0001c800


	//   ....[12]....
        /*3d40*/ 	.word	0x0001c810


	//   ....[13]....
        /*3d44*/ 	.word	0x0001c820


	//   ....[14]....
        /*3d48*/ 	.word	0x0001c830


	//   ....[15]....
        /*3d4c*/ 	.word	0x0001c840


	//   ....[16]....
        /*3d50*/ 	.word	0x0001c850


	//   ....[17]....
        /*3d54*/ 	.word	0x0001c860


	//   ....[18]....
        /*3d58*/ 	.word	0x0001c870


	//   ....[19]....
        /*3d5c*/ 	.word	0x0001c880


	//   ....[20]....
        /*3d60*/ 	.word	0x0001c890


	//   ....[21]....
        /*3d64*/ 	.word	0x0001c920


	//   ....[22]....
        /*3d68*/ 	.word	0x0001c970


	//   ....[23]....
        /*3d6c*/ 	.word	0x0001c980


	//   ....[24]....
        /*3d70*/ 	.word	0x0001c990


	//   ....[25]....
        /*3d74*/ 	.word	0x0001c9a0


	//   ....[26]....
        /*3d78*/ 	.word	0x0001c9b0


	//   ....[27]....
        /*3d7c*/ 	.word	0x0001c9c0


	//   ....[28]....
        /*3d80*/ 	.word	0x0001c9d0


	//   ....[29]....
        /*3d84*/ 	.word	0x0001c9e0


	//   ....[30]....
        /*3d88*/ 	.word	0x0001c9f0


	//   ....[31]....
        /*3d8c*/ 	.word	0x0001ca00


	//   ....[32]....
        /*3d90*/ 	.word	0x0001ca10


	//   ....[33]....
        /*3d94*/ 	.word	0x0001cb50


	//   ....[34]....
        /*3d98*/ 	.word	0x0001cb90


	//   ....[35]....
        /*3d9c*/ 	.word	0x0001cba0


	//   ....[36]....
        /*3da0*/ 	.word	0x0001cbb0


	//   ....[37]....
        /*3da4*/ 	.word	0x0001cbc0


	//   ....[38]....
        /*3da8*/ 	.word	0x0001cbd0


	//   ....[39]....
        /*3dac*/ 	.word	0x0001cbe0


	//   ....[40]....
        /*3db0*/ 	.word	0x0001cbf0


	//   ....[41]....
        /*3db4*/ 	.word	0x0001cc00


	//   ....[42]....
        /*3db8*/ 	.word	0x0001cc10


	//   ....[43]....
        /*3dbc*/ 	.word	0x0001cc20


	//   ....[44]....
        /*3dc0*/ 	.word	0x0001cc30


	//   ....[45]....
        /*3dc4*/ 	.word	0x0001cc40


	//   ....[46]....
        /*3dc8*/ 	.word	0x0001cc50


	//   ....[47]....
        /*3dcc*/ 	.word	0x0001cc60


	//   ....[48]....
        /*3dd0*/ 	.word	0x0001cc70


	//   ....[49]....
        /*3dd4*/ 	.word	0x0001cc80


	//   ....[50]....
        /*3dd8*/ 	.word	0x0001cc90


	//   ....[51]....
        /*3ddc*/ 	.word	0x0001cca0


	//   ....[52]....
        /*3de0*/ 	.word	0x0001ccb0


	//   ....[53]....
        /*3de4*/ 	.word	0x0001ccd0


	//   ....[54]....
        /*3de8*/ 	.word	0x0001ce20


	//   ....[55]....
        /*3dec*/ 	.word	0x0001ce30


	//   ....[56]....
        /*3df0*/ 	.word	0x0001ce40


	//   ....[57]....
        /*3df4*/ 	.word	0x0001ce50


	//   ....[58]....
        /*3df8*/ 	.word	0x0001ce60


	//   ....[59]....
        /*3dfc*/ 	.word	0x0001ce70


	//   ....[60]....
        /*3e00*/ 	.word	0x0001ce80


	//   ....[61]....
        /*3e04*/ 	.word	0x0001ce90


	//   ....[62]....
        /*3e08*/ 	.word	0x0001cea0


	//   ....[63]....
        /*3e0c*/ 	.word	0x0001ceb0


	//   ....[64]....
        /*3e10*/ 	.word	0x0001cec0


	//   ....[65]....
        /*3e14*/ 	.word	0x0001ced0


	//   ....[66]....
        /*3e18*/ 	.word	0x0001cee0


	//   ....[67]....
        /*3e1c*/ 	.word	0x0001cef0


	//   ....[68]....
        /*3e20*/ 	.word	0x0001cf00


	//   ....[69]....
        /*3e24*/ 	.word	0x0001cf10


	//   ....[70]....
        /*3e28*/ 	.word	0x0001cf20


	//   ....[71]....
        /*3e2c*/ 	.word	0x0001cf30


	//   ....[72]....
        /*3e30*/ 	.word	0x0001cf40


	//   ....[73]....
        /*3e34*/ 	.word	0x0001cf50


	//   ....[74]....
        /*3e38*/ 	.word	0x0001cf70


	//   ....[75]....
        /*3e3c*/ 	.word	0x0001d0c0


	//   ....[76]....
        /*3e40*/ 	.word	0x0001d0d0


	//   ....[77]....
        /*3e44*/ 	.word	0x0001d0e0


	//   ....[78]....
        /*3e48*/ 	.word	0x0001d0f0


	//   ....[79]....
        /*3e4c*/ 	.word	0x0001d100


	//   ....[80]....
        /*3e50*/ 	.word	0x0001d110


	//   ....[81]....
        /*3e54*/ 	.word	0x0001d120


	//   ....[82]....
        /*3e58*/ 	.word	0x0001d130


	//   ....[83]....
        /*3e5c*/ 	.word	0x0001d140


	//   ....[84]....
        /*3e60*/ 	.word	0x0001d150


	//   ....[85]....
        /*3e64*/ 	.word	0x0001d160


	//   ....[86]....
        /*3e68*/ 	.word	0x0001d170


	//   ....[87]....
        /*3e6c*/ 	.word	0x0001d180


	//   ....[88]....
        /*3e70*/ 	.word	0x0001d190


	//   ....[89]....
        /*3e74*/ 	.word	0x0001d1a0


	//   ....[90]....
        /*3e78*/ 	.word	0x0001d1b0


	//   ....[91]....
        /*3e7c*/ 	.word	0x0001d1c0


	//   ....[92]....
        /*3e80*/ 	.word	0x0001d1d0


	//   ....[93]....
        /*3e84*/ 	.word	0x0001d1e0


	//   ....[94]....
        /*3e88*/ 	.word	0x0001d1f0


	//   ....[95]....
        /*3e8c*/ 	.word	0x0001d210


	//   ....[96]....
        /*3e90*/ 	.word	0x0001d360


	//   ....[97]....
        /*3e94*/ 	.word	0x0001d370


	//   ....[98]....
        /*3e98*/ 	.word	0x0001d390


	//   ....[99]....
        /*3e9c*/ 	.word	0x0001d3a0


	//   ....[100]....
        /*3ea0*/ 	.word	0x0001d3b0


	//   ....[101]....
        /*3ea4*/ 	.word	0x0001d3c0


	//   ....[102]....
        /*3ea8*/ 	.word	0x0001d3d0


	//   ....[103]....
        /*3eac*/ 	.word	0x0001d3e0


	//   ....[104]....
        /*3eb0*/ 	.word	0x0001d3f0


	//   ....[105]....
        /*3eb4*/ 	.word	0x0001d400


	//   ....[106]....
        /*3eb8*/ 	.word	0x0001d410


	//   ....[107]....
        /*3ebc*/ 	.word	0x0001d420


	//   ....[108]....
        /*3ec0*/ 	.word	0x0001d430


	//   ....[109]....
        /*3ec4*/ 	.word	0x0001d440


	//   ....[110]....
        /*3ec8*/ 	.word	0x0001d450


	//   ....[111]....
        /*3ecc*/ 	.word	0x0001d460


	//   ....[112]....
        /*3ed0*/ 	.word	0x0001d470


	//   ....[113]....
        /*3ed4*/ 	.word	0x0001d480


	//   ....[114]....
        /*3ed8*/ 	.word	0x0001d490


	//   ....[115]....
        /*3edc*/ 	.word	0x0001d4a0


	//   ....[116]....
        /*3ee0*/ 	.word	0x0001d4b0


	//   ....[117]....
        /*3ee4*/ 	.word	0x0001d600


	//   ....[118]....
        /*3ee8*/ 	.word	0x0001d620


	//   ....[119]....
        /*3eec*/ 	.word	0x0001d630


	//   ....[120]....
        /*3ef0*/ 	.word	0x0001d640


	//   ....[121]....
        /*3ef4*/ 	.word	0x0001d650


	//   ....[122]....
        /*3ef8*/ 	.word	0x0001d660


	//   ....[123]....
        /*3efc*/ 	.word	0x0001d670


	//   ....[124]....
        /*3f00*/ 	.word	0x0001d680


	//   ....[125]....
        /*3f04*/ 	.word	0x0001d690


	//   ....[126]....
        /*3f08*/ 	.word	0x0001d6a0


	//   ....[127]....
        /*3f0c*/ 	.word	0x0001d6b0


	//   ....[128]....
        /*3f10*/ 	.word	0x0001d6c0


	//   ....[129]....
        /*3f14*/ 	.word	0x0001d6d0


	//   ....[130]....
        /*3f18*/ 	.word	0x0001d6e0


	//   ....[131]....
        /*3f1c*/ 	.word	0x0001d6f0


	//   ....[132]....
        /*3f20*/ 	.word	0x0001d700


	//   ....[133]....
        /*3f24*/ 	.word	0x0001d710


	//   ....[134]....
        /*3f28*/ 	.word	0x0001d720


	//   ....[135]....
        /*3f2c*/ 	.word	0x0001d730


	//   ....[136]....
        /*3f30*/ 	.word	0x0001d740


	//   ....[137]....
        /*3f34*/ 	.word	0x0001d750


	//   ....[138]....
        /*3f38*/ 	.word	0x0001dbb0


	//   ....[139]....
        /*3f3c*/ 	.word	0x0001dbc0


	//   ....[140]....
        /*3f40*/ 	.word	0x0001f710


	//   ....[141]....
        /*3f44*/ 	.word	0x0001f720


	//   ....[142]....
        /*3f48*/ 	.word	0x0001f730


	//   ....[143]....
        /*3f4c*/ 	.word	0x0001f740


	//   ....[144]....
        /*3f50*/ 	.word	0x0001f750


	//   ....[145]....
        /*3f54*/ 	.word	0x0001f760


	//   ....[146]....
        /*3f58*/ 	.word	0x0001f770


	//   ....[147]....
        /*3f5c*/ 	.word	0x0001f780


	//   ....[148]....
        /*3f60*/ 	.word	0x0001f790


	//   ....[149]....
        /*3f64*/ 	.word	0x0001f7a0


	//   ....[150]....
        /*3f68*/ 	.word	0x0001f7b0


	//   ....[151]....
        /*3f6c*/ 	.word	0x0001f7c0


	//   ....[152]....
        /*3f70*/ 	.word	0x0001f7d0


	//   ....[153]....
        /*3f74*/ 	.word	0x0001f7e0


	//   ....[154]....
        /*3f78*/ 	.word	0x0001f7f0


	//   ....[155]....
        /*3f7c*/ 	.word	0x0001f800


	//   ....[156]....
        /*3f80*/ 	.word	0x0001fbf0


	//   ....[157]....
        /*3f84*/ 	.word	0x0001fc10


	//   ....[158]....
        /*3f88*/ 	.word	0x0001fc20


	//   ....[159]....
        /*3f8c*/ 	.word	0x0001fc70


	//   ....[160]....
        /*3f90*/ 	.word	0x0001fc90


	//   ....[161]....
        /*3f94*/ 	.word	0x0001fcb0


	//   ....[162]....
        /*3f98*/ 	.word	0x0001fcc0


	//   ....[163]....
        /*3f9c*/ 	.word	0x0001fcd0


	//   ....[164]....
        /*3fa0*/ 	.word	0x0001fce0


	//   ....[165]....
        /*3fa4*/ 	.word	0x0001fcf0


	//   ....[166]....
        /*3fa8*/ 	.word	0x0001fd00


	//   ....[167]....
        /*3fac*/ 	.word	0x0001fd10


	//   ....[168]....
        /*3fb0*/ 	.word	0x0001fd20


	//   ....[169]....
        /*3fb4*/ 	.word	0x0001fd30


	//   ....[170]....
        /*3fb8*/ 	.word	0x0001fd40


	//   ....[171]....
        /*3fbc*/ 	.word	0x0001fd50


	//   ....[172]....
        /*3fc0*/ 	.word	0x00020410


	//   ....[173]....
        /*3fc4*/ 	.word	0x00020610


	//   ....[174]....
        /*3fc8*/ 	.word	0x00020620


	//   ....[175]....
        /*3fcc*/ 	.word	0x00020630


	//   ....[176]....
        /*3fd0*/ 	.word	0x00020640


	//   ....[177]....
        /*3fd4*/ 	.word	0x00020650


	//   ....[178]....
        /*3fd8*/ 	.word	0x00020660


	//   ....[179]....
        /*3fdc*/ 	.word	0x00020670


	//   ....[180]....
        /*3fe0*/ 	.word	0x000206c0


	//   ....[181]....
        /*3fe4*/ 	.word	0x000206d0


	//   ....[182]....
        /*3fe8*/ 	.word	0x00020710


	//   ....[183]....
        /*3fec*/ 	.word	0x00020720


	//   ....[184]....
        /*3ff0*/ 	.word	0x00020730


	//   ....[185]....
        /*3ff4*/ 	.word	0x00020740


	//   ....[186]....
        /*3ff8*/ 	.word	0x00020750


	//   ....[187]....
        /*3ffc*/ 	.word	0x00020760


	//   ....[188]....
        /*4000*/ 	.word	0x00020a30


	//   ....[189]....
        /*4004*/ 	.word	0x00020a50


	//   ....[190]....
        /*4008*/ 	.word	0x00020a70


	//   ....[191]....
        /*400c*/ 	.word	0x00020aa0


	//   ....[192]....
        /*4010*/ 	.word	0x00020b00


	//   ....[193]....
        /*4014*/ 	.word	0x00020b10


	//   ....[194]....
        /*4018*/ 	.word	0x00020b20


	//   ....[195]....
        /*401c*/ 	.word	0x00020b30


	//   ....[196]....
        /*4020*/ 	.word	0x00020b40


	//   ....[197]....
        /*4024*/ 	.word	0x00020c20


	//   ....[198]....
        /*4028*/ 	.word	0x00020c70


	//   ....[199]....
        /*402c*/ 	.word	0x00020cc0


	//   ....[200]....
        /*4030*/ 	.word	0x00020cd0


	//   ....[201]....
        /*4034*/ 	.word	0x00020ce0


	//   ....[202]....
        /*4038*/ 	.word	0x00020cf0


	//   ....[203]....
        /*403c*/ 	.word	0x00020d00


	//   ....[204]....
        /*4040*/ 	.word	0x00027710


	//   ....[205]....
        /*4044*/ 	.word	0x00027810


	//   ....[206]....
        /*4048*/ 	.word	0x00027880


	//   ....[207]....
        /*404c*/ 	.word	0x00027b80


	//   ....[208]....
        /*4050*/ 	.word	0x00027bb0


	//   ....[209]....
        /*4054*/ 	.word	0x00027c20


	//   ....[210]....
        /*4058*/ 	.word	0x00027c50


	//   ....[211]....
        /*405c*/ 	.word	0x00027c60


	//   ....[212]....
        /*4060*/ 	.word	0x00027d20


	//   ....[213]....
        /*4064*/ 	.word	0x00027de0


	//   ....[214]....
        /*4068*/ 	.word	0x00028020


	//   ....[215]....
        /*406c*/ 	.word	0x00028090


	//   ....[216]....
        /*4070*/ 	.word	0x000280a0


	//   ....[217]....
        /*4074*/ 	.word	0x000280b0


	//   ....[218]....
        /*4078*/ 	.word	0x000280c0


	//   ....[219]....
        /*407c*/ 	.word	0x000280d0


	//   ....[220]....
        /*4080*/ 	.word	0x000289a0


	//   ....[221]....
        /*4084*/ 	.word	0x000289b0


	//   ....[222]....
        /*4088*/ 	.word	0x00028bb0


	//   ....[223]....
        /*408c*/ 	.word	0x00028bc0


	//   ....[224]....
        /*4090*/ 	.word	0x00028bd0


	//   ....[225]....
        /*4094*/ 	.word	0x00028be0


	//   ....[226]....
        /*4098*/ 	.word	0x00028bf0


	//   ....[227]....
        /*409c*/ 	.word	0x00028c00


	//   ....[228]....
        /*40a0*/ 	.word	0x00028f10


	//   ....[229]....
        /*40a4*/ 	.word	0x00028f20


	//   ....[230]....
        /*40a8*/ 	.word	0x00028f30


	//   ....[231]....
        /*40ac*/ 	.word	0x00028f40


	//   ....[232]....
        /*40b0*/ 	.word	0x00028f50


	//   ....[233]....
        /*40b4*/ 	.word	0x00028f60


	//   ....[234]....
        /*40b8*/ 	.word	0x00028f70


	//   ....[235]....
        /*40bc*/ 	.word	0x00028f80


	//   ....[236]....
        /*40c0*/ 	.word	0x000292d0


	//   ....[237]....
        /*40c4*/ 	.word	0x000292e0


	//   ....[238]....
        /*40c8*/ 	.word	0x000292f0


	//   ....[239]....
        /*40cc*/ 	.word	0x00029300


	//   ....[240]....
        /*40d0*/ 	.word	0x00029310


	//   ....[241]....
        /*40d4*/ 	.word	0x00029320


	//   ....[242]....
        /*40d8*/ 	.word	0x00029330


	//   ....[243]....
        /*40dc*/ 	.word	0x00029340


	//   ....[244]....
        /*40e0*/ 	.word	0x000297d0


	//   ....[245]....
        /*40e4*/ 	.word	0x000297f0


	//   ....[246]....
        /*40e8*/ 	.word	0x00029800


	//   ....[247]....
        /*40ec*/ 	.word	0x00029810


	//   ....[248]....
        /*40f0*/ 	.word	0x00029820


	//   ....[249]....
        /*40f4*/ 	.word	0x00029830


	//   ....[250]....
        /*40f8*/ 	.word	0x00029840


	//   ....[251]....
        /*40fc*/ 	.word	0x00029850


	//   ....[252]....
        /*4100*/ 	.word	0x00029ce0


	//   ....[253]....
        /*4104*/ 	.word	0x00029cf0


	//   ....[254]....
        /*4108*/ 	.word	0x00029d00


	//   ....[255]....
        /*410c*/ 	.word	0x00029d10


	//   ....[0]....
        /*4110*/ 	.word	0x00029d20


	//   ....[1]....
        /*4114*/ 	.word	0x00029d30


	//   ....[2]....
        /*4118*/ 	.word	0x00029d40


	//   ....[3]....
        /*411c*/ 	.word	0x00029d50


	//   ....[4]....
        /*4120*/ 	.word	0x0002a0c0


	//   ....[5]....
        /*4124*/ 	.word	0x0002a0e0


	//   ....[6]....
        /*4128*/ 	.word	0x0002a0f0


	//   ....[7]....
        /*412c*/ 	.word	0x0002a110


	//   ....[8]....
        /*4130*/ 	.word	0x0002a1c0


	//   ....[9]....
        /*4134*/ 	.word	0x0002a1d0


	//   ....[10]....
        /*4138*/ 	.word	0x0002a1e0


	//   ....[11]....
        /*413c*/ 	.word	0x0002a1f0


	//   ....[12]....
        /*4140*/ 	.word	0x0002a4a0


	//   ....[13]....
        /*4144*/ 	.word	0x0002a4f0


	//   ....[14]....
        /*4148*/ 	.word	0x0002a510


	//   ....[15]....
        /*414c*/ 	.word	0x0002a520


	//   ....[16]....
        /*4150*/ 	.word	0x0002a530


	//   ....[17]....
        /*4154*/ 	.word	0x0002a540


	//   ....[18]....
        /*4158*/ 	.word	0x0002a550


	//   ....[19]....
        /*415c*/ 	.word	0x0002a560


	//   ....[20]....
        /*4160*/ 	.word	0x0002aba0


	//   ....[21]....
        /*4164*/ 	.word	0x0002abb0


	//   ....[22]....
        /*4168*/ 	.word	0x0002abd0


	//   ....[23]....
        /*416c*/ 	.word	0x0002abe0


	//   ....[24]....
        /*4170*/ 	.word	0x0002ad30


	//   ....[25]....
        /*4174*/ 	.word	0x0002ad40


	//   ....[26]....
        /*4178*/ 	.word	0x0002ad70


	//   ....[27]....
        /*417c*/ 	.word	0x0002ad80


	//----- nvinfo : EIATTR_EXIT_INSTR_OFFSETS
	.align		4
.L_46:
        /*4180*/ 	.byte	0x04, 0x1c
        /*4182*/ 	.short	(.L_48 - .L_47)


	//   ....[0]....
.L_47:
        /*4184*/ 	.word	0x0002c310


	//----- nvinfo : EIATTR_REQNTID
	.align		4
.L_48:
        /*4188*/ 	.byte	0x04, 0x10
        /*418a*/ 	.short	(.L_50 - .L_49)
.L_49:
        /*418c*/ 	.word	0x00000040
        /*4190*/ 	.word	0x00000001
        /*4194*/ 	.word	0x00000001
.L_50:


//--------------------- .nv.callgraph             --------------------------
	.section	.nv.callgraph,"",@"SHT_CUDA_CALLGRAPH"
	.align	4
	.sectionentsize	8
	.align		4
        /*0000*/ 	.word	0x00000000
	.align		4
        /*0004*/ 	.word	0xffffffff
	.align		4
        /*0008*/ 	.word	0x00000000
	.align		4
        /*000c*/ 	.word	0xfffffffe
	.align		4
        /*0010*/ 	.word	0x00000000
	.align		4
        /*0014*/ 	.word	0xfffffffd
	.align		4
        /*0018*/ 	.word	0x00000000
	.align		4
        /*001c*/ 	.word	0xfffffffc


//--------------------- .nv.rel.action            --------------------------
	.section	.nv.rel.action,"",@"SHT_CUDA_RELOCINFO"
	.align	8
	.sectionentsize	8
        /*0000*/ 	.byte	0x73, 0x00, 0x00, 0x00, 0x00, 0x00, 0x00, 0x00, 0x00, 0x00, 0x00, 0x11, 0x25, 0x00, 0x05, 0x36


//--------------------- .nv.constant4             --------------------------
	.section	.nv.constant4,"a",@progbits
	.align	8
	.align		8
.nv.constant4:
        /*0000*/ 	.dword	_$_str


//--------------------- .nv.constant0.triton_tem_fused__unsafe_view_split_transpose_view_42 --------------------------
	.section	.nv.constant0.triton_tem_fused__unsafe_view_split_transpose_view_42,"a",@progbits
	.sectionflags	@""
	.align	4
.nv.constant0.triton_tem_fused__unsafe_view_split_transpose_view_42:
	.zero		472


//--------------------- .text.triton_tem_fused__unsafe_view_split_transpose_view_42 --------------------------
	.section	.text.triton_tem_fused__unsafe_view_split_transpose_view_42,"ax",@progbits
	.sectionflags	@"SHF_BARRIERS=1"
	.sectioninfo	@"SHI_REGISTERS=255"
	.align	128
        .global         triton_tem_fused__unsafe_view_split_transpose_view_42
        .type           triton_tem_fused__unsafe_view_split_transpose_view_42,@function
        .size           triton_tem_fused__unsafe_view_split_transpose_view_42,(.L_x_7 - triton_tem_fused__unsafe_view_split_transpose_view_42)
        .other          triton_tem_fused__unsafe_view_split_transpose_view_42,@"STO_CUDA_ENTRY STV_DEFAULT"
triton_tem_fused__unsafe_view_split_transpose_view_42:
.text.triton_tem_fused__unsafe_view_split_transpose_view_42:
[----:B------:R-:W-:Y:S02]  /*0000*/  IMAD.MOV.U32 R1, RZ, RZ, c[0x0][0x28] ;  /* 0x00000a00ff017624 */ /* 0x000fe400078e00ff */
[----:B------:R-:W0:Y:S01]  /*0010*/  S2UR UR7, SR_CTAID.X ;  /* 0x00000000000779c3 */ /* 0x000e220000002500 */
[----:B------:R-:W1:Y:S01]  /*0020*/  S2R R96, SR_TID.X ;  /* 0x0000000000607919 */ /* 0x000e620000002100 */
[----:B------:R-:W-:Y:S01]  /*0030*/  UMOV UR8, 0x4 ;  /* 0x0000000400087882 */ /* 0x000fe20000000000 */
[----:B------:R-:W-:Y:S01]  /*0040*/  IMAD.MOV.U32 R34, RZ, RZ, c[0x0][0x188] ;  /* 0x00006200ff227624 */ /* 0x000fe200078e00ff */
[----:B------:R-:W-:Y:S01]  /*0050*/  ULDC.64 UR4, c[0x0][0x160] ;  /* 0x0000580000047ab9 */ /* 0x000fe20000000a00 */
[----:B------:R-:W-:Y:S01]  /*0060*/  IMAD.MOV.U32 R35, RZ, RZ, c[0x0][0x18c] ;  /* 0x00006300ff237624 */ /* 0x000fe200078e00ff */
[----:B------:R-:W-:Y:S01]  /*0070*/  ULDC.64 UR10, c[0x0][0x118] ;  /* 0x00004600000a7ab9 */ /* 0x000fe20000000a00 */
[----:B------:R-:W-:-:S03]  /*0080*/  IADD3 R1, R1, -0x690, RZ ;  /* 0xfffff97001017810 */ /* 0x000fc60007ffe0ff */
[----:B------:R-:W2:Y:S01]  /*0090*/  LDG.E R104, [R34.64] ;  /* 0x0000000a22687981 */ /* 0x000ea2000c1e1900 */
[----:B0-----:R-:W-:Y:S01]  /*00a0*/  USHF.R.S32.HI UR6, URZ, 0x1f, UR7 ;  /* 0x0000001f3f067899 */ /* 0x001fe20008011407 */
[C---:B-1----:R-:W-:Y:S02]  /*00b0*/  LOP3.LUT R4, R96.reuse, 0x2, RZ, 0xc0, !PT ;  /* 0x0000000260047812 */ /* 0x042fe400078ec0ff */
[C---:B------:R-:W-:Y:S01]  /*00c0*/  LOP3.LUT R100, R96.reuse, 0x1, RZ, 0xc0, !PT ;  /* 0x0000000160647812 */ /* 0x040fe200078ec0ff */
[----:B------:R-:W-:Y:S01]  /*00d0*/  ULEA.HI UR6, UR6, UR7, URZ, 0x2 ;  /* 0x0000000706067291 */ /* 0x000fe2000f8f103f */
[----:B------:R-:W-:Y:S01]  /*00e0*/  LOP3.LUT R38, R96, 0x4, RZ, 0xc0, !PT ;  /* 0x0000000460267812 */ /* 0x000fe200078ec0ff */
[----:B------:R-:W-:Y:S01]  /*00f0*/  IMAD.SHL.U32 R101, R4, 0x4, RZ ;  /* 0x0000000404657824 */ /* 0x000fe200078e00ff */
[----:B------:R-:W-:Y:S01]  /*0100*/  SHF.R.U32.HI R0, RZ, 0x4, R96 ;  /* 0x00000004ff007819 */ /* 0x000fe20000011660 */
[----:B------:R-:W-:Y:S01]  /*0110*/  ULOP3.LUT UR61, UR6, 0xfffffffc, URZ, 0xc0, !UPT ;  /* 0xfffffffc063d7892 */ /* 0x000fe2000f8ec03f */
[----:B------:R-:W-:Y:S01]  /*0120*/  LOP3.LUT R39, R96, 0x8, RZ, 0xc0, !PT ;  /* 0x0000000860277812 */ /* 0x000fe200078ec0ff */
[----:B------:R-:W-:Y:S01]  /*0130*/  USHF.R.S32.HI UR58, URZ, 0x2, UR6 ;  /* 0x000000023f3a7899 */ /* 0x000fe20008011406 */
[----:B------:R-:W-:Y:S01]  /*0140*/  IMAD.SHL.U32 R98, R38, 0x4, RZ ;  /* 0x0000000426627824 */ /* 0x000fe200078e00ff */
[----:B------:R-:W-:Y:S01]  /*0150*/  UIADD3 UR61, -UR61, UR7, URZ ;  /* 0x000000073d3d7290 */ /* 0x000fe2000fffe13f */
[----:B------:R-:W-:Y:S01]  /*0160*/  IMAD R13, R100, 0x4, R101 ;  /* 0x00000004640d7824 */ /* 0x000fe200078e0265 */
[----:B------:R-:W-:Y:S01]  /*0170*/  SGXT.U32 R97, R0, 0x2 ;  /* 0x000000020061781a */ /* 0x000fe20000000000 */
[----:B------:R-:W-:Y:S01]  /*0180*/  IMAD.SHL.U32 R5, R39, 0x4, RZ ;  /* 0x0000000427057824 */ /* 0x000fe200078e00ff */
[----:B------:R-:W-:Y:S01]  /*0190*/  USHF.L.U32 UR7, UR61, 0xc, URZ ;  /* 0x0000000c3d077899 */ /* 0x000fe2000800063f */
[----:B------:R-:W-:Y:S01]  /*01a0*/  IMAD.IADD R18, R13, 0x1, R98 ;  /* 0x000000010d127824 */ /* 0x000fe200078e0262 */
[C---:B------:R-:W-:Y:S01]  /*01b0*/  LOP3.LUT R0, R97.reuse, 0x4, RZ, 0xfc, !PT ;  /* 0x0000000461007812 */ /* 0x040fe200078efcff */
[C---:B------:R-:W-:Y:S01]  /*01c0*/  IMAD.SHL.U32 R19, R97.reuse, 0x40, RZ ;  /* 0x0000004061137824 */ /* 0x040fe200078e00ff */
[----:B------:R-:W-:Y:S01]  /*01d0*/  ULEA UR57, UR58, UR7, 0xe ;  /* 0x000000073a397291 */ /* 0x000fe2000f8e703f */
[----:B------:R-:W-:Y:S01]  /*01e0*/  IMAD.IADD R103, R18, 0x1, R5 ;  /* 0x0000000112677824 */ /* 0x000fe200078e0205 */
[----:B------:R-:W-:-:S02]  /*01f0*/  LOP3.LUT R2, R97, 0x8, RZ, 0xfc, !PT ;  /* 0x0000000861027812 */ /* 0x000fc400078efcff */
[----:B------:R-:W-:Y:S01]  /*0200*/  UIMAD.WIDE UR4, UR57, UR8, UR4 ;  /* 0x00000008390472a5 */ /* 0x000fe2000f8e0204 */
[----:B------:R-:W-:Y:S01]  /*0210*/  LOP3.LUT R3, R97, 0xc, RZ, 0xfc, !PT ;  /* 0x0000000c61037812 */ /* 0x000fe200078efcff */
[----:B------:R-:W-:Y:S01]  /*0220*/  IMAD.IADD R19, R103, 0x1, R19 ;  /* 0x0000000167137824 */ /* 0x000fe200078e0213 */
[C---:B------:R-:W-:Y:S01]  /*0230*/  LOP3.LUT R6, R97.reuse, 0x10, RZ, 0xfc, !PT ;  /* 0x0000001061067812 */ /* 0x040fe200078efcff */
[--C-:B------:R-:W-:Y:S01]  /*0240*/  IMAD R21, R0, 0x40, R103.reuse ;  /* 0x0000004000157824 */ /* 0x100fe200078e0267 */
[C---:B------:R-:W-:Y:S01]  /*0250*/  LOP3.LUT R7, R97.reuse, 0x14, RZ, 0xfc, !PT ;  /* 0x0000001461077812 */ /* 0x040fe200078efcff */
[----:B------:R-:W-:Y:S01]  /*0260*/  IMAD.U32 R36, RZ, RZ, UR4 ;  /* 0x00000004ff247e24 */ /* 0x000fe2000f8e00ff */
[C---:B------:R-:W-:Y:S01]  /*0270*/  LOP3.LUT R12, R97.reuse, 0x28, RZ, 0xfc, !PT ;  /* 0x00000028610c7812 */ /* 0x040fe200078efcff */
[----:B------:R-:W-:Y:S01]  /*0280*/  IMAD.U32 R37, RZ, RZ, UR5 ;  /* 0x00000005ff257e24 */ /* 0x000fe2000f8e00ff */
[C---:B------:R-:W-:Y:S01]  /*0290*/  LOP3.LUT R14, R97.reuse, 0x2c, RZ, 0xfc, !PT ;  /* 0x0000002c610e7812 */ /* 0x040fe200078efcff */
[--C-:B------:R-:W-:Y:S01]  /*02a0*/  IMAD R23, R2, 0x40, R103.reuse ;  /* 0x0000004002177824 */ /* 0x100fe200078e0267 */
[----:B------:R-:W-:Y:S01]  /*02b0*/  LOP3.LUT R8, R97, 0x18, RZ, 0xfc, !PT ;  /* 0x0000001861087812 */ /* 0x000fe200078efcff */
[--C-:B------:R-:W-:Y:S01]  /*02c0*/  IMAD R25, R3, 0x40, R103.reuse ;  /* 0x0000004003197824 */ /* 0x100fe200078e0267 */
[C---:B------:R-:W-:Y:S01]  /*02d0*/  LOP3.LUT R9, R97.reuse, 0x1c, RZ, 0xfc, !PT ;  /* 0x0000001c61097812 */ /* 0x040fe200078efcff */
[--C-:B------:R-:W-:Y:S01]  /*02e0*/  IMAD R27, R6, 0x40, R103.reuse ;  /* 0x00000040061b7824 */ /* 0x100fe200078e0267 */
[----:B------:R-:W-:Y:S01]  /*02f0*/  LOP3.LUT R15, R97, 0x30, RZ, 0xfc, !PT ;  /* 0x00000030610f7812 */ /* 0x000fe200078efcff */
[--C-:B------:R-:W-:Y:S01]  /*0300*/  IMAD R29, R7, 0x40, R103.reuse ;  /* 0x00000040071d7824 */ /* 0x100fe200078e0267 */
[C---:B------:R-:W-:Y:S01]  /*0310*/  LOP3.LUT R16, R97.reuse, 0x34, RZ, 0xfc, !PT ;  /* 0x0000003461107812 */ /* 0x040fe200078efcff */
[--C-:B------:R-:W-:Y:S01]  /*0320*/  IMAD R45, R12, 0x40, R103.reuse ;  /* 0x000000400c2d7824 */ /* 0x100fe200078e0267 */
[C---:B------:R-:W-:Y:S01]  /*0330*/  LOP3.LUT R10, R97.reuse, 0x20, RZ, 0xfc, !PT ;  /* 0x00000020610a7812 */ /* 0x040fe200078efcff */
[--C-:B------:R-:W-:Y:S01]  /*0340*/  IMAD R47, R14, 0x40, R103.reuse ;  /* 0x000000400e2f7824 */ /* 0x100fe200078e0267 */
[C---:B------:R-:W-:Y:S01]  /*0350*/  LOP3.LUT R11, R97.reuse, 0x24, RZ, 0xfc, !PT ;  /* 0x00000024610b7812 */ /* 0x040fe200078efcff */
[--C-:B------:R-:W-:Y:S01]  /*0360*/  IMAD R31, R8, 0x40, R103.reuse ;  /* 0x00000040081f7824 */ /* 0x100fe200078e0267 */
[----:B------:R-:W-:Y:S01]  /*0370*/  LOP3.LUT R17, R97, 0x38, RZ, 0xfc, !PT ;  /* 0x0000003861117812 */ /* 0x000fe200078efcff */
[--C-:B------:R-:W-:Y:S01]  /*0380*/  IMAD R33, R9, 0x40, R103.reuse ;  /* 0x0000004009217824 */ /* 0x100fe200078e0267 */
[----:B------:R-:W-:Y:S01]  /*0390*/  LOP3.LUT R40, R97, 0x3c, RZ, 0xfc, !PT ;  /* 0x0000003c61287812 */ /* 0x000fe200078efcff */
[--C-:B------:R-:W-:Y:S01]  /*03a0*/  IMAD R49, R15, 0x40, R103.reuse ;  /* 0x000000400f317824 */ /* 0x100fe200078e0267 */
[----:B------:R-:W0:Y:S01]  /*03b0*/  S2UR UR56, SR_CTAID.Y ;  /* 0x00000000003879c3 */ /* 0x000e220000002600 */
[----:B------:R-:W-:Y:S01]  /*03c0*/  IMAD R51, R16, 0x40, R103 ;  /* 0x0000004010337824 */ /* 0x000fe200078e0267 */
[----:B------:R-:W-:Y:S01]  /*03d0*/  LOP3.LUT R102, R96, 0x10, RZ, 0xc0, !PT ;  /* 0x0000001060667812 */ /* 0x000fe200078ec0ff */
[--C-:B------:R-:W-:Y:S01]  /*03e0*/  IMAD.WIDE.U32 R2, R19, 0x4, R36.reuse ;  /* 0x0000000413027825 */ /* 0x100fe200078e0024 */
[----:B------:R-:W-:Y:S01]  /*03f0*/  USHF.R.S32.HI UR6, URZ, 0x1f, UR6 ;  /* 0x0000001f3f067899 */ /* 0x000fe20008011406 */
[----:B------:R-:W-:Y:S02]  /*0400*/  STL [R1+0x200], R103 ;  /* 0x0002006701007387 */ /* 0x000fe40000100800 */
[----:B------:R-:W-:-:S04]  /*0410*/  IMAD.WIDE.U32 R6, R21, 0x4, R36 ;  /* 0x0000000415067825 */ /* 0x000fc800078e0024 */
[--C-:B------:R-:W-:Y:S02]  /*0420*/  IMAD R41, R10, 0x40, R103.reuse ;  /* 0x000000400a297824 */ /* 0x100fe400078e0267 */
[--C-:B------:R-:W-:Y:S02]  /*0430*/  IMAD R43, R11, 0x40, R103.reuse ;  /* 0x000000400b2b7824 */ /* 0x100fe400078e0267 */
[----:B------:R-:W-:Y:S02]  /*0440*/  IMAD R53, R17, 0x40, R103 ;  /* 0x0000004011357824 */ /* 0x000fe400078e0267 */
[----:B------:R-:W-:-:S04]  /*0450*/  IMAD.WIDE.U32 R8, R23, 0x4, R36 ;  /* 0x0000000417087825 */ /* 0x000fc800078e0024 */
[--C-:B------:R-:W-:Y:S01]  /*0460*/  IMAD.WIDE.U32 R10, R25, 0x4, R36.reuse ;  /* 0x00000004190a7825 */ /* 0x100fe200078e0024 */
[----:B------:R1:W3:Y:S03]  /*0470*/  LDG.E.128 R56, [R8.64] ;  /* 0x0000000a08387981 */ /* 0x0002e6000c1e1d00 */
[--C-:B------:R-:W-:Y:S01]  /*0480*/  IMAD.WIDE.U32 R14, R27, 0x4, R36.reuse ;  /* 0x000000041b0e7825 */ /* 0x100fe200078e0024 */
[----:B------:R4:W3:Y:S03]  /*0490*/  LDG.E.128 R60, [R10.64] ;  /* 0x0000000a0a3c7981 */ /* 0x0008e6000c1e1d00 */
[--C-:B------:R-:W-:Y:S01]  /*04a0*/  IMAD.WIDE.U32 R16, R29, 0x4, R36.reuse ;  /* 0x000000041d107825 */ /* 0x100fe200078e0024 */
[----:B------:R-:W3:Y:S03]  /*04b0*/  LDG.E.128 R64, [R14.64] ;  /* 0x0000000a0e407981 */ /* 0x000ee6000c1e1d00 */
[--C-:B------:R-:W-:Y:S01]  /*04c0*/  IMAD.WIDE.U32 R18, R31, 0x4, R36.reuse ;  /* 0x000000041f127825 */ /* 0x100fe200078e0024 */
[----:B------:R0:W3:Y:S03]  /*04d0*/  LDG.E.128 R68, [R16.64] ;  /* 0x0000000a10447981 */ /* 0x0000e6000c1e1d00 */
        /* <DEDUP_REMOVED lines=14> */
[----:B0-----:R-:W-:Y:S01]  /*05c0*/  IMAD.WIDE.U32 R2, R53, 0x4, R36 ;  /* 0x0000000435027825 */ /* 0x001fe200078e0024 */
[----:B------:R-:W3:Y:S03]  /*05d0*/  LDG.E.128 R84, [R24.64] ;  /* 0x0000000a18547981 */ /* 0x000ee6000c1e1d00 */
[----:B-1----:R-:W-:Y:S01]  /*05e0*/  IMAD R7, R40, 0x40, R103 ;  /* 0x0000004028077824 */ /* 0x002fe200078e0267 */
[----:B------:R-:W3:Y:S03]  /*05f0*/  LDG.E.128 R52, [R32.64] ;  /* 0x0000000a20347981 */ /* 0x000ee6000c1e1d00 */
[----:B------:R-:W-:Y:S01]  /*0600*/  IMAD.WIDE.U32 R6, R7, 0x4, R36 ;  /* 0x0000000407067825 */ /* 0x000fe200078e0024 */
[----:B------:R-:W3:Y:S04]  /*0610*/  LDG.E.128 R40, [R30.64] ;  /* 0x0000000a1e287981 */ /* 0x000ee8000c1e1d00 */
[----:B------:R0:W3:Y:S04]  /*0620*/  LDG.E.128 R16, [R2.64] ;  /* 0x0000000a02107981 */ /* 0x0000e8000c1e1d00 */
[----:B----4-:R-:W4:Y:S01]  /*0630*/  LDG.E.128 R20, [R6.64] ;  /* 0x0000000a06147981 */ /* 0x010f22000c1e1d00 */
[----:B------:R-:W-:-:S04]  /*0640*/  LOP3.LUT R12, R96, 0x20, RZ, 0xc0, !PT ;  /* 0x00000020600c7812 */ /* 0x000fc800078ec0ff */
[----:B------:R-:W1:Y:S01]  /*0650*/  R2UR UR59, R12 ;  /* 0x000000000c3b73c2 */ /* 0x000e6200000e0000 */
[----:B------:R-:W-:Y:S02]  /*0660*/  SHF.R.U32.HI R99, RZ, 0x2, R102 ;  /* 0x00000002ff637819 */ /* 0x000fe40000011666 */
[----:B------:R-:W-:-:S04]  /*0670*/  IADD3 R10, R13, 0x10, RZ ;  /* 0x000000100d0a7810 */ /* 0x000fc80007ffe0ff */
[----:B------:R-:W-:Y:S01]  /*0680*/  LOP3.LUT R105, R10, R98, RZ, 0x3c, !PT ;  /* 0x000000620a697212 */ /* 0x000fe200078e3cff */
[----:B0-----:R-:W-:Y:S01]  /*0690*/  IMAD.SHL.U32 R3, R97, 0x100, RZ ;  /* 0x0000010061037824 */ /* 0x001fe200078e00ff */
[----:B-1----:R-:W-:-:S06]  /*06a0*/  USHF.R.U32.HI UR34, URZ, 0x2, UR59 ;  /* 0x000000023f227899 */ /* 0x002fcc000801163b */
[----:B------:R-:W-:-:S04]  /*06b0*/  IADD3 R0, R99, UR34, RZ ;  /* 0x0000002263007c10 */ /* 0x000fc8000fffe0ff */
[C---:B------:R-:W-:Y:S02]  /*06c0*/  LOP3.LUT R2, R0.reuse, R103, RZ, 0x3c, !PT ;  /* 0x0000006700027212 */ /* 0x040fe400078e3cff */
[----:B------:R-:W-:Y:S01]  /*06d0*/  LOP3.LUT R0, R0, R105, R5, 0x1e, !PT ;  /* 0x0000006900007212 */ /* 0x000fe200078e1e05 */
[----:B------:R-:W-:Y:S02]  /*06e0*/  UIADD3 UR4, UR56, 0x1, URZ ;  /* 0x0000000138047890 */ /* 0x000fe4000fffe03f */
[--C-:B------:R-:W-:Y:S02]  /*06f0*/  IMAD R2, R2, 0x4, R3.reuse ;  /* 0x0000000402027824 */ /* 0x100fe400078e0203 */
[----:B------:R-:W-:Y:S01]  /*0700*/  IMAD R0, R0, 0x4, R3 ;  /* 0x0000000400007824 */ /* 0x000fe200078e0203 */
[----:B------:R-:W-:-:S04]  /*0710*/  ULEA.HI UR6, UR6, UR58, URZ, 0x8 ;  /* 0x0000003a06067291 */ /* 0x000fc8000f8f403f */
[----:B------:R-:W-:-:S04]  /*0720*/  ULOP3.LUT UR6, UR6, 0xffffff00, URZ, 0xc0, !UPT ;  /* 0xffffff0006067892 */ /* 0x000fc8000f8ec03f */
[----:B------:R-:W-:Y:S01]  /*0730*/  UIADD3 UR6, UR58, -UR6, URZ ;  /* 0x800000063a067290 */ /* 0x000fe2000fffe03f */
[----:B------:R-:W-:Y:S02]  /*0740*/  IMAD.MOV.U32 R8, RZ, RZ, c[0x0][0x190] ;  /* 0x00006400ff087624 */ /* 0x000fe400078e00ff */
[----:B------:R-:W-:Y:S01]  /*0750*/  IMAD.MOV.U32 R9, RZ, RZ, c[0x0][0x194] ;  /* 0x00006500ff097624 */ /* 0x000fe200078e00ff */
[----:B------:R-:W-:Y:S02]  /*0760*/  ULDC.64 UR30, c[0x0][0x168] ;  /* 0x00005a00001e7ab9 */ /* 0x000fe40000000a00 */
[----:B------:R-:W-:Y:S02]  /*0770*/  ULDC.64 UR32, c[0x0][0x170] ;  /* 0x00005c0000207ab9 */ /* 0x000fe40000000a00 */
[----:B------:R0:W5:Y:S01]  /*0780*/  LDG.E R11, [R8.64] ;  /* 0x0000000a080b7981 */ /* 0x000162000c1e1900 */
[----:B------:R-:W-:Y:S02]  /*0790*/  USHF.L.U32 UR55, UR59, 0x2, URZ ;  /* 0x000000023b377899 */ /* 0x000fe4000800063f */
[----:B------:R-:W-:Y:S01]  /*07a0*/  USHF.L.U32 UR60, UR59, 0x5, URZ ;  /* 0x000000053b3c7899 */ /* 0x000fe2000800063f */
[----:B------:R-:W-:-:S02]  /*07b0*/  LOP3.LUT P0, RZ, R96, 0x1, RZ, 0xc0, !PT ;  /* 0x0000000160ff7812 */ /* 0x000fc4000780c0ff */
[----:B------:R-:W-:Y:S01]  /*07c0*/  LOP3.LUT P1, RZ, R96, 0x2, RZ, 0xc0, !PT ;  /* 0x0000000260ff7812 */ /* 0x000fe2000782c0ff */
[----:B--2---:R-:W-:Y:S01]  /*07d0*/  IMAD.SHL.U32 R3, R104, 0x2, RZ ;  /* 0x0000000268037824 */ /* 0x004fe200078e00ff */
[----:B------:R-:W-:Y:S04]  /*07e0*/  STL [R1+0x524], R104 ;  /* 0x0005246801007387 */ /* 0x000fe80000100800 */
[----:B------:R-:W-:-:S04]  /*07f0*/  IMNMX R3, R3, UR4, PT ;  /* 0x0000000403037c17 */ /* 0x000fc8000b800200 */
[----:B------:R-:W-:-:S04]  /*0800*/  IMNMX R3, R3, 0x1, PT ;  /* 0x0000000103037817 */ /* 0x000fc80003800200 */
[----:B------:R-:W-:Y:S01]  /*0810*/  ISETP.LE.AND P2, PT, R3, UR56, PT ;  /* 0x0000003803007c0c */ /* 0x000fe2000bf43270 */
[----:B------:R-:W-:Y:S02]  /*0820*/  UIMAD UR4, UR6, 0x300, UR61 ;  /* 0x00000300060478a4 */ /* 0x000fe4000f8e023d */
[----:B------:R-:W-:Y:S02]  /*0830*/  ULEA UR6, UR6, UR7, 0xe ;  /* 0x0000000706067291 */ /* 0x000fe4000f8e703f */
[----:B------:R-:W-:Y:S02]  /*0840*/  USHF.L.U32 UR4, UR4, 0x6, URZ ;  /* 0x0000000604047899 */ /* 0x000fe4000800063f */
[----:B------:R-:W-:Y:S02]  /*0850*/  UIMAD.WIDE UR30, UR6, UR8, UR30 ;  /* 0x00000008061e72a5 */ /* 0x000fe4000f8e021e */
[----:B------:R-:W-:Y:S01]  /*0860*/  UIMAD.WIDE UR32, UR4, UR8, UR32 ;  /* 0x00000008042072a5 */ /* 0x000fe2000f8e0220 */
[----:B---3--:R-:W-:Y:S04]  /*0870*/  STS.128 [R2], R44 ;  /* 0x0000002c02007388 */ /* 0x008fe80000000c00 */
[----:B------:R-:W-:Y:S04]  /*0880*/  STS.128 [R0+0x400], R48 ;  /* 0x0004003000007388 */ /* 0x000fe80000000c00 */
[----:B------:R-:W-:Y:S04]  /*0890*/  STS.128 [R2+0x800], R56 ;  /* 0x0008003802007388 */ /* 0x000fe80000000c00 */
[----:B------:R-:W-:Y:S04]  /*08a0*/  STS.128 [R0+0xc00], R60 ;  /* 0x000c003c00007388 */ /* 0x000fe80000000c00 */
[----:B------:R-:W-:Y:S04]  /*08b0*/  STS.128 [R2+0x1000], R64 ;  /* 0x0010004002007388 */ /* 0x000fe80000000c00 */
[----:B------:R-:W-:Y:S04]  /*08c0*/  STS.128 [R0+0x1400], R68 ;  /* 0x0014004400007388 */ /* 0x000fe80000000c00 */
[----:B------:R-:W-:Y:S04]  /*08d0*/  STS.128 [R2+0x1800], R72 ;  /* 0x0018004802007388 */ /* 0x000fe80000000c00 */
[----:B------:R1:W-:Y:S04]  /*08e0*/  STS.128 [R0+0x1c00], R76 ;  /* 0x001c004c00007388 */ /* 0x0003e80000000c00 */
[----:B------:R-:W-:Y:S04]  /*08f0*/  STS.128 [R2+0x2000], R80 ;  /* 0x0020005002007388 */ /* 0x000fe80000000c00 */
[----:B------:R-:W-:Y:S04]  /*0900*/  STS.128 [R0+0x2400], R84 ;  /* 0x0024005400007388 */ /* 0x000fe80000000c00 */
[----:B------:R-:W-:Y:S04]  /*0910*/  STS.128 [R2+0x2800], R88 ;  /* 0x0028005802007388 */ /* 0x000fe80000000c00 */
[----:B------:R-:W-:Y:S04]  /*0920*/  STS.128 [R0+0x2c00], R92 ;  /* 0x002c005c00007388 */ /* 0x000fe80000000c00 */
[----:B------:R-:W-:Y:S04]  /*0930*/  STS.128 [R2+0x3000], R40 ;  /* 0x0030002802007388 */ /* 0x000fe80000000c00 */
[----:B------:R-:W-:Y:S04]  /*0940*/  STS.128 [R0+0x3400], R52 ;  /* 0x0034003400007388 */ /* 0x000fe80000000c00 */
[----:B------:R2:W-:Y:S04]  /*0950*/  STS.128 [R2+0x3800], R16 ;  /* 0x0038001002007388 */ /* 0x0005e80000000c00 */
[----:B----4-:R3:W-:Y:S01]  /*0960*/  STS.128 [R0+0x3c00], R20 ;  /* 0x003c001400007388 */ /* 0x0107e20000000c00 */
[C---:B-1----:R-:W-:Y:S01]  /*0970*/  LOP3.LUT R79, R96.reuse, 0x3, RZ, 0xc0, !PT ;  /* 0x00000003604f7812 */ /* 0x042fe200078ec0ff */
[----:B------:R-:W-:Y:S01]  /*0980*/  IMAD.SHL.U32 R78, R96, 0x40, RZ ;  /* 0x00000040604e7824 */ /* 0x000fe200078e00ff */
[----:B------:R-:W-:Y:S01]  /*0990*/  IADD3 R77, R13, 0x30, RZ ;  /* 0x000000300d4d7810 */ /* 0x000fe20007ffe0ff */
[----:B--2---:R-:W-:-:S02]  /*09a0*/  IMAD.SHL.U32 R2, R100, 0x4, RZ ;  /* 0x0000000464027824 */ /* 0x004fc400078e00ff */
[----:B---3--:R-:W-:-:S03]  /*09b0*/  IMAD.SHL.U32 R0, R96, 0x2, RZ ;  /* 0x0000000260007824 */ /* 0x008fc600078e00ff */
[----:B------:R-:W-:Y:S02]  /*09c0*/  IADD3 R2, R2, 0x38, RZ ;  /* 0x0000003802027810 */ /* 0x000fe40007ffe0ff */
[----:B------:R-:W-:Y:S01]  /*09d0*/  LOP3.LUT R76, R0, 0x6, RZ, 0xc0, !PT ;  /* 0x00000006004c7812 */ /* 0x000fe200078ec0ff */
[----:B------:R-:W-:Y:S05]  /*09e0*/  @!P2 BRA `(.L_x_0) ;  /* 0x000006700000a947 */ /* 0x000fea0003800000 */
[----:B0-----:R-:W-:Y:S01]  /*09f0*/  SHF.R.U32.HI R0, RZ, 0x2, R38 ;  /* 0x00000002ff007819 */ /* 0x001fe20000011626 */
[----:B------:R-:W-:Y:S01]  /*0a00*/  IMAD.MOV.U32 R3, RZ, RZ, -0x800000 ;  /* 0xff800000ff037424 */ /* 0x000fe200078e00ff */
[----:B------:R-:W-:Y:S01]  /*0a10*/  SHF.R.U32.HI R2, RZ, 0x2, R39 ;  /* 0x00000002ff027819 */ /* 0x000fe20000011627 */
[----:B------:R-:W-:Y:S01]  /*0a20*/  IMAD.MOV.U32 R4, RZ, RZ, -0x800000 ;  /* 0xff800000ff047424 */ /* 0x000fe200078e00ff */
[----:B------:R-:W-:Y:S01]  /*0a30*/  USHF.R.U32.HI UR59, URZ, 0x1, UR59 ;  /* 0x000000013f3b7899 */ /* 0x000fe2000801163b */
[----:B------:R-:W-:Y:S01]  /*0a40*/  IMAD.MOV.U32 R5, RZ, RZ, -0x800000 ;  /* 0xff800000ff057424 */ /* 0x000fe200078e00ff */
[----:B------:R0:W-:Y:S01]  /*0a50*/  STL [R1+0x598], R0 ;  /* 0x0005980001007387 */ /* 0x0001e20000100800 */
[----:B------:R-:W-:Y:S01]  /*0a60*/  CS2R R16, SRZ ;  /* 0x0000000000107805 */ /* 0x000fe2000001ff00 */
[----:B------:R-:W-:Y:S01]  /*0a70*/  CS2R R18, SRZ ;  /* 0x0000000000127805 */ /* 0x000fe2000001ff00 */
[----:B------:R-:W-:Y:S01]  /*0a80*/  CS2R R20, SRZ ;  /* 0x0000000000147805 */ /* 0x000fe2000001ff00 */
[----:B------:R-:W-:Y:S01]  /*0a90*/  STL [R1+0x59c], R2 ;  /* 0x00059c0201007387 */ /* 0x000fe20000100800 */
[----:B------:R-:W-:Y:S01]  /*0aa0*/  CS2R R22, SRZ ;  /* 0x0000000000167805 */ /* 0x000fe2000001ff00 */
[----:B------:R-:W-:Y:S01]  /*0ab0*/  CS2R R236, SRZ ;  /* 0x0000000000ec7805 */ /* 0x000fe2000001ff00 */
[----:B------:R-:W-:Y:S01]  /*0ac0*/  CS2R R238, SRZ ;  /* 0x0000000000ee7805 */ /* 0x000fe2000001ff00 */
[----:B------:R-:W-:Y:S01]  /*0ad0*/  STL [R1+0x4fc], R3 ;  /* 0x0004fc0301007387 */ /* 0x000fe20000100800 */
[----:B------:R-:W-:Y:S01]  /*0ae0*/  CS2R R240, SRZ ;  /* 0x0000000000f07805 */ /* 0x000fe2000001ff00 */
[----:B0-----:R-:W-:Y:S01]  /*0af0*/  IADD3 R0, R99, R0, R2 ;  /* 0x0000000063007210 */ /* 0x001fe20007ffe002 */
[----:B------:R-:W-:Y:S01]  /*0b00*/  CS2R R242, SRZ ;  /* 0x0000000000f27805 */ /* 0x000fe2000001ff00 */
[----:B------:R-:W-:Y:S01]  /*0b10*/  STL [R1+0x4f8], R4 ;  /* 0x0004f80401007387 */ /* 0x000fe20000100800 */
[----:B------:R-:W-:Y:S01]  /*0b20*/  CS2R R244, SRZ ;  /* 0x0000000000f47805 */ /* 0x000fe2000001ff00 */
[----:B------:R-:W-:Y:S01]  /*0b30*/  CS2R R246, SRZ ;  /* 0x0000000000f67805 */ /* 0x000fe2000001ff00 */
[----:B------:R-:W-:Y:S01]  /*0b40*/  CS2R R248, SRZ ;  /* 0x0000000000f87805 */ /* 0x000fe2000001ff00 */
[----:B------:R0:W-:Y:S01]  /*0b50*/  STL [R1+0x4f4], R5 ;  /* 0x0004f40501007387 */ /* 0x0001e20000100800 */
[----:B------:R-:W-:Y:S01]  /*0b60*/  CS2R R250, SRZ ;  /* 0x0000000000fa7805 */ /* 0x000fe2000001ff00 */
[----:B------:R-:W-:Y:S01]  /*0b70*/  CS2R R6, SRZ ;  /* 0x0000000000067805 */ /* 0x000fe2000001ff00 */
[----:B------:R-:W-:Y:S01]  /*0b80*/  CS2R R8, SRZ ;  /* 0x0000000000087805 */ /* 0x000fe2000001ff00 */
[----:B------:R-:W-:Y:S01]  /*0b90*/  STL [R1+0x4f0], R3 ;  /* 0x0004f00301007387 */ /* 0x000fe20000100800 */
[----:B-----5:R-:W-:Y:S01]  /*0ba0*/  CS2R R10, SRZ ;  /* 0x00000000000a7805 */ /* 0x020fe2000001ff00 */
[----:B------:R-:W-:Y:S01]  /*0bb0*/  CS2R R12, SRZ ;  /* 0x00000000000c7805 */ /* 0x000fe2000001ff00 */
[----:B------:R-:W-:Y:S01]  /*0bc0*/  CS2R R14, SRZ ;  /* 0x00000000000e7805 */ /* 0x000fe2000001ff00 */
[----:B------:R-:W-:Y:S01]  /*0bd0*/  STL [R1+0x1b0], RZ ;  /* 0x0001b0ff01007387 */ /* 0x000fe20000100800 */
[----:B------:R-:W-:Y:S01]  /*0be0*/  CS2R R24, SRZ ;  /* 0x0000000000187805 */ /* 0x000fe2000001ff00 */
[----:B0-----:R-:W-:Y:S01]  /*0bf0*/  CS2R R4, SRZ ;  /* 0x0000000000047805 */ /* 0x001fe2000001ff00 */
[----:B------:R-:W-:Y:S01]  /*0c00*/  CS2R R26, SRZ ;  /* 0x00000000001a7805 */ /* 0x000fe2000001ff00 */
[----:B------:R-:W-:Y:S01]  /*0c10*/  STL [R1+0x1b4], RZ ;  /* 0x0001b4ff01007387 */ /* 0x000fe20000100800 */
[----:B------:R-:W-:Y:S01]  /*0c20*/  CS2R R28, SRZ ;  /* 0x00000000001c7805 */ /* 0x000fe2000001ff00 */
[----:B------:R-:W-:Y:S01]  /*0c30*/  CS2R R30, SRZ ;  /* 0x00000000001e7805 */ /* 0x000fe2000001ff00 */
        /* <DEDUP_REMOVED lines=29> */
[----:B------:R-:W-:Y:S04]  /*0e10*/  STL [R1+0x184], RZ ;  /* 0x000184ff01007387 */ /* 0x000fe80000100800 */
        /* <DEDUP_REMOVED lines=18> */
[----:B------:R-:W-:Y:S04]  /*0f40*/  STL [R1], RZ ;  /* 0x000000ff01007387 */ /* 0x000fe80000100800 */
        /* <DEDUP_REMOVED lines=11> */
[----:B------:R0:W-:Y:S02]  /*1000*/  STL [R1+0x5a0], R0 ;  /* 0x0005a00001007387 */ /* 0x0001e40000100800 */
[----:B0-----:R-:W-:-:S05]  /*1010*/  IADD3 R0, R0, UR59, RZ ;  /* 0x0000003b00007c10 */ /* 0x001fca000fffe0ff */
[----:B------:R0:W-:Y:S02]  /*1020*/  STL [R1+0x428], R0 ;  /* 0x0004280001007387 */ /* 0x0001e40000100800 */
[----:B0-----:R-:W-:-:S05]  /*1030*/  IADD3 R0, R0, 0x8, RZ ;  /* 0x0000000800007810 */ /* 0x001fca0007ffe0ff */
[----:B------:R0:W-:Y:S01]  /*1040*/  STL [R1+0x5a4], R0 ;  /* 0x0005a40001007387 */ /* 0x0001e20000100800 */
[----:B------:R-:W-:Y:S05]  /*1050*/  BRA `(.L_x_1) ;  /* 0x0002262000007947 */ /* 0x000fea0003800000 */
.L_x_0:
[----:B0-----:R-:W-:Y:S01]  /*1060*/  IMAD.SHL.U32 R0, R38, 0x10, RZ ;  /* 0x0000001026007824 */ /* 0x001fe200078e00ff */
[----:B------:R-:W-:Y:S01]  /*1070*/  USHF.R.U32.HI UR59, URZ, 0x1, UR59 ;  /* 0x000000013f3b7899 */ /* 0x000fe2000801163b */
[----:B------:R-:W-:Y:S01]  /*1080*/  IMAD.SHL.U32 R3, R39, 0x10, RZ ;  /* 0x0000001027037824 */ /* 0x000fe200078e00ff */
[----:B------:R-:W-:Y:S01]  /*1090*/  SHF.R.U32.HI R21, RZ, 0x2, R38 ;  /* 0x00000002ff157819 */ /* 0x000fe20000011626 */
[----:B------:R-:W-:Y:S01]  /*10a0*/  IMAD.SHL.U32 R7, R96, 0x20, RZ ;  /* 0x0000002060077824 */ /* 0x000fe200078e00ff */
[----:B------:R-:W-:Y:S01]  /*10b0*/  SHF.R.U32.HI R19, RZ, 0x2, R39 ;  /* 0x00000002ff137819 */ /* 0x000fe20000011627 */
[----:B------:R-:W-:Y:S01]  /*10c0*/  IMAD.U32 R10, RZ, RZ, UR60 ;  /* 0x0000003cff0a7e24 */ /* 0x000fe2000f8e00ff */
[--C-:B------:R-:W-:Y:S01]  /*10d0*/  IADD3 R6, R79, R3, R0.reuse ;  /* 0x000000034f067210 */ /* 0x100fe20007ffe000 */
[----:B------:R-:W-:Y:S01]  /*10e0*/  IMAD.U32 R9, RZ, RZ, UR59 ;  /* 0x0000003bff097e24 */ /* 0x000fe2000f8e00ff */
[----:B------:R-:W-:Y:S01]  /*10f0*/  LOP3.LUT R8, R3, R76, R0, 0xfe, !PT ;  /* 0x0000004c03087212 */ /* 0x000fe200078efe00 */
[----:B------:R-:W-:Y:S01]  /*1100*/  IMAD.SHL.U32 R3, R102, 0x10, RZ ;  /* 0x0000001066037824 */ /* 0x000fe200078e00ff */
[----:B------:R-:W-:Y:S01]  /*1110*/  LOP3.LUT R7, R10, 0x3e0, R7, 0xf8, !PT ;  /* 0x000003e00a077812 */ /* 0x000fe200078ef807 */
[----:B------:R-:W-:Y:S01]  /*1120*/  IMAD.IADD R0, R98, 0x1, R99 ;  /* 0x0000000162007824 */ /* 0x000fe200078e0263 */
[----:B------:R-:W-:Y:S01]  /*1130*/  IADD3 R18, R99, R19, R21 ;  /* 0x0000001363127210 */ /* 0x000fe20007ffe015 */
[----:B------:R-:W-:Y:S01]  /*1140*/  IMAD.IADD R6, R3, 0x1, R6 ;  /* 0x0000000103067824 */ /* 0x000fe200078e0206 */
[----:B------:R-:W-:Y:S01]  /*1150*/  LOP3.LUT R8, R8, UR60, R3, 0xfe, !PT ;  /* 0x0000003c08087c12 */ /* 0x000fe2000f8efe03 */
[----:B------:R-:W-:Y:S01]  /*1160*/  IMAD R3, R102, 0x4, R103 ;  /* 0x0000000466037824 */ /* 0x000fe200078e0267 */
[----:B------:R-:W-:Y:S01]  /*1170*/  LEA.HI R10, R7, 0x4000, RZ, 0x1f ;  /* 0x00004000070a7811 */ /* 0x000fe200078ff8ff */
[----:B------:R-:W-:Y:S01]  /*1180*/  IMAD.IADD R12, R101, 0x1, R0 ;  /* 0x00000001650c7824 */ /* 0x000fe200078e0200 */
[----:B------:R-:W-:Y:S01]  /*1190*/  LOP3.LUT R0, R9, 0xf, R96, 0xf8, !PT ;  /* 0x0000000f09007812 */ /* 0x000fe200078ef860 */
[----:B------:R-:W-:Y:S01]  /*11a0*/  IMAD.SHL.U32 R4, R4, 0x10, RZ ;  /* 0x0000001004047824 */ /* 0x000fe200078e00ff */
[----:B------:R-:W-:Y:S01]  /*11b0*/  SHF.R.U32.HI R9, RZ, 0x4, R6 ;  /* 0x00000004ff097819 */ /* 0x000fe20000011606 */
[----:B------:R-:W-:Y:S01]  /*11c0*/  ULEA.HI UR35, UR56, UR56, URZ, 0x1 ;  /* 0x0000003838237291 */ /* 0x000fe2000f8f083f */
[----:B------:R-:W-:Y:S01]  /*11d0*/  LOP3.LUT R14, R3, UR55, RZ, 0x3c, !PT ;  /* 0x00000037030e7c12 */ /* 0x000fe2000f8e3cff */
[----:B------:R-:W-:Y:S01]  /*11e0*/  IMAD.SHL.U32 R15, R0, 0x40, RZ ;  /* 0x00000040000f7824 */ /* 0x000fe200078e00ff */
[----:B------:R-:W-:Y:S01]  /*11f0*/  LEA R3, R9, 0x4000, 0x2 ;  /* 0x0000400009037811 */ /* 0x000fe200078e10ff */
[----:B------:R-:W-:Y:S01]  /*1200*/  IMAD R0, R7, 0x4, R10 ;  /* 0x0000000407007824 */ /* 0x000fe200078e020a */
[----:B------:R-:W-:Y:S01]  /*1210*/  LOP3.LUT R7, R14, 0x100, RZ, 0xfc, !PT ;  /* 0x000001000e077812 */ /* 0x000fe200078efcff */
[----:B------:R0:W-:Y:S01]  /*1220*/  STL [R1+0x584], R14 ;  /* 0x0005840e01007387 */ /* 0x0001e20000100800 */
[----:B------:R-:W-:Y:S01]  /*1230*/  LOP3.LUT R12, R15, R12, R2, 0xf6, !PT ;  /* 0x0000000c0f0c7212 */ /* 0x000fe200078ef602 */
[----:B------:R-:W-:Y:S01]  /*1240*/  IMAD.IADD R2, R6, 0x1, R9 ;  /* 0x0000000106027824 */ /* 0x000fe200078e0209 */
[----:B------:R-:W-:Y:S01]  /*1250*/  LOP3.LUT R9, R8, 0x200, RZ, 0x3c, !PT ;  /* 0x0000020008097812 */ /* 0x000fe200078e3cff */
[----:B------:R-:W-:Y:S01]  /*1260*/  IMAD R3, R6, 0x4, R3 ;  /* 0x0000000406037824 */ /* 0x000fe200078e0203 */
[----:B------:R-:W-:Y:S01]  /*1270*/  SHF.R.U32.HI R6, RZ, 0x2, R7 ;  /* 0x00000002ff067819 */ /* 0x000fe20000011607 */
[----:B------:R-:W-:Y:S01]  /*1280*/  ULOP3.LUT UR35, UR35, 0x3fffffe, URZ, 0xc0, !UPT ;  /* 0x03fffffe23237892 */ /* 0x000fe2000f8ec03f */
[----:B------:R-:W-:Y:S01]  /*1290*/  LOP3.LUT R16, R8, 0x210, RZ, 0x3c, !PT ;  /* 0x0000021008107812 */ /* 0x000fe200078e3cff */
[----:B------:R-:W-:Y:S01]  /*12a0*/  CS2R R22, SRZ ;  /* 0x0000000000167805 */ /* 0x000fe2000001ff00 */
[----:B------:R-:W-:Y:S01]  /*12b0*/  LOP3.LUT R6, R6, 0x70, RZ, 0xc0, !PT ;  /* 0x0000007006067812 */ /* 0x000fe200078ec0ff */
[----:B------:R-:W-:Y:S01]  /*12c0*/  UIADD3 UR35, -UR35, UR56, URZ ;  /* 0x0000003823237290 */ /* 0x000fe2000fffe13f */
[----:B0-----:R-:W-:Y:S01]  /*12d0*/  LOP3.LUT R14, R8, 0x208, RZ, 0x3c, !PT ;  /* 0x00000208080e7812 */ /* 0x001fe200078e3cff */
[----:B------:R-:W-:Y:S01]  /*12e0*/  CS2R R236, SRZ ;  /* 0x0000000000ec7805 */ /* 0x000fe2000001ff00 */
[----:B------:R-:W-:Y:S01]  /*12f0*/  SHF.R.U32.HI R10, RZ, 0x5, R9 ;  /* 0x00000005ff0a7819 */ /* 0x000fe20000011609 */
[----:B------:R-:W-:Y:S01]  /*1300*/  CS2R R238, SRZ ;  /* 0x0000000000ee7805 */ /* 0x000fe2000001ff00 */
[----:B------:R-:W-:Y:S01]  /*1310*/  SHF.R.U32.HI R15, RZ, 0x5, R14 ;  /* 0x00000005ff0f7819 */ /* 0x000fe2000001160e */
[----:B------:R-:W-:Y:S01]  /*1320*/  CS2R R240, SRZ ;  /* 0x0000000000f07805 */ /* 0x000fe2000001ff00 */
[----:B------:R-:W-:Y:S01]  /*1330*/  IADD3 R6, R6, 0x4000, RZ ;  /* 0x0000400006067810 */ /* 0x000fe20007ffe0ff */
[----:B------:R-:W-:Y:S01]  /*1340*/  CS2R R242, SRZ ;  /* 0x0000000000f27805 */ /* 0x000fe2000001ff00 */
[----:B------:R-:W-:Y:S01]  /*1350*/  SHF.R.U32.HI R17, RZ, 0x5, R16 ;  /* 0x00000005ff117819 */ /* 0x000fe20000011610 */
[----:B------:R-:W-:Y:S01]  /*1360*/  CS2R R244, SRZ ;  /* 0x0000000000f47805 */ /* 0x000fe2000001ff00 */
[----:B------:R-:W-:Y:S01]  /*1370*/  LOP3.LUT R10, R10, 0x7fffffe, RZ, 0xc0, !PT ;  /* 0x07fffffe0a0a7812 */ /* 0x000fe200078ec0ff */
[----:B------:R-:W-:Y:S01]  /*1380*/  IMAD R7, R7, 0x4, R6 ;  /* 0x0000000407077824 */ /* 0x000fe200078e0206 */
[----:B------:R-:W-:Y:S01]  /*1390*/  LOP3.LUT R15, R15, 0x7fffffe, RZ, 0xc0, !PT ;  /* 0x07fffffe0f0f7812 */ /* 0x000fe200078ec0ff */
[----:B------:R-:W-:Y:S01]  /*13a0*/  CS2R R246, SRZ ;  /* 0x0000000000f67805 */ /* 0x000fe2000001ff00 */
[----:B------:R-:W-:Y:S01]  /*13b0*/  LOP3.LUT R17, R17, 0x7fffffe, RZ, 0xc0, !PT ;  /* 0x07fffffe11117812 */ /* 0x000fe200078ec0ff */
[----:B------:R-:W-:Y:S01]  /*13c0*/  IMAD.IADD R6, R9, 0x1, R10 ;  /* 0x0000000109067824 */ /* 0x000fe200078e020a */
[----:B------:R0:W-:Y:S01]  /*13d0*/  STL [R1+0xc8], R7 ;  /* 0x0000c80701007387 */ /* 0x0001e20000100800 */
[----:B------:R-:W-:Y:S01]  /*13e0*/  IMAD.IADD R9, R14, 0x1, R15 ;  /* 0x000000010e097824 */ /* 0x000fe200078e020f */
[----:B------:R-:W-:Y:S01]  /*13f0*/  LOP3.LUT R14, R8, 0x228, RZ, 0x3c, !PT ;  /* 0x00000228080e7812 */ /* 0x000fe200078e3cff */
[----:B------:R-:W-:Y:S01]  /*1400*/  CS2R R248, SRZ ;  /* 0x0000000000f87805 */ /* 0x000fe2000001ff00 */
[----:B------:R1:W-:Y:S01]  /*1410*/  STL [R1+0x44c], R6 ;  /* 0x00044c0601007387 */ /* 0x0003e20000100800 */
[----:B------:R-:W-:Y:S01]  /*1420*/  IADD3 R24, R18, UR59, RZ ;  /* 0x0000003b12187c10 */ /* 0x000fe2000fffe0ff */
[----:B------:R-:W-:Y:S01]  /*1430*/  CS2R R250, SRZ ;  /* 0x0000000000fa7805 */ /* 0x000fe2000001ff00 */
[----:B------:R-:W-:Y:S01]  /*1440*/  SHF.R.U32.HI R15, RZ, 0x5, R14 ;  /* 0x00000005ff0f7819 */ /* 0x000fe2000001160e */
[----:B------:R2:W-:Y:S01]  /*1450*/  STL [R1+0x448], R9 ;  /* 0x0004480901007387 */ /* 0x0005e20000100800 */
[----:B------:R-:W-:Y:S01]  /*1460*/  LOP3.LUT R20, R8, 0x38, RZ, 0x3c, !PT ;  /* 0x0000003808147812 */ /* 0x000fe200078e3cff */
[----:B0-----:R-:W-:Y:S01]  /*1470*/  IMAD.IADD R7, R16, 0x1, R17 ;  /* 0x0000000110077824 */ /* 0x001fe200078e0211 */
[----:B------:R-:W-:Y:S01]  /*1480*/  LOP3.LUT R15, R15, 0x7fffffe, RZ, 0xc0, !PT ;  /* 0x07fffffe0f0f7812 */ /* 0x000fe200078ec0ff */
[----:B------:R-:W-:Y:S01]  /*1490*/  UMOV UR4, URZ ;  /* 0x0000003f00047c82 */ /* 0x000fe20008000000 */
[----:B-----5:R-:W-:Y:S01]  /*14a0*/  LEA R11, R11, UR35, 0x1 ;  /* 0x000000230b0b7c11 */ /* 0x020fe2000f8e08ff */
[----:B------:R-:W-:Y:S01]  /*14b0*/  UMOV UR5, URZ ;  /* 0x0000003f00057c82 */ /* 0x000fe20008000000 */
[----:B-1----:R-:W-:Y:S01]  /*14c0*/  LOP3.LUT R6, R8, 0x218, RZ, 0x3c, !PT ;  /* 0x0000021808067812 */ /* 0x002fe200078e3cff */
[----:B------:R0:W-:Y:S01]  /*14d0*/  STL [R1+0x444], R7 ;  /* 0x0004440701007387 */ /* 0x0001e20000100800 */
[----:B------:R-:W-:Y:S01]  /*14e0*/  IADD3 R25, R24, 0x8, RZ ;  /* 0x0000000818197810 */ /* 0x000fe20007ffe0ff */
[----:B------:R-:W-:Y:S01]  /*14f0*/  UMOV UR6, URZ ;  /* 0x0000003f00067c82 */ /* 0x000fe20008000000 */
[----:B--2---:R-:W-:Y:S01]  /*1500*/  LOP3.LUT R9, R8, 0x220, RZ, 0x3c, !PT ;  /* 0x0000022008097812 */ /* 0x004fe200078e3cff */
[----:B------:R-:W-:Y:S01]  /*1510*/  STL [R1+0x598], R21 ;  /* 0x0005981501007387 */ /* 0x000fe20000100800 */
[----:B------:R-:W-:Y:S01]  /*1520*/  LOP3.LUT P2, RZ, R96, 0x1f, RZ, 0xc0, !PT ;  /* 0x0000001f60ff7812 */ /* 0x000fe2000784c0ff */
[----:B------:R-:W-:Y:S01]  /*1530*/  UMOV UR7, URZ ;  /* 0x0000003f00077c82 */ /* 0x000fe20008000000 */
[----:B------:R-:W-:Y:S01]  /*1540*/  SHF.R.U32.HI R10, RZ, 0x5, R9 ;  /* 0x00000005ff0a7819 */ /* 0x000fe20000011609 */
[----:B------:R-:W-:Y:S01]  /*1550*/  STL [R1+0x59c], R19 ;  /* 0x00059c1301007387 */ /* 0x000fe20000100800 */
[----:B------:R-:W-:Y:S01]  /*1560*/  UMOV UR8, URZ ;  /* 0x0000003f00087c82 */ /* 0x000fe20008000000 */
[----:B0-----:R-:W-:Y:S01]  /*1570*/  SHF.R.U32.HI R7, RZ, 0x5, R6 ;  /* 0x00000005ff077819 */ /* 0x001fe20000011606 */
[----:B------:R-:W-:Y:S01]  /*1580*/  UMOV UR9, URZ ;  /* 0x0000003f00097c82 */ /* 0x000fe20008000000 */
[----:B------:R-:W-:Y:S01]  /*1590*/  LOP3.LUT R10, R10, 0x7fffffe, RZ, 0xc0, !PT ;  /* 0x07fffffe0a0a7812 */ /* 0x000fe200078ec0ff */
[----:B------:R-:W-:Y:S01]  /*15a0*/  UMOV UR10, URZ ;  /* 0x0000003f000a7c82 */ /* 0x000fe20008000000 */
[----:B------:R-:W-:Y:S01]  /*15b0*/  LOP3.LUT R7, R7, 0x7fffffe, RZ, 0xc0, !PT ;  /* 0x07fffffe07077812 */ /* 0x000fe200078ec0ff */
[----:B------:R-:W-:-:S02]  /*15c0*/  UMOV UR11, URZ ;  /* 0x0000003f000b7c82 */ /* 0x000fc40008000000 */
[----:B------:R-:W-:Y:S02]  /*15d0*/  UMOV UR12, URZ ;  /* 0x0000003f000c7c82 */ /* 0x000fe40008000000 */
[----:B------:R-:W-:Y:S01]  /*15e0*/  IMAD.IADD R16, R6, 0x1, R7 ;  /* 0x0000000106107824 */ /* 0x000fe200078e0207 */
[----:B------:R-:W-:Y:S01]  /*15f0*/  UMOV UR13, URZ ;  /* 0x0000003f000d7c82 */ /* 0x000fe20008000000 */
[----:B------:R-:W-:Y:S01]  /*1600*/  IMAD.IADD R7, R9, 0x1, R10 ;  /* 0x0000000109077824 */ /* 0x000fe200078e020a */
[----:B------:R-:W-:Y:S01]  /*1610*/  LOP3.LUT R10, R8, 0x18, RZ, 0x3c, !PT ;  /* 0x00000018080a7812 */ /* 0x000fe200078e3cff */
[----:B------:R-:W-:Y:S01]  /*1620*/  IMAD.IADD R6, R14, 0x1, R15 ;  /* 0x000000010e067824 */ /* 0x000fe200078e020f */
[----:B------:R0:W-:Y:S01]  /*1630*/  STL [R1+0x440], R16 ;  /* 0x0004401001007387 */ /* 0x0001e20000100800 */
[C---:B------:R-:W-:Y:S01]  /*1640*/  LOP3.LUT R14, R8.reuse, 0x20, RZ, 0x3c, !PT ;  /* 0x00000020080e7812 */ /* 0x040fe200078e3cff */
[----:B------:R-:W-:Y:S01]  /*1650*/  UMOV UR14, URZ ;  /* 0x0000003f000e7c82 */ /* 0x000fe20008000000 */
[----:B------:R-:W-:Y:S01]  /*1660*/  LOP3.LUT R9, R8, 0x230, RZ, 0x3c, !PT ;  /* 0x0000023008097812 */ /* 0x000fe200078e3cff */
[----:B------:R1:W-:Y:S01]  /*1670*/  STL [R1+0x5a0], R18 ;  /* 0x0005a01201007387 */ /* 0x0003e20000100800 */
[----:B------:R-:W-:Y:S01]  /*1680*/  LOP3.LUT R15, R24, 0xc0, R78, 0xf8, !PT ;  /* 0x000000c0180f7812 */ /* 0x000fe200078ef84e */
[----:B------:R-:W-:-:S02]  /*1690*/  UMOV UR15, URZ ;  /* 0x0000003f000f7c82 */ /* 0x000fc40008000000 */
[----:B------:R2:W-:Y:S01]  /*16a0*/  STL [R1+0x43c], R7 ;  /* 0x00043c0701007387 */ /* 0x0005e20000100800 */
[----:B------:R-:W-:Y:S01]  /*16b0*/  UMOV UR16, URZ ;  /* 0x0000003f00107c82 */ /* 0x000fe20008000000 */
[C---:B0-----:R-:W-:Y:S01]  /*16c0*/  LOP3.LUT R16, R8.reuse, 0x28, RZ, 0x3c, !PT ;  /* 0x0000002808107812 */ /* 0x041fe200078e3cff */
[----:B------:R-:W-:Y:S01]  /*16d0*/  UMOV UR17, URZ ;  /* 0x0000003f00117c82 */ /* 0x000fe20008000000 */
[----:B------:R0:W-:Y:S01]  /*16e0*/  STL [R1+0x438], R6 ;  /* 0x0004380601007387 */ /* 0x0001e20000100800 */
[----:B------:R-:W-:Y:S01]  /*16f0*/  UMOV UR18, URZ ;  /* 0x0000003f00127c82 */ /* 0x000fe20008000000 */
[C---:B-1----:R-:W-:Y:S01]  /*1700*/  LOP3.LUT R18, R8.reuse, 0x30, RZ, 0x3c, !PT ;  /* 0x0000003008127812 */ /* 0x042fe200078e3cff */
[----:B------:R-:W-:Y:S01]  /*1710*/  UMOV UR19, URZ ;  /* 0x0000003f00137c82 */ /* 0x000fe20008000000 */
[----:B------:R-:W-:Y:S01]  /*1720*/  STL [R1+0x428], R24 ;  /* 0x0004281801007387 */ /* 0x000fe20000100800 */
[----:B------:R-:W-:Y:S01]  /*1730*/  UMOV UR20, URZ ;  /* 0x0000003f00147c82 */ /* 0x000fe20008000000 */
[----:B--2---:R-:W-:Y:S01]  /*1740*/  LEA.HI R7, R8, 0x4000, RZ, 0x1b ;  /* 0x0000400008077811 */ /* 0x004fe200078fd8ff */
[----:B------:R-:W-:-:S02]  /*1750*/  UMOV UR21, URZ ;  /* 0x0000003f00157c82 */ /* 0x000fc40008000000 */
[----:B------:R-:W-:Y:S01]  /*1760*/  UMOV UR22, URZ ;  /* 0x0000003f00167c82 */ /* 0x000fe20008000000 */
[----:B0-----:R-:W-:Y:S01]  /*1770*/  LOP3.LUT R6, R8, 0x10, RZ, 0x3c, !PT ;  /* 0x0000001008067812 */ /* 0x001fe200078e3cff */
[C---:B------:R-:W-:Y:S01]  /*1780*/  IMAD.IADD R17, R7.reuse, 0x1, R10 ;  /* 0x0000000107117824 */ /* 0x040fe200078e020a */
[----:B------:R-:W-:Y:S01]  /*1790*/  UMOV UR23, URZ ;  /* 0x0000003f00177c82 */ /* 0x000fe20008000000 */
[C---:B------:R-:W-:Y:S01]  /*17a0*/  IMAD.IADD R10, R7.reuse, 0x1, R14 ;  /* 0x00000001070a7824 */ /* 0x040fe200078e020e */
[----:B------:R-:W-:Y:S01]  /*17b0*/  UMOV UR24, URZ ;  /* 0x0000003f00187c82 */ /* 0x000fe20008000000 */
[C---:B------:R-:W-:Y:S01]  /*17c0*/  IMAD.IADD R6, R7.reuse, 0x1, R6 ;  /* 0x0000000107067824 */ /* 0x040fe200078e0206 */
[----:B------:R-:W-:Y:S01]  /*17d0*/  UMOV UR25, URZ ;  /* 0x0000003f00197c82 */ /* 0x000fe20008000000 */
[----:B------:R-:W-:Y:S01]  /*17e0*/  IMAD.IADD R14, R7, 0x1, R18 ;  /* 0x00000001070e7824 */ /* 0x000fe200078e0212 */
[----:B------:R-:W-:Y:S01]  /*17f0*/  LOP3.LUT R18, R15, 0x100, RZ, 0xfc, !PT ;  /* 0x000001000f127812 */ /* 0x000fe200078efcff */
[----:B------:R-:W-:Y:S01]  /*1800*/  UMOV UR26, URZ ;  /* 0x0000003f001a7c82 */ /* 0x000fe20008000000 */
[----:B------:R0:W-:Y:S01]  /*1810*/  STL [R1+0x4ec], R6 ;  /* 0x0004ec0601007387 */ /* 0x0001e20000100800 */
[----:B------:R-:W-:-:S02]  /*1820*/  UMOV UR27, URZ ;  /* 0x0000003f001b7c82 */ /* 0x000fc40008000000 */
[----:B------:R-:W-:Y:S01]  /*1830*/  UMOV UR28, URZ ;  /* 0x0000003f001c7c82 */ /* 0x000fe20008000000 */
[----:B------:R-:W-:Y:S01]  /*1840*/  STL [R1+0x4e8], R17 ;  /* 0x0004e81101007387 */ /* 0x000fe20000100800 */
[----:B------:R-:W-:Y:S02]  /*1850*/  UMOV UR29, URZ ;  /* 0x0000003f001d7c82 */ /* 0x000fe40008000000 */
[----:B------:R-:W-:Y:S01]  /*1860*/  UMOV UR36, URZ ;  /* 0x0000003f00247c82 */ /* 0x000fe20008000000 */
[----:B------:R1:W-:Y:S01]  /*1870*/  STL [R1+0x4e4], R10 ;  /* 0x0004e40a01007387 */ /* 0x0003e20000100800 */
[----:B------:R-:W-:Y:S01]  /*1880*/  UMOV UR37, URZ ;  /* 0x0000003f00257c82 */ /* 0x000fe20008000000 */
[----:B0-----:R-:W-:Y:S01]  /*1890*/  IMAD.IADD R6, R7, 0x1, R16 ;  /* 0x0000000107067824 */ /* 0x001fe200078e0210 */
[----:B------:R-:W-:Y:S02]  /*18a0*/  UMOV UR38, URZ ;  /* 0x0000003f00267c82 */ /* 0x000fe40008000000 */
[----:B------:R-:W-:-:S02]  /*18b0*/  UMOV UR39, URZ ;  /* 0x0000003f00277c82 */ /* 0x000fc40008000000 */
[----:B------:R0:W-:Y:S01]  /*18c0*/  STL [R1+0x4e0], R6 ;  /* 0x0004e00601007387 */ /* 0x0001e20000100800 */
[----:B------:R-:W-:Y:S01]  /*18d0*/  UMOV UR40, URZ ;  /* 0x0000003f00287c82 */ /* 0x000fe20008000000 */
[----:B-1----:R-:W-:Y:S02]  /*18e0*/  IMAD.IADD R10, R7, 0x1, R20 ;  /* 0x00000001070a7824 */ /* 0x002fe400078e0214 */
[----:B------:R1:W-:Y:S01]  /*18f0*/  STL [R1+0x4dc], R14 ;  /* 0x0004dc0e01007387 */ /* 0x0003e20000100800 */
[C---:B------:R-:W-:Y:S01]  /*1900*/  IMAD.IADD R7, R8.reuse, 0x1, R7 ;  /* 0x0000000108077824 */ /* 0x040fe200078e0207 */
[----:B------:R-:W-:Y:S01]  /*1910*/  LOP3.LUT R8, R8, 0x238, RZ, 0x3c, !PT ;  /* 0x0000023808087812 */ /* 0x000fe200078e3cff */
[----:B------:R-:W-:Y:S01]  /*1920*/  UMOV UR41, URZ ;  /* 0x0000003f00297c82 */ /* 0x000fe20008000000 */
[----:B------:R2:W-:Y:S01]  /*1930*/  STL [R1+0x4d8], R10 ;  /* 0x0004d80a01007387 */ /* 0x0005e20000100800 */
[----:B------:R-:W-:Y:S01]  /*1940*/  UMOV UR42, URZ ;  /* 0x0000003f002a7c82 */ /* 0x000fe20008000000 */
[----:B0-----:R-:W-:Y:S01]  /*1950*/  SHF.R.U32.HI R6, RZ, 0x5, R9 ;  /* 0x00000005ff067819 */ /* 0x001fe20000011609 */
[----:B------:R-:W-:Y:S01]  /*1960*/  UMOV UR43, URZ ;  /* 0x0000003f002b7c82 */ /* 0x000fe20008000000 */
[----:B------:R0:W-:Y:S01]  /*1970*/  STL [R1+0xb8], R7 ;  /* 0x0000b80701007387 */ /* 0x0001e20000100800 */
[----:B------:R-:W-:Y:S01]  /*1980*/  UMOV UR44, URZ ;  /* 0x0000003f002c7c82 */ /* 0x000fe20008000000 */
[C---:B-1----:R-:W-:Y:S01]  /*1990*/  LOP3.LUT R14, R15.reuse, 0x28, RZ, 0x3c, !PT ;  /* 0x000000280f0e7812 */ /* 0x042fe200078e3cff */
[----:B------:R-:W-:Y:S01]  /*19a0*/  UMOV UR45, URZ ;  /* 0x0000003f002d7c82 */ /* 0x000fe20008000000 */
[----:B------:R-:W-:Y:S01]  /*19b0*/  LOP3.LUT R6, R6, 0x7fffffe, RZ, 0xc0, !PT ;  /* 0x07fffffe06067812 */ /* 0x000fe200078ec0ff */
[----:B------:R-:W-:Y:S01]  /*19c0*/  UMOV UR46, URZ ;  /* 0x0000003f002e7c82 */ /* 0x000fe20008000000 */
[----:B--2---:R-:W-:Y:S01]  /*19d0*/  LOP3.LUT R10, R15, 0x20, RZ, 0xfc, !PT ;  /* 0x000000200f0a7812 */ /* 0x004fe200078efcff */
[----:B------:R-:W-:Y:S01]  /*19e0*/  UMOV UR47, URZ ;  /* 0x0000003f002f7c82 */ /* 0x000fe20008000000 */
[----:B------:R-:W-:Y:S01]  /*19f0*/  SHF.R.U32.HI R16, RZ, 0x1, R14 ;  /* 0x00000001ff107819 */ /* 0x000fe2000001160e */
[----:B------:R-:W-:Y:S01]  /*1a00*/  IMAD.IADD R17, R9, 0x1, R6 ;  /* 0x0000000109117824 */ /* 0x000fe200078e0206 */
[----:B0-----:R-:W-:Y:S01]  /*1a10*/  SHF.R.U32.HI R7, RZ, 0x1, R10 ;  /* 0x00000001ff077819 */ /* 0x001fe2000001160a */
[----:B------:R-:W-:Y:S01]  /*1a20*/  UMOV UR48, URZ ;  /* 0x0000003f00307c82 */ /* 0x000fe20008000000 */
[----:B------:R-:W-:Y:S01]  /*1a30*/  SHF.R.U32.HI R6, RZ, 0x5, R8 ;  /* 0x00000005ff067819 */ /* 0x000fe20000011608 */
[----:B------:R-:W-:Y:S01]  /*1a40*/  UMOV UR49, URZ ;  /* 0x0000003f00317c82 */ /* 0x000fe20008000000 */
[----:B------:R-:W-:Y:S01]  /*1a50*/  LOP3.LUT R9, R7, 0x7ffffff0, RZ, 0xc0, !PT ;  /* 0x7ffffff007097812 */ /* 0x000fe200078ec0ff */
[----:B------:R0:W-:Y:S01]  /*1a60*/  STL [R1+0x434], R17 ;  /* 0x0004341101007387 */ /* 0x0001e20000100800 */
[----:B------:R-:W-:Y:S01]  /*1a70*/  LOP3.LUT R16, R16, 0x7ffffff0, RZ, 0xc0, !PT ;  /* 0x7ffffff010107812 */ /* 0x000fe200078ec0ff */
[----:B------:R-:W-:Y:S01]  /*1a80*/  UMOV UR50, URZ ;  /* 0x0000003f00327c82 */ /* 0x000fe20008000000 */
[----:B------:R-:W-:Y:S01]  /*1a90*/  LOP3.LUT R7, R6, 0x7fffffe, RZ, 0xc0, !PT ;  /* 0x07fffffe06077812 */ /* 0x000fe200078ec0ff */
[----:B------:R-:W-:Y:S01]  /*1aa0*/  UMOV UR51, URZ ;  /* 0x0000003f00337c82 */ /* 0x000fe20008000000 */
[----:B------:R-:W-:Y:S01]  /*1ab0*/  IADD3 R9, R9, 0x4000, RZ ;  /* 0x0000400009097810 */ /* 0x000fe20007ffe0ff */
[----:B------:R-:W-:Y:S01]  /*1ac0*/  UMOV UR52, URZ ;  /* 0x0000003f00347c82 */ /* 0x000fe20008000000 */
[----:B------:R-:W-:Y:S01]  /*1ad0*/  SHF.R.U32.HI R6, RZ, 0x1, R18 ;  /* 0x00000001ff067819 */ /* 0x000fe20000011612 */
[----:B------:R-:W-:Y:S01]  /*1ae0*/  UMOV UR53, URZ ;  /* 0x0000003f00357c82 */ /* 0x000fe20008000000 */
[----:B0-----:R-:W-:Y:S01]  /*1af0*/  IADD3 R17, R16, 0x4000, RZ ;  /* 0x0000400010117810 */ /* 0x001fe20007ffe0ff */
[----:B------:R-:W-:Y:S01]  /*1b00*/  IMAD.IADD R16, R8, 0x1, R7 ;  /* 0x0000000108107824 */ /* 0x000fe200078e0207 */
[----:B------:R-:W-:Y:S01]  /*1b10*/  LOP3.LUT R6, R6, 0x7ffffff0, RZ, 0xc0, !PT ;  /* 0x7ffffff006067812 */ /* 0x000fe200078ec0ff */
[----:B------:R-:W-:Y:S01]  /*1b20*/  IMAD R8, R10, 0x4, R9 ;  /* 0x000000040a087824 */ /* 0x000fe200078e0209 */
[C---:B------:R-:W-:Y:S01]  /*1b30*/  LOP3.LUT R9, R15.reuse, 0x108, RZ, 0x3c, !PT ;  /* 0x000001080f097812 */ /* 0x040fe200078e3cff */
[----:B------:R-:W-:Y:S01]  /*1b40*/  IMAD R7, R14, 0x4, R17 ;  /* 0x000000040e077824 */ /* 0x000fe200078e0211 */
[----:B------:R0:W-:Y:S01]  /*1b50*/  STL [R1+0x430], R16 ;  /* 0x0004301001007387 */ /* 0x0001e20000100800 */
[----:B------:R-:W-:Y:S01]  /*1b60*/  LOP3.LUT R14, R15, 0x128, RZ, 0x3c, !PT ;  /* 0x000001280f0e7812 */ /* 0x000fe200078e3cff */
[----:B------:R-:W-:Y:S01]  /*1b70*/  UMOV UR54, URZ ;  /* 0x0000003f00367c82 */ /* 0x000fe20008000000 */
[----:B------:R-:W-:Y:S01]  /*1b80*/  SHF.R.U32.HI R10, RZ, 0x1, R9 ;  /* 0x00000001ff0a7819 */ /* 0x000fe20000011609 */
[----:B------:R1:W-:Y:S03]  /*1b90*/  STL [R1+0x4d0], R8 ;  /* 0x0004d00801007387 */ /* 0x0003e60000100800 */
[----:B------:R-:W-:Y:S01]  /*1ba0*/  LOP3.LUT R10, R10, 0x7ffffff0, RZ, 0xc0, !PT ;  /* 0x7ffffff00a0a7812 */ /* 0x000fe200078ec0ff */
[----:B------:R2:W-:Y:S01]  /*1bb0*/  STL [R1+0x4c8], R7 ;  /* 0x0004c80701007387 */ /* 0x0005e20000100800 */
[----:B0-----:R-:W-:-:S02]  /*1bc0*/  SHF.R.U32.HI R16, RZ, 0x1, R14 ;  /* 0x00000001ff107819 */ /* 0x001fc4000001160e */
[----:B------:R-:W-:Y:S02]  /*1bd0*/  IADD3 R10, R10, 0x4000, RZ ;  /* 0x000040000a0a7810 */ /* 0x000fe40007ffe0ff */
[----:B-1----:R-:W-:Y:S02]  /*1be0*/  LOP3.LUT R8, R15, 0x120, RZ, 0xfc, !PT ;  /* 0x000001200f087812 */ /* 0x002fe400078efcff */
[----:B------:R-:W-:Y:S02]  /*1bf0*/  LOP3.LUT R16, R16, 0x7ffffff0, RZ, 0xc0, !PT ;  /* 0x7ffffff010107812 */ /* 0x000fe400078ec0ff */
[----:B--2---:R-:W-:Y:S02]  /*1c00*/  IADD3 R7, R6, 0x4000, RZ ;  /* 0x0000400006077810 */ /* 0x004fe40007ffe0ff */
[----:B------:R-:W-:Y:S02]  /*1c10*/  SHF.R.U32.HI R6, RZ, 0x1, R8 ;  /* 0x00000001ff067819 */ /* 0x000fe40000011608 */
[----:B------:R-:W-:Y:S01]  /*1c20*/  IADD3 R17, R16, 0x4000, RZ ;  /* 0x0000400010117810 */ /* 0x000fe20007ffe0ff */
[----:B------:R-:W-:Y:S01]  /*1c30*/  IMAD R7, R18, 0x4, R7 ;  /* 0x0000000412077824 */ /* 0x000fe200078e0207 */
[----:B------:R-:W-:-:S02]  /*1c40*/  LOP3.LUT R6, R6, 0x7ffffff0, RZ, 0xc0, !PT ;  /* 0x7ffffff006067812 */ /* 0x000fc400078ec0ff */
[----:B------:R-:W-:Y:S02]  /*1c50*/  LOP3.LUT R18, R15, 0x200, RZ, 0xfc, !PT ;  /* 0x000002000f127812 */ /* 0x000fe400078efcff */
[----:B------:R0:W-:Y:S02]  /*1c60*/  STL [R1+0x4c4], R7 ;  /* 0x0004c40701007387 */ /* 0x0001e40000100800 */
[----:B0-----:R-:W-:Y:S02]  /*1c70*/  IADD3 R7, R6, 0x4000, RZ ;  /* 0x0000400006077810 */ /* 0x001fe40007ffe0ff */
[----:B------:R-:W-:-:S03]  /*1c80*/  SHF.R.U32.HI R6, RZ, 0x1, R18 ;  /* 0x00000001ff067819 */ /* 0x000fc60000011612 */
[----:B------:R-:W-:Y:S01]  /*1c90*/  IMAD R16, R8, 0x4, R7 ;  /* 0x0000000408107824 */ /* 0x000fe200078e0207 */
[----:B------:R-:W-:Y:S01]  /*1ca0*/  LOP3.LUT R6, R6, 0x7ffffff0, RZ, 0xc0, !PT ;  /* 0x7ffffff006067812 */ /* 0x000fe200078ec0ff */
[----:B------:R-:W-:Y:S01]  /*1cb0*/  IMAD R8, R9, 0x4, R10 ;  /* 0x0000000409087824 */ /* 0x000fe200078e020a */
[C---:B------:R-:W-:Y:S01]  /*1cc0*/  LOP3.LUT R9, R15.reuse, 0x208, RZ, 0x3c, !PT ;  /* 0x000002080f097812 */ /* 0x040fe200078e3cff */
[----:B------:R-:W-:Y:S01]  /*1cd0*/  IMAD R7, R14, 0x4, R17 ;  /* 0x000000040e077824 */ /* 0x000fe200078e0211 */
[----:B------:R0:W-:Y:S01]  /*1ce0*/  STL [R1+0x4c0], R16 ;  /* 0x0004c01001007387 */ /* 0x0001e20000100800 */
[----:B------:R-:W-:Y:S02]  /*1cf0*/  LOP3.LUT R14, R15, 0x228, RZ, 0x3c, !PT ;  /* 0x000002280f0e7812 */ /* 0x000fe400078e3cff */
        /* <DEDUP_REMOVED lines=92> */
[----:B------:R-:W-:Y:S01]  /*22c0*/  LOP3.LUT R9, R15, 0x608, RZ, 0x3c, !PT ;  /* 0x000006080f097812 */ /* 0x000fe200078e3cff */
[----:B------:R-:W-:Y:S01]  /*22d0*/  IMAD R7, R14, 0x4, R17 ;  /* 0x000000040e077824 */ /* 0x000fe200078e0211 */
[----:B------:R-:W-:Y:S01]  /*22e0*/  STL [R1+0x480], R16 ;  /* 0x0004801001007387 */ /* 0x000fe20000100800 */
[----:B------:R-:W-:-:S03]  /*22f0*/  IADD3 R14, R5, UR34, RZ ;  /* 0x00000022050e7c10 */ /* 0x000fc6000fffe0ff */
[----:B------:R0:W-:Y:S04]  /*2300*/  STL [R1+0x47c], R8 ;  /* 0x00047c0801007387 */ /* 0x0001e80000100800 */
[----:B------:R1:W-:Y:S01]  /*2310*/  STL [R1+0x478], R7 ;  /* 0x0004780701007387 */ /* 0x0003e20000100800 */
[----:B0-----:R-:W-:Y:S02]  /*2320*/  LOP3.LUT R8, R15, 0x620, RZ, 0xfc, !PT ;  /* 0x000006200f087812 */ /* 0x001fe400078efcff */
[----:B-1----:R-:W-:Y:S02]  /*2330*/  IADD3 R7, R6, 0x4000, RZ ;  /* 0x0000400006077810 */ /* 0x002fe40007ffe0ff */
[----:B------:R-:W-:-:S03]  /*2340*/  SHF.R.U32.HI R6, RZ, 0x1, R8 ;  /* 0x00000001ff067819 */ /* 0x000fc60000011608 */
[----:B------:R-:W-:Y:S01]  /*2350*/  IMAD R7, R18, 0x4, R7 ;  /* 0x0000000412077824 */ /* 0x000fe200078e0207 */
[----:B------:R-:W-:-:S04]  /*2360*/  LOP3.LUT R6, R6, 0x7ffffff0, RZ, 0xc0, !PT ;  /* 0x7ffffff006067812 */ /* 0x000fc800078ec0ff */
[----:B------:R0:W-:Y:S02]  /*2370*/  STL [R1+0x474], R7 ;  /* 0x0004740701007387 */ /* 0x0001e40000100800 */
[----:B0-----:R-:W-:Y:S02]  /*2380*/  IADD3 R7, R6, 0x4000, RZ ;  /* 0x0000400006077810 */ /* 0x001fe40007ffe0ff */
[----:B------:R-:W-:-:S03]  /*2390*/  SHF.R.U32.HI R6, RZ, 0x1, R9 ;  /* 0x00000001ff067819 */ /* 0x000fc60000011609 */
[----:B------:R-:W-:Y:S01]  /*23a0*/  IMAD R7, R8, 0x4, R7 ;  /* 0x0000000408077824 */ /* 0x000fe200078e0207 */
[----:B------:R-:W-:-:S04]  /*23b0*/  LOP3.LUT R6, R6, 0x7ffffff0, RZ, 0xc0, !PT ;  /* 0x7ffffff006067812 */ /* 0x000fc800078ec0ff */
[----:B------:R-:W-:Y:S01]  /*23c0*/  IADD3 R6, R6, 0x4000, RZ ;  /* 0x0000400006067810 */ /* 0x000fe20007ffe0ff */
[----:B------:R0:W-:Y:S04]  /*23d0*/  STL [R1+0x470], R7 ;  /* 0x0004700701007387 */ /* 0x0001e80000100800 */
[----:B------:R-:W-:-:S05]  /*23e0*/  IMAD R6, R9, 0x4, R6 ;  /* 0x0000000409067824 */ /* 0x000fca00078e0206 */
[----:B------:R1:W-:Y:S01]  /*23f0*/  STL [R1+0x46c], R6 ;  /* 0x00046c0601007387 */ /* 0x0003e20000100800 */
[----:B0-----:R-:W-:-:S04]  /*2400*/  LOP3.LUT R7, R15, 0x628, RZ, 0x3c, !PT ;  /* 0x000006280f077812 */ /* 0x001fc800078e3cff */
[----:B------:R-:W-:-:S04]  /*2410*/  SHF.R.U32.HI R8, RZ, 0x1, R7 ;  /* 0x00000001ff087819 */ /* 0x000fc80000011607 */
[----:B------:R-:W-:Y:S02]  /*2420*/  LOP3.LUT R8, R8, 0x7ffffff0, RZ, 0xc0, !PT ;  /* 0x7ffffff008087812 */ /* 0x000fe400078ec0ff */
[----:B-1----:R-:W-:Y:S02]  /*2430*/  LOP3.LUT R6, R15, 0x700, RZ, 0xfc, !PT ;  /* 0x000007000f067812 */ /* 0x002fe400078efcff */
[----:B------:R-:W-:Y:S02]  /*2440*/  IADD3 R8, R8, 0x4000, RZ ;  /* 0x0000400008087810 */ /* 0x000fe40007ffe0ff */
[----:B------:R-:W-:-:S03]  /*2450*/  SHF.R.U32.HI R9, RZ, 0x1, R6 ;  /* 0x00000001ff097819 */ /* 0x000fc60000011606 */
[----:B------:R-:W-:Y:S01]  /*2460*/  IMAD R7, R7, 0x4, R8 ;  /* 0x0000000407077824 */ /* 0x000fe200078e0208 */
[----:B------:R-:W-:Y:S02]  /*2470*/  LOP3.LUT R9, R9, 0x7ffffff0, RZ, 0xc0, !PT ;  /* 0x7ffffff009097812 */ /* 0x000fe400078ec0ff */
[----:B------:R-:W-:Y:S02]  /*2480*/  LOP3.LUT R8, R15, 0x720, RZ, 0xfc, !PT ;  /* 0x000007200f087812 */ /* 0x000fe400078efcff */
[----:B------:R-:W-:Y:S01]  /*2490*/  IADD3 R9, R9, 0x4000, RZ ;  /* 0x0000400009097810 */ /* 0x000fe20007ffe0ff */
[----:B------:R0:W-:Y:S04]  /*24a0*/  STL [R1+0x468], R7 ;  /* 0x0004680701007387 */ /* 0x0001e80000100800 */
[----:B------:R-:W-:-:S05]  /*24b0*/  IMAD R6, R6, 0x4, R9 ;  /* 0x0000000406067824 */ /* 0x000fca00078e0209 */
[----:B------:R1:W-:Y:S01]  /*24c0*/  STL [R1+0x464], R6 ;  /* 0x0004640601007387 */ /* 0x0003e20000100800 */
[----:B0-----:R-:W-:-:S04]  /*24d0*/  SHF.R.U32.HI R7, RZ, 0x1, R8 ;  /* 0x00000001ff077819 */ /* 0x001fc80000011608 */
[----:B------:R-:W-:-:S04]  /*24e0*/  LOP3.LUT R7, R7, 0x7ffffff0, RZ, 0xc0, !PT ;  /* 0x7ffffff007077812 */ /* 0x000fc800078ec0ff */
[----:B------:R-:W-:Y:S02]  /*24f0*/  IADD3 R9, R7, 0x4000, RZ ;  /* 0x0000400007097810 */ /* 0x000fe40007ffe0ff */
[----:B-1----:R-:W-:Y:S02]  /*2500*/  LOP3.LUT R6, R78, 0xc0, RZ, 0xc0, !PT ;  /* 0x000000c04e067812 */ /* 0x002fe400078ec0ff */
[C---:B------:R-:W-:Y:S01]  /*2510*/  LOP3.LUT R7, R15.reuse, 0x8, RZ, 0x3c, !PT ;  /* 0x000000080f077812 */ /* 0x040fe200078e3cff */
[----:B------:R-:W-:Y:S01]  /*2520*/  IMAD R9, R8, 0x4, R9 ;  /* 0x0000000408097824 */ /* 0x000fe200078e0209 */
[----:B------:R-:W-:Y:S02]  /*2530*/  LEA.HI R6, R6, 0x4000, RZ, 0x1f ;  /* 0x0000400006067811 */ /* 0x000fe400078ff8ff */
[----:B------:R-:W-:Y:S02]  /*2540*/  LOP3.LUT R8, R15, 0x708, RZ, 0x3c, !PT ;  /* 0x000007080f087812 */ /* 0x000fe400078e3cff */
[----:B------:R-:W-:Y:S01]  /*2550*/  STL [R1+0x460], R9 ;  /* 0x0004600901007387 */ /* 0x000fe20000100800 */
[----:B------:R-:W-:-:S02]  /*2560*/  IMAD R7, R7, 0x4, R6 ;  /* 0x0000000407077824 */ /* 0x000fc400078e0206 */
[C---:B------:R-:W-:Y:S01]  /*2570*/  IMAD R6, R15.reuse, 0x4, R6 ;  /* 0x000000040f067824 */ /* 0x040fe200078e0206 */
[----:B------:R-:W-:Y:S02]  /*2580*/  LOP3.LUT R15, R15, 0x728, RZ, 0x3c, !PT ;  /* 0x000007280f0f7812 */ /* 0x000fe400078e3cff */
[----:B------:R0:W-:Y:S04]  /*2590*/  STL [R1+0x4cc], R7 ;  /* 0x0004cc0701007387 */ /* 0x0001e80000100800 */
[----:B------:R1:W-:Y:S01]  /*25a0*/  STL [R1+0x4d4], R6 ;  /* 0x0004d40601007387 */ /* 0x0003e20000100800 */
[----:B0-----:R-:W-:Y:S02]  /*25b0*/  SHF.R.U32.HI R7, RZ, 0x1, R15 ;  /* 0x00000001ff077819 */ /* 0x001fe4000001160f */
[----:B-1----:R-:W-:-:S02]  /*25c0*/  SHF.R.U32.HI R6, RZ, 0x1, R8 ;  /* 0x00000001ff067819 */ /* 0x002fc40000011608 */
[----:B------:R-:W-:Y:S02]  /*25d0*/  LOP3.LUT R9, R7, 0x7ffffff0, RZ, 0xc0, !PT ;  /* 0x7ffffff007097812 */ /* 0x000fe400078ec0ff */
[----:B------:R-:W-:-:S04]  /*25e0*/  LOP3.LUT R6, R6, 0x7ffffff0, RZ, 0xc0, !PT ;  /* 0x7ffffff006067812 */ /* 0x000fc800078ec0ff */
[----:B------:R-:W-:Y:S02]  /*25f0*/  IADD3 R7, R6, 0x4000, RZ ;  /* 0x0000400006077810 */ /* 0x000fe40007ffe0ff */
[----:B------:R-:W-:-:S03]  /*2600*/  IADD3 R6, R9, 0x4000, RZ ;  /* 0x0000400009067810 */ /* 0x000fc60007ffe0ff */
[----:B------:R-:W-:Y:S02]  /*2610*/  IMAD R8, R8, 0x4, R7 ;  /* 0x0000000408087824 */ /* 0x000fe400078e0207 */
[----:B------:R-:W-:Y:S02]  /*2620*/  IMAD R7, R15, 0x4, R6 ;  /* 0x000000040f077824 */ /* 0x000fe400078e0206 */
[----:B------:R-:W-:Y:S01]  /*2630*/  IMAD.SHL.U32 R6, R100, 0x10, RZ ;  /* 0x0000001064067824 */ /* 0x000fe200078e00ff */
[----:B------:R-:W-:Y:S04]  /*2640*/  STL [R1+0x45c], R8 ;  /* 0x00045c0801007387 */ /* 0x000fe80000100800 */
[----:B------:R0:W-:Y:S01]  /*2650*/  STL [R1+0x458], R7 ;  /* 0x0004580701007387 */ /* 0x0001e20000100800 */
[----:B------:R-:W-:-:S03]  /*2660*/  IADD3 R9, R6, 0x28, RZ ;  /* 0x0000002806097810 */ /* 0x000fc60007ffe0ff */
[----:B------:R-:W-:Y:S01]  /*2670*/  STL [R1+0x330], RZ ;  /* 0x000330ff01007387 */ /* 0x000fe20000100800 */
[----:B------:R-:W-:-:S04]  /*2680*/  LOP3.LUT R9, R21, R9, R4, 0xf6, !PT ;  /* 0x0000000915097212 */ /* 0x000fc800078ef604 */
[----:B------:R-:W-:Y:S02]  /*2690*/  LOP3.LUT R9, R99, R9, R19, 0xfe, !PT ;  /* 0x0000000963097212 */ /* 0x000fe400078efe13 */
[----:B0-----:R-:W-:Y:S02]  /*26a0*/  IADD3 R7, R6, 0x20, RZ ;  /* 0x0000002006077810 */ /* 0x001fe40007ffe0ff */
[----:B------:R-:W-:Y:S02]  /*26b0*/  LEA R10, R9, 0x4000, 0x2 ;  /* 0x00004000090a7811 */ /* 0x000fe400078e10ff */
[--C-:B------:R-:W-:Y:S01]  /*26c0*/  LOP3.LUT R7, R21, R7, R4.reuse, 0xf6, !PT ;  /* 0x0000000715077212 */ /* 0x100fe200078ef604 */
[----:B------:R-:W-:-:S03]  /*26d0*/  IMAD R4, R100, 0x10, R4 ;  /* 0x0000001064047824 */ /* 0x000fc600078e0204 */
[----:B------:R-:W-:Y:S02]  /*26e0*/  LOP3.LUT R7, R99, R7, R19, 0xfe, !PT ;  /* 0x0000000763077212 */ /* 0x000fe400078efe13 */
[----:B------:R-:W-:Y:S02]  /*26f0*/  IADD3 R4, R19, R4, R21 ;  /* 0x0000000413047210 */ /* 0x000fe40007ffe015 */
[----:B------:R-:W-:Y:S01]  /*2700*/  LEA R8, R7, 0x4000, 0x2 ;  /* 0x0000400007087811 */ /* 0x000fe200078e10ff */
[----:B------:R-:W-:Y:S02]  /*2710*/  CS2R R20, SRZ ;  /* 0x0000000000147805 */ /* 0x000fe4000001ff00 */
[----:B------:R-:W-:Y:S02]  /*2720*/  IMAD.IADD R6, R99, 0x1, R4 ;  /* 0x0000000163067824 */ /* 0x000fe400078e0204 */
[C---:B------:R-:W-:Y:S02]  /*2730*/  IMAD R5, R13.reuse, 0x100, R8 ;  /* 0x000001000d057824 */ /* 0x040fe400078e0208 */
[----:B------:R-:W-:Y:S01]  /*2740*/  IMAD R4, R13, 0x40, R6 ;  /* 0x000000400d047824 */ /* 0x000fe200078e0206 */
[----:B------:R-:W-:-:S02]  /*2750*/  LOP3.LUT R15, R6, 0x30, RZ, 0x3c, !PT ;  /* 0x00000030060f7812 */ /* 0x000fc400078e3cff */
[C---:B------:R-:W-:Y:S02]  /*2760*/  LOP3.LUT R9, R6.reuse, 0x18, RZ, 0x3c, !PT ;  /* 0x0000001806097812 */ /* 0x040fe400078e3cff */
[----:B------:R-:W-:Y:S01]  /*2770*/  LEA R16, R15, 0x4000, 0x2 ;  /* 0x000040000f107811 */ /* 0x000fe200078e10ff */
[----:B------:R-:W-:Y:S01]  /*2780*/  IMAD.MOV.U32 R15, RZ, RZ, -0x800000 ;  /* 0xff800000ff0f7424 */ /* 0x000fe200078e00ff */
[C---:B------:R-:W-:Y:S02]  /*2790*/  LOP3.LUT R7, R6.reuse, 0x10, RZ, 0x3c, !PT ;  /* 0x0000001006077812 */ /* 0x040fe400078e3cff */
[----:B------:R-:W-:Y:S01]  /*27a0*/  LOP3.LUT R17, R6, 0x38, RZ, 0x3c, !PT ;  /* 0x0000003806117812 */ /* 0x000fe200078e3cff */
[----:B------:R-:W-:Y:S01]  /*27b0*/  IMAD R6, R13, 0x100, R10 ;  /* 0x000001000d067824 */ /* 0x000fe200078e020a */
[----:B------:R-:W-:Y:S01]  /*27c0*/  LEA R10, R9, 0x4000, 0x2 ;  /* 0x00004000090a7811 */ /* 0x000fe200078e10ff */
[----:B------:R-:W-:Y:S01]  /*27d0*/  IMAD R9, R13, 0x100, R16 ;  /* 0x000001000d097824 */ /* 0x000fe200078e0210 */
[----:B------:R-:W-:Y:S01]  /*27e0*/  LEA R18, R17, 0x4000, 0x2 ;  /* 0x0000400011127811 */ /* 0x000fe200078e10ff */
[----:B------:R-:W-:Y:S01]  /*27f0*/  IMAD.MOV.U32 R16, RZ, RZ, -0x800000 ;  /* 0xff800000ff107424 */ /* 0x000fe200078e00ff */
[----:B------:R-:W-:Y:S01]  /*2800*/  STL [R1+0x50], R15 ;  /* 0x0000500f01007387 */ /* 0x000fe20000100800 */
[----:B------:R-:W-:Y:S01]  /*2810*/  IMAD.MOV.U32 R17, RZ, RZ, -0x800000 ;  /* 0xff800000ff117424 */ /* 0x000fe200078e00ff */
[----:B------:R-:W-:-:S02]  /*2820*/  LEA R8, R7, 0x4000, 0x2 ;  /* 0x0000400007087811 */ /* 0x000fc400078e10ff */
[----:B------:R-:W-:Y:S03]  /*2830*/  STL [R1+0x54], R16 ;  /* 0x0000541001007387 */ /* 0x000fe60000100800 */
[C---:B------:R-:W-:Y:S01]  /*2840*/  IMAD R7, R13.reuse, 0x100, R8 ;  /* 0x000001000d077824 */ /* 0x040fe200078e0208 */
[----:B------:R-:W-:Y:S01]  /*2850*/  STL [R1+0x58], R15 ;  /* 0x0000580f01007387 */ /* 0x000fe20000100800 */
[C---:B------:R-:W-:Y:S02]  /*2860*/  IMAD R8, R13.reuse, 0x100, R10 ;  /* 0x000001000d087824 */ /* 0x040fe400078e020a */
[----:B------:R-:W-:Y:S01]  /*2870*/  IMAD R10, R13, 0x100, R18 ;  /* 0x000001000d0a7824 */ /* 0x000fe200078e0212 */
[----:B------:R-:W-:Y:S01]  /*2880*/  STL [R1+0x334], R17 ;  /* 0x0003341101007387 */ /* 0x000fe20000100800 */
[----:B------:R-:W-:Y:S01]  /*2890*/  IADD3 R13, R98, 0x20, R13 ;  /* 0x00000020620d7810 */ /* 0x000fe20007ffe00d */
[----:B------:R-:W-:-:S02]  /*28a0*/  CS2R R18, SRZ ;  /* 0x0000000000127805 */ /* 0x000fc4000001ff00 */
[----:B------:R-:W-:Y:S01]  /*28b0*/  STL [R1+0x338], R16 ;  /* 0x0003381001007387 */ /* 0x000fe20000100800 */
[----:B------:R-:W-:Y:S01]  /*28c0*/  LOP3.LUT R13, R14, R13, RZ, 0x3c, !PT ;  /* 0x0000000d0e0d7212 */ /* 0x000fe200078e3cff */
[----:B------:R-:W-:Y:S02]  /*28d0*/  IMAD.IADD R14, R98, 0x1, R14 ;  /* 0x00000001620e7824 */ /* 0x000fe400078e020e */
[----:B------:R-:W-:Y:S01]  /*28e0*/  STL [R1+0x33c], R15 ;  /* 0x00033c0f01007387 */ /* 0x000fe20000100800 */
[----:B------:R-:W-:Y:S02]  /*28f0*/  LEA R13, R13, 0x4000, 0x2 ;  /* 0x000040000d0d7811 */ /* 0x000fe400078e10ff */
[----:B------:R-:W-:Y:S01]  /*2900*/  LOP3.LUT R14, R14, R77, RZ, 0x3c, !PT ;  /* 0x0000004d0e0e7212 */ /* 0x000fe200078e3cff */
[----:B------:R-:W-:Y:S02]  /*2910*/  STL [R1+0x340], R17 ;  /* 0x0003401101007387 */ /* 0x000fe40000100800 */
[C---:B------:R-:W-:Y:S01]  /*2920*/  IMAD R13, R97.reuse, 0x100, R13 ;  /* 0x00000100610d7824 */ /* 0x040fe200078e020d */
[----:B------:R-:W-:Y:S01]  /*2930*/  LEA R14, R14, 0x4000, 0x2 ;  /* 0x000040000e0e7811 */ /* 0x000fe200078e10ff */
[----:B------:R-:W-:Y:S04]  /*2940*/  STL [R1+0x344], R16 ;  /* 0x0003441001007387 */ /* 0x000fe80000100800 */
[----:B------:R-:W-:Y:S01]  /*2950*/  STL [R1+0x348], R15 ;  /* 0x0003480f01007387 */ /* 0x000fe20000100800 */
[----:B------:R-:W-:-:S03]  /*2960*/  IMAD R14, R97, 0x100, R14 ;  /* 0x00000100610e7824 */ /* 0x000fc600078e020e */
[----:B------:R-:W-:Y:S04]  /*2970*/  STL [R1+0x34c], R17 ;  /* 0x00034c1101007387 */ /* 0x000fe80000100800 */
        /* <DEDUP_REMOVED lines=51> */
[----:B------:R0:W-:Y:S04]  /*2cb0*/  STL [R1+0x41c], R16 ;  /* 0x00041c1001007387 */ /* 0x0001e80000100800 */
[----:B------:R-:W-:Y:S04]  /*2cc0*/  STL [R1+0x420], R15 ;  /* 0x0004200f01007387 */ /* 0x000fe80000100800 */
[----:B------:R-:W-:Y:S01]  /*2cd0*/  STL [R1+0x424], R17 ;  /* 0x0004241101007387 */ /* 0x000fe20000100800 */
[----:B0-----:R-:W-:-:S05]  /*2ce0*/  IMAD.U32 R16, RZ, RZ, UR56 ;  /* 0x00000038ff107e24 */ /* 0x001fca000f8e00ff */
[----:B------:R0:W-:Y:S04]  /*2cf0*/  STL [R1+0x42c], R16 ;  /* 0x00042c1001007387 */ /* 0x0001e80000100800 */
[----:B------:R-:W-:Y:S04]  /*2d00*/  STL [R1+0x4fc], R15 ;  /* 0x0004fc0f01007387 */ /* 0x000fe80000100800 */
[----:B------:R-:W-:Y:S01]  /*2d10*/  STL [R1+0x4f8], R17 ;  /* 0x0004f81101007387 */ /* 0x000fe20000100800 */
[----:B0-----:R-:W-:-:S05]  /*2d20*/  IMAD.MOV.U32 R16, RZ, RZ, -0x800000 ;  /* 0xff800000ff107424 */ /* 0x001fca00078e00ff */
[----:B------:R0:W-:Y:S04]  /*2d30*/  STL [R1+0x4f4], R16 ;  /* 0x0004f41001007387 */ /* 0x0001e80000100800 */
[----:B------:R-:W-:Y:S04]  /*2d40*/  STL [R1+0x574], RZ ;  /* 0x000574ff01007387 */ /* 0x000fe80000100800 */
[----:B------:R1:W-:Y:S01]  /*2d50*/  STL [R1+0x4f0], R15 ;  /* 0x0004f00f01007387 */ /* 0x0003e20000100800 */
[----:B0-----:R-:W-:-:S03]  /*2d60*/  CS2R R16, SRZ ;  /* 0x0000000000107805 */ /* 0x001fc6000001ff00 */
[----:B------:R-:W-:Y:S04]  /*2d70*/  STL [R1+0x570], RZ ;  /* 0x000570ff01007387 */ /* 0x000fe80000100800 */
[----:B------:R-:W-:Y:S01]  /*2d80*/  STL [R1+0x56c], RZ ;  /* 0x00056cff01007387 */ /* 0x000fe20000100800 */
[----:B-1----:R-:W-:-:S03]  /*2d90*/  IMAD.MOV.U32 R15, RZ, RZ, R24 ;  /* 0x000000ffff0f7224 */ /* 0x002fc600078e0018 */
        /* <DEDUP_REMOVED lines=56> */
[----:B------:R0:W-:Y:S04]  /*3120*/  STL [R1+0x454], R13 ;  /* 0x0004540d01007387 */ /* 0x0001e80000100800 */
[----:B------:R-:W-:Y:S04]  /*3130*/  STL [R1+0x5a4], R25 ;  /* 0x0005a41901007387 */ /* 0x000fe80000100800 */
[----:B------:R1:W-:Y:S01]  /*3140*/  STL [R1+0x428], R15 ;  /* 0x0004280f01007387 */ /* 0x0003e20000100800 */
[----:B0-----:R-:W-:-:S02]  /*3150*/  IMAD.SHL.U32 R13, R11, 0x40, RZ ;  /* 0x000000400b0d7824 */ /* 0x001fc400078e00ff */
[----:B------:R-:W-:-:S03]  /*3160*/  IMAD.SHL.U32 R11, R12, 0x4, RZ ;  /* 0x000000040c0b7824 */ /* 0x000fc600078e00ff */
[----:B------:R-:W-:Y:S01]  /*3170*/  STL [R1+0x19c], R13 ;  /* 0x00019c0d01007387 */ /* 0x000fe20000100800 */
[C---:B------:R-:W-:Y:S02]  /*3180*/  IADD3 R12, R13.reuse, 0x6, RZ ;  /* 0x000000060d0c7810 */ /* 0x040fe40007ffe0ff */
[C---:B-1----:R-:W-:Y:S01]  /*3190*/  IADD3 R15, R13.reuse, 0x3d, RZ ;  /* 0x0000003d0d0f7810 */ /* 0x042fe20007ffe0ff */
[----:B------:R0:W-:Y:S04]  /*31a0*/  STL [R1+0x450], R14 ;  /* 0x0004500e01007387 */ /* 0x0001e80000100800 */
[----:B------:R1:W-:Y:S01]  /*31b0*/  STL [R1+0x578], R11 ;  /* 0x0005780b01007387 */ /* 0x0003e20000100800 */
[C---:B0-----:R-:W-:Y:S02]  /*31c0*/  IADD3 R14, R13.reuse, 0x7, RZ ;  /* 0x000000070d0e7810 */ /* 0x041fe40007ffe0ff */
[----:B-1----:R-:W-:-:S03]  /*31d0*/  IADD3 R11, R13, 0x5, RZ ;  /* 0x000000050d0b7810 */ /* 0x002fc60007ffe0ff */
[----:B------:R0:W-:Y:S04]  /*31e0*/  STL [R1+0x300], R14 ;  /* 0x0003000e01007387 */ /* 0x0001e80000100800 */
[----:B------:R1:W-:Y:S04]  /*31f0*/  STL [R1+0x2fc], R12 ;  /* 0x0002fc0c01007387 */ /* 0x0003e80000100800 */
[----:B------:R2:W-:Y:S01]  /*3200*/  STL [R1+0x2f8], R11 ;  /* 0x0002f80b01007387 */ /* 0x0005e20000100800 */
[C---:B0-----:R-:W-:Y:S02]  /*3210*/  IADD3 R14, R13.reuse, 0x4, RZ ;  /* 0x000000040d0e7810 */ /* 0x041fe40007ffe0ff */
[----:B-1----:R-:W-:-:S03]  /*3220*/  IADD3 R12, R13, 0x3, RZ ;  /* 0x000000030d0c7810 */ /* 0x002fc60007ffe0ff */
[----:B------:R0:W-:Y:S01]  /*3230*/  STL [R1+0x2f4], R14 ;  /* 0x0002f40e01007387 */ /* 0x0001e20000100800 */
[----:B--2---:R-:W-:-:S03]  /*3240*/  IADD3 R11, R13, 0x2, RZ ;  /* 0x000000020d0b7810 */ /* 0x004fc60007ffe0ff */
[----:B------:R1:W-:Y:S04]  /*3250*/  STL [R1+0x2f0], R12 ;  /* 0x0002f00c01007387 */ /* 0x0003e80000100800 */
[----:B------:R2:W-:Y:S01]  /*3260*/  STL [R1+0x2ec], R11 ;  /* 0x0002ec0b01007387 */ /* 0x0005e20000100800 */
[C---:B0-----:R-:W-:Y:S02]  /*3270*/  IADD3 R14, R13.reuse, 0x1, RZ ;  /* 0x000000010d0e7810 */ /* 0x041fe40007ffe0ff */
[----:B-1----:R-:W-:-:S03]  /*3280*/  LOP3.LUT R12, R13, R76, RZ, 0xfc, !PT ;  /* 0x0000004c0d0c7212 */ /* 0x002fc600078efcff */
[----:B------:R0:W-:Y:S01]  /*3290*/  STL [R1+0x2e8], R14 ;  /* 0x0002e80e01007387 */ /* 0x0001e20000100800 */
[----:B--2---:R-:W-:-:S03]  /*32a0*/  LOP3.LUT R11, R13, 0x8, R76, 0xfe, !PT ;  /* 0x000000080d0b7812 */ /* 0x004fc600078efe4c */
[----:B------:R1:W-:Y:S04]  /*32b0*/  STL [R1+0x520], R12 ;  /* 0x0005200c01007387 */ /* 0x0003e80000100800 */
[----:B------:R2:W-:Y:S01]  /*32c0*/  STL [R1+0x51c], R11 ;  /* 0x00051c0b01007387 */ /* 0x0005e20000100800 */
[C-C-:B0-----:R-:W-:Y:S02]  /*32d0*/  LOP3.LUT R14, R13.reuse, 0x10, R76.reuse, 0xfe, !PT ;  /* 0x000000100d0e7812 */ /* 0x141fe400078efe4c */
[----:B-1----:R-:W-:-:S03]  /*32e0*/  LOP3.LUT R12, R13, 0x18, R76, 0xfe, !PT ;  /* 0x000000180d0c7812 */ /* 0x002fc600078efe4c */
        /* <DEDUP_REMOVED lines=115> */
[----:B--2---:R-:W-:-:S03]  /*3a20*/  LOP3.LUT R11, R13, 0x3f, R96, 0xf8, !PT ;  /* 0x0000003f0d0b7812 */ /* 0x004fc600078ef860 */
[----:B------:R1:W-:Y:S04]  /*3a30*/  STL [R1+0x214], R12 ;  /* 0x0002140c01007387 */ /* 0x0003e80000100800 */
[----:B------:R2:W-:Y:S01]  /*3a40*/  STL [R1+0x210], R15 ;  /* 0x0002100f01007387 */ /* 0x0005e20000100800 */
[C---:B0-----:R-:W-:Y:S02]  /*3a50*/  IADD3 R14, R13.reuse, 0x3e, RZ ;  /* 0x0000003e0d0e7810 */ /* 0x041fe40007ffe0ff */
[----:B-1----:R-:W-:-:S03]  /*3a60*/  IADD3 R12, R13, 0x3f, RZ ;  /* 0x0000003f0d0c7810 */ /* 0x002fc60007ffe0ff */
[----:B------:R2:W-:Y:S04]  /*3a70*/  STL [R1+0x20c], R14 ;  /* 0x00020c0e01007387 */ /* 0x0005e80000100800 */
[----:B------:R2:W-:Y:S04]  /*3a80*/  STL [R1+0x204], R11 ;  /* 0x0002040b01007387 */ /* 0x0005e80000100800 */
[----:B------:R2:W-:Y:S02]  /*3a90*/  STL [R1+0x208], R12 ;  /* 0x0002080c01007387 */ /* 0x0005e40000100800 */
.L_x_3:
[----:B---3--:R-:W3:Y:S04]  /*3aa0*/  LDL R34, [R1+0x22c] ;  /* 0x00022c0001227983 */ /* 0x008ee80000100800 */
[----:B------:R-:W4:Y:S04]  /*3ab0*/  LDL R33, [R1+0x228] ;  /* 0x0002280001217983 */ /* 0x000f280000100800 */
[----:B--2---:R-:W2:Y:S04]  /*3ac0*/  LDL R32, [R1+0x234] ;  /* 0x0002340001207983 */ /* 0x004ea80000100800 */
[----:B------:R-:W2:Y:S04]  /*3ad0*/  LDL R31, [R1+0x230] ;  /* 0x00023000011f7983 */ /* 0x000ea80000100800 */
[----:B------:R-:W2:Y:S04]  /*3ae0*/  LDL R30, [R1+0x23c] ;  /* 0x00023c00011e7983 */ /* 0x000ea80000100800 */
[----:B------:R-:W2:Y:S04]  /*3af0*/  LDL R29, [R1+0x238] ;  /* 0x00023800011d7983 */ /* 0x000ea80000100800 */
[----:B------:R-:W2:Y:S04]  /*3b00*/  LDL R28, [R1+0x244] ;  /* 0x00024400011c7983 */ /* 0x000ea80000100800 */
[----:B------:R-:W2:Y:S01]  /*3b10*/  LDL R27, [R1+0x240] ;  /* 0x00024000011b7983 */ /* 0x000ea20000100800 */
[----:B-----5:R-:W-:-:S03]  /*3b20*/  LOP3.LUT R218, R218, 0xfffbffff, RZ, 0xc0, !PT ;  /* 0xfffbffffdada7812 */ /* 0x020fc600078ec0ff */
[----:B------:R-:W-:Y:S01]  /*3b30*/  STL [R1+0x5f4], R240 ;  /* 0x0005f4f001007387 */ /* 0x000fe20000100800 */
[----:B------:R-:W-:-:S03]  /*3b40*/  @P2 LOP3.LUT R218, R218, 0x40000, RZ, 0xfc, !PT ;  /* 0x00040000dada2812 */ /* 0x000fc600078efcff */
[----:B------:R-:W-:Y:S01]  /*3b50*/  STL [R1+0x5f0], R239 ;  /* 0x0005f0ef01007387 */ /* 0x000fe20000100800 */
[----:B------:R-:W-:-:S03]  /*3b60*/  LOP3.LUT R218, R218, 0xfffdffff, RZ, 0xc0, !PT ;  /* 0xfffdffffdada7812 */ /* 0x000fc600078ec0ff */
[----:B------:R-:W-:Y:S01]  /*3b70*/  STL [R1+0x5ec], R238 ;  /* 0x0005ecee01007387 */ /* 0x000fe20000100800 */
[----:B------:R-:W-:-:S03]  /*3b80*/  @P1 LOP3.LUT R218, R218, 0x20000, RZ, 0xfc, !PT ;  /* 0x00020000dada1812 */ /* 0x000fc600078efcff */
[----:B------:R-:W-:Y:S01]  /*3b90*/  STL [R1+0x5e8], R237 ;  /* 0x0005e8ed01007387 */ /* 0x000fe20000100800 */
[----:B------:R-:W-:-:S03]  /*3ba0*/  LOP3.LUT R218, R218, 0xfffeffff, RZ, 0xc0, !PT ;  /* 0xfffeffffdada7812 */ /* 0x000fc600078ec0ff */
[----:B------:R-:W-:Y:S01]  /*3bb0*/  STL [R1+0x5e4], R236 ;  /* 0x0005e4ec01007387 */ /* 0x000fe20000100800 */
[----:B------:R-:W-:-:S03]  /*3bc0*/  @P0 LOP3.LUT R218, R218, 0x10000, RZ, 0xfc, !PT ;  /* 0x00010000dada0812 */ /* 0x000fc600078efcff */
        /* <DEDUP_REMOVED lines=9> */
[----:B------:R-:W-:Y:S04]  /*3c60*/  STL [R1+0x5bc], R9 ;  /* 0x0005bc0901007387 */ /* 0x000fe80000100800 */
[----:B------:R-:W-:Y:S04]  /*3c70*/  STL [R1+0x5b8], R8 ;  /* 0x0005b80801007387 */ /* 0x000fe80000100800 */
[----:B------:R-:W-:Y:S04]  /*3c80*/  STL [R1+0x5b4], R7 ;  /* 0x0005b40701007387 */ /* 0x000fe80000100800 */
[----:B------:R-:W-:Y:S04]  /*3c90*/  STL [R1+0x5b0], R6 ;  /* 0x0005b00601007387 */ /* 0x000fe80000100800 */
[----:B------:R1:W-:Y:S04]  /*3ca0*/  STL [R1+0x5ac], R5 ;  /* 0x0005ac0501007387 */ /* 0x0003e80000100800 */
[----:B------:R1:W-:Y:S04]  /*3cb0*/  STL [R1+0x5a8], R4 ;  /* 0x0005a80401007387 */ /* 0x0003e80000100800 */
[----:B0-----:R-:W2:Y:S04]  /*3cc0*/  LDL R16, [R1+0x20c] ;  /* 0x00020c0001107983 */ /* 0x001ea80000100800 */
[----:B-1----:R-:W2:Y:S04]  /*3cd0*/  LDL R5, [R1+0x214] ;  /* 0x0002140001057983 */ /* 0x002ea80000100800 */
[----:B------:R-:W2:Y:S04]  /*3ce0*/  LDL R4, [R1+0x210] ;  /* 0x0002100001047983 */ /* 0x000ea80000100800 */
[----:B------:R-:W0:Y:S04]  /*3cf0*/  S2R R228, SR_TID.X ;  /* 0x0000000000e47919 */ /* 0x000e280000002100 */
[----:B------:R-:W2:Y:S04]  /*3d00*/  LDL R10, [R1+0x21c] ;  /* 0x00021c00010a7983 */ /* 0x000ea80000100800 */
[----:B------:R-:W2:Y:S04]  /*3d10*/  LDL R9, [R1+0x208] ;  /* 0x0002080001097983 */ /* 0x000ea80000100800 */
[----:B------:R-:W2:Y:S04]  /*3d20*/  LDL R8, [R1+0x218] ;  /* 0x0002180001087983 */ /* 0x000ea80000100800 */
[----:B------:R-:W2:Y:S04]  /*3d30*/  LDL R6, [R1+0x220] ;  /* 0x0002200001067983 */ /* 0x000ea80000100800 */
[----:B------:R-:W2:Y:S01]  /*3d40*/  LDL R7, [R1+0x224] ;  /* 0x0002240001077983 */ /* 0x000ea20000100800 */
[----:B0-----:R-:W-:-:S02]  /*3d50*/  LOP3.LUT R228, R228, 0x3f, RZ, 0xc0, !PT ;  /* 0x0000003fe4e47812 */ /* 0x001fc400078ec0ff */
[----:B---3--:R-:W-:-:S04]  /*3d60*/  SHF.R.S32.HI R25, RZ, 0x1f, R34 ;  /* 0x0000001fff197819 */ /* 0x008fc80000011422 */
[----:B------:R-:W-:Y:S02]  /*3d70*/  LEA.HI R25, R25, R34, RZ, 0x6 ;  /* 0x0000002219197211 */ /* 0x000fe400078f30ff */
[----:B----4-:R-:W-:Y:S02]  /*3d80*/  SHF.R.S32.HI R24, RZ, 0x1f, R33 ;  /* 0x0000001fff187819 */ /* 0x010fe40000011421 */
[----:B--2---:R-:W-:Y:S02]  /*3d90*/  SHF.R.S32.HI R15, RZ, 0x1f, R32 ;  /* 0x0000001fff0f7819 */ /* 0x004fe40000011420 */
[----:B------:R-:W-:Y:S02]  /*3da0*/  LOP3.LUT R25, R25, 0xffffffc0, RZ, 0xc0, !PT ;  /* 0xffffffc019197812 */ /* 0x000fe400078ec0ff */
[----:B------:R-:W-:Y:S02]  /*3db0*/  LEA.HI R24, R24, R33, RZ, 0x6 ;  /* 0x0000002118187211 */ /* 0x000fe400078f30ff */
[----:B------:R-:W-:Y:S01]  /*3dc0*/  SHF.R.S32.HI R26, RZ, 0x1f, R31 ;  /* 0x0000001fff1a7819 */ /* 0x000fe2000001141f */
[----:B------:R-:W-:Y:S01]  /*3dd0*/  IMAD.IADD R25, R34, 0x1, -R25 ;  /* 0x0000000122197824 */ /* 0x000fe200078e0a19 */
[----:B------:R-:W-:-:S02]  /*3de0*/  LEA.HI R15, R15, R32, RZ, 0x6 ;  /* 0x000000200f0f7211 */ /* 0x000fc400078f30ff */
[----:B------:R-:W-:Y:S02]  /*3df0*/  LOP3.LUT R24, R24, 0xffffffc0, RZ, 0xc0, !PT ;  /* 0xffffffc018187812 */ /* 0x000fe400078ec0ff */
[----:B------:R-:W-:Y:S02]  /*3e00*/  LEA.HI R26, R26, R31, RZ, 0x6 ;  /* 0x0000001f1a1a7211 */ /* 0x000fe400078f30ff */
[----:B------:R-:W-:Y:S01]  /*3e10*/  LOP3.LUT R15, R15, 0xffffffc0, RZ, 0xc0, !PT ;  /* 0xffffffc00f0f7812 */ /* 0x000fe200078ec0ff */
[----:B------:R-:W-:Y:S01]  /*3e20*/  IMAD.IADD R24, R33, 0x1, -R24 ;  /* 0x0000000121187824 */ /* 0x000fe200078e0a18 */
[----:B------:R-:W-:Y:S02]  /*3e30*/  ISETP.GE.AND P5, PT, R228, R25, PT ;  /* 0x00000019e400720c */ /* 0x000fe40003fa6270 */
[----:B------:R-:W-:Y:S02]  /*3e40*/  LOP3.LUT R26, R26, 0xffffffc0, RZ, 0xc0, !PT ;  /* 0xffffffc01a1a7812 */ /* 0x000fe400078ec0ff */
[----:B------:R-:W-:Y:S01]  /*3e50*/  SHF.R.S32.HI R25, RZ, 0x1f, R30 ;  /* 0x0000001fff197819 */ /* 0x000fe2000001141e */
[----:B------:R-:W-:Y:S01]  /*3e60*/  IMAD.IADD R15, R32, 0x1, -R15 ;  /* 0x00000001200f7824 */ /* 0x000fe200078e0a0f */
[----:B------:R-:W-:Y:S01]  /*3e70*/  ISETP.GE.AND P4, PT, R228, R24, PT ;  /* 0x00000018e400720c */ /* 0x000fe20003f86270 */
[----:B------:R-:W-:Y:S01]  /*3e80*/  IMAD.IADD R26, R31, 0x1, -R26 ;  /* 0x000000011f1a7824 */ /* 0x000fe200078e0a1a */
[----:B------:R-:W-:-:S02]  /*3e90*/  LEA.HI R25, R25, R30, RZ, 0x6 ;  /* 0x0000001e19197211 */ /* 0x000fc400078f30ff */
[----:B------:R-:W-:Y:S02]  /*3ea0*/  SHF.R.S32.HI R24, RZ, 0x1f, R29 ;  /* 0x0000001fff187819 */ /* 0x000fe4000001141d */
[C---:B------:R-:W-:Y:S02]  /*3eb0*/  ISETP.GE.AND P3, PT, R228.reuse, R15, PT ;  /* 0x0000000fe400720c */ /* 0x040fe40003f66270 */
[----:B------:R-:W-:Y:S02]  /*3ec0*/  LOP3.LUT R15, R25, 0xffffffc0, RZ, 0xc0, !PT ;  /* 0xffffffc0190f7812 */ /* 0x000fe400078ec0ff */
[----:B------:R-:W-:Y:S02]  /*3ed0*/  ISETP.GE.AND P6, PT, R228, R26, PT ;  /* 0x0000001ae400720c */ /* 0x000fe40003fc6270 */
[----:B------:R-:W-:Y:S01]  /*3ee0*/  LEA.HI R26, R24, R29, RZ, 0x6 ;  /* 0x0000001d181a7211 */ /* 0x000fe200078f30ff */
[----:B------:R-:W-:Y:S01]  /*3ef0*/  IMAD.IADD R15, R30, 0x1, -R15 ;  /* 0x000000011e0f7824 */ /* 0x000fe200078e0a0f */
[----:B------:R-:W-:-:S02]  /*3f00*/  SHF.R.S32.HI R24, RZ, 0x1f, R28 ;  /* 0x0000001fff187819 */ /* 0x000fc4000001141c */
[----:B------:R-:W-:Y:S02]  /*3f10*/  LOP3.LUT R26, R26, 0xffffffc0, RZ, 0xc0, !PT ;  /* 0xffffffc01a1a7812 */ /* 0x000fe400078ec0ff */
[----:B------:R-:W-:Y:S02]  /*3f20*/  LEA.HI R24, R24, R28, RZ, 0x6 ;  /* 0x0000001c18187211 */ /* 0x000fe400078f30ff */
[----:B------:R-:W-:Y:S02]  /*3f30*/  SEL R182, RZ, 0x1fffe, !P5 ;  /* 0x0001fffeffb67807 */ /* 0x000fe40006800000 */
[----:B------:R-:W-:Y:S01]  /*3f40*/  ISETP.GE.AND P5, PT, R228, R15, PT ;  /* 0x0000000fe400720c */ /* 0x000fe20003fa6270 */
[----:B------:R-:W-:Y:S01]  /*3f50*/  IMAD.IADD R15, R29, 0x1, -R26 ;  /* 0x000000011d0f7824 */ /* 0x000fe200078e0a1a */
[----:B------:R-:W-:Y:S02]  /*3f60*/  LOP3.LUT R24, R24, 0xffffffc0, RZ, 0xc0, !PT ;  /* 0xffffffc018187812 */ /* 0x000fe400078ec0ff */
[----:B------:R-:W-:-:S02]  /*3f70*/  SEL R183, RZ, 0x1, !P4 ;  /* 0x00000001ffb77807 */ /* 0x000fc40006000000 */
[----:B------:R-:W-:Y:S02]  /*3f80*/  SHF.R.S32.HI R25, RZ, 0x1f, R27 ;  /* 0x0000001fff197819 */ /* 0x000fe4000001141b */
[----:B------:R-:W-:Y:S01]  /*3f90*/  ISETP.GE.AND P4, PT, R228, R15, PT ;  /* 0x0000000fe400720c */ /* 0x000fe20003f86270 */
[----:B------:R-:W-:Y:S01]  /*3fa0*/  IMAD.IADD R15, R28, 0x1, -R24 ;  /* 0x000000011c0f7824 */ /* 0x000fe200078e0a18 */
[----:B------:R-:W-:-:S04]  /*3fb0*/  LEA.HI R25, R25, R27, RZ, 0x6 ;  /* 0x0000001b19197211 */ /* 0x000fc800078f30ff */
[----:B------:R-:W-:Y:S02]  /*3fc0*/  LOP3.LUT R25, R25, 0xffffffc0, RZ, 0xc0, !PT ;  /* 0xffffffc019197812 */ /* 0x000fe400078ec0ff */
[----:B------:R-:W-:Y:S02]  /*3fd0*/  SEL R184, RZ, 0x7fff8, !P3 ;  /* 0x0007fff8ffb87807 */ /* 0x000fe40005800000 */
[----:B------:R-:W-:Y:S01]  /*3fe0*/  ISETP.GE.AND P3, PT, R228, R15, PT ;  /* 0x0000000fe400720c */ /* 0x000fe20003f66270 */
[----:B------:R-:W-:Y:S01]  /*3ff0*/  IMAD.IADD R15, R27, 0x1, -R25 ;  /* 0x000000011b0f7824 */ /* 0x000fe200078e0a19 */
[----:B------:R-:W-:Y:S02]  /*4000*/  SEL R180, RZ, 0x1fffe, !P5 ;  /* 0x0001fffeffb47807 */ /* 0x000fe40006800000 */
[----:B------:R-:W-:Y:S02]  /*4010*/  SEL R181, RZ, 0x1, !P4 ;  /* 0x00000001ffb57807 */ /* 0x000fe40006000000 */
[----:B------:R-:W-:-:S04]  /*4020*/  SHF.R.S32.HI R24, RZ, 0x1f, R16 ;  /* 0x0000001fff187819 */ /* 0x000fc80000011410 */
[----:B------:R-:W-:Y:S02]  /*4030*/  LEA.HI R24, R24, R16, RZ, 0x6 ;  /* 0x0000001018187211 */ /* 0x000fe400078f30ff */
[----:B------:R-:W-:Y:S02]  /*4040*/  SHF.R.S32.HI R26, RZ, 0x1f, R5 ;  /* 0x0000001fff1a7819 */ /* 0x000fe40000011405 */
[----:B------:R-:W-:Y:S02]  /*4050*/  LOP3.LUT R24, R24, 0xffffffc0, RZ, 0xc0, !PT ;  /* 0xffffffc018187812 */ /* 0x000fe400078ec0ff */
[----:B------:R-:W-:Y:S02]  /*4060*/  LEA.HI R26, R26, R5, RZ, 0x6 ;  /* 0x000000051a1a7211 */ /* 0x000fe400078f30ff */
[----:B------:R-:W-:Y:S01]  /*4070*/  SHF.R.S32.HI R25, RZ, 0x1f, R4 ;  /* 0x0000001fff197819 */ /* 0x000fe20000011404 */
[----:B------:R-:W-:Y:S01]  /*4080*/  IMAD.IADD R24, R16, 0x1, -R24 ;  /* 0x0000000110187824 */ /* 0x000fe200078e0a18 */
[----:B------:R-:W-:-:S02]  /*4090*/  LOP3.LUT R26, R26, 0xffffffc0, RZ, 0xc0, !PT ;  /* 0xffffffc01a1a7812 */ /* 0x000fc400078ec0ff */
[----:B------:R-:W-:Y:S02]  /*40a0*/  LEA.HI R25, R25, R4, RZ, 0x6 ;  /* 0x0000000419197211 */ /* 0x000fe400078f30ff */
[C---:B------:R-:W-:Y:S01]  /*40b0*/  ISETP.GE.AND P5, PT, R228.reuse, R24, PT ;  /* 0x00000018e400720c */ /* 0x040fe20003fa6270 */
[----:B------:R-:W-:Y:S01]  /*40c0*/  IMAD.IADD R24, R5, 0x1, -R26 ;  /* 0x0000000105187824 */ /* 0x000fe200078e0a1a */
[----:B------:R-:W-:Y:S01]  /*40d0*/  LOP3.LUT R25, R25, 0xffffffc0, RZ, 0xc0, !PT ;  /* 0xffffffc019197812 */ /* 0x000fe200078ec0ff */
[----:B------:R-:W2:Y:S03]  /*40e0*/  LDL R5, [R1+0x330] ;  /* 0x0003300001057983 */ /* 0x000ea60000100800 */
[----:B------:R-:W-:Y:S01]  /*40f0*/  ISETP.GE.AND P4, PT, R228, R24, PT ;  /* 0x00000018e400720c */ /* 0x000fe20003f86270 */
[----:B------:R-:W-:Y:S02]  /*4100*/  IMAD.IADD R24, R4, 0x1, -R25 ;  /* 0x0000000104187824 */ /* 0x000fe400078e0a19 */
[----:B------:R-:W2:Y:S01]  /*4110*/  LDL R4, [R1+0x19c] ;  /* 0x00019c0001047983 */ /* 0x000ea20000100800 */
[----:B------:R-:W-:-:S02]  /*4120*/  SEL R185, RZ, 0x4, !P6 ;  /* 0x00000004ffb97807 */ /* 0x000fc40007000000 */
[----:B------:R-:W-:Y:S02]  /*4130*/  ISETP.GE.AND P6, PT, R228, R15, PT ;  /* 0x0000000fe400720c */ /* 0x000fe40003fc6270 */
[----:B------:R-:W-:-:S04]  /*4140*/  SHF.R.S32.HI R15, RZ, 0x1f, R10 ;  /* 0x0000001fff0f7819 */ /* 0x000fc8000001140a */
[----:B------:R-:W-:-:S04]  /*4150*/  LEA.HI R15, R15, R10, RZ, 0x6 ;  /* 0x0000000a0f0f7211 */ /* 0x000fc800078f30ff */
[----:B------:R-:W-:Y:S02]  /*4160*/  LOP3.LUT R15, R15, 0xffffffc0, RZ, 0xc0, !PT ;  /* 0xffffffc00f0f7812 */ /* 0x000fe400078ec0ff */
[----:B------:R-:W-:-:S03]  /*4170*/  SHF.R.S32.HI R226, RZ, 0x1f, R9 ;  /* 0x0000001fffe27819 */ /* 0x000fc60000011409 */
[----:B------:R-:W-:Y:S01]  /*4180*/  IMAD.IADD R15, R10, 0x1, -R15 ;  /* 0x000000010a0f7824 */ /* 0x000fe200078e0a0f */
[----:B------:R-:W-:Y:S02]  /*4190*/  SEL R187, RZ, 0x4, !P6 ;  /* 0x00000004ffbb7807 */ /* 0x000fe40007000000 */
[----:B------:R-:W-:Y:S02]  /*41a0*/  LEA.HI R226, R226, R9, RZ, 0x6 ;  /* 0x00000009e2e27211 */ /* 0x000fe400078f30ff */
[----:B------:R-:W-:Y:S02]  /*41b0*/  ISETP.GE.AND P6, PT, R228, R15, PT ;  /* 0x0000000fe400720c */ /* 0x000fe40003fc6270 */
[----:B------:R-:W-:Y:S01]  /*41c0*/  SHF.R.S32.HI R15, RZ, 0x1f, R8 ;  /* 0x0000001fff0f7819 */ /* 0x000fe20000011408 */
[----:B------:R-:W0:Y:S01]  /*41d0*/  S2R R27, SR_TID.X ;  /* 0x00000000001b7919 */ /* 0x000e220000002100 */
[----:B------:R-:W-:Y:S02]  /*41e0*/  LOP3.LUT R226, R226, 0xffffffc0, RZ, 0xc0, !PT ;  /* 0xffffffc0e2e27812 */ /* 0x000fe400078ec0ff */
[----:B------:R-:W-:-:S02]  /*41f0*/  LEA.HI R15, R15, R8, RZ, 0x6 ;  /* 0x000000080f0f7211 */ /* 0x000fc400078f30ff */
[----:B------:R-:W-:Y:S01]  /*4200*/  SHF.R.S32.HI R25, RZ, 0x1f, R6 ;  /* 0x0000001fff197819 */ /* 0x000fe20000011406 */
[----:B------:R-:W-:Y:S01]  /*4210*/  IMAD.IADD R226, R9, 0x1, -R226 ;  /* 0x0000000109e27824 */ /* 0x000fe200078e0ae2 */
[----:B------:R-:W-:Y:S02]  /*4220*/  LOP3.LUT R15, R15, 0xffffffc0, RZ, 0xc0, !PT ;  /* 0xffffffc00f0f7812 */ /* 0x000fe400078ec0ff */
[----:B------:R-:W-:Y:S02]  /*4230*/  LEA.HI R25, R25, R6, RZ, 0x6 ;  /* 0x0000000619197211 */ /* 0x000fe400078f30ff */
[----:B------:R-:W-:Y:S01]  /*4240*/  SEL R178, RZ, 0x1fffe, !P5 ;  /* 0x0001fffeffb27807 */ /* 0x000fe20006800000 */
[----:B------:R-:W-:Y:S01]  /*4250*/  IMAD.IADD R15, R8, 0x1, -R15 ;  /* 0x00000001080f7824 */ /* 0x000fe200078e0a0f */
[----:B------:R-:W-:Y:S02]  /*4260*/  ISETP.GE.AND P5, PT, R228, R226, PT ;  /* 0x000000e2e400720c */ /* 0x000fe40003fa6270 */
[----:B------:R-:W-:-:S02]  /*4270*/  LOP3.LUT R25, R25, 0xffffffc0, RZ, 0xc0, !PT ;  /* 0xffffffc019197812 */ /* 0x000fc400078ec0ff */
[----:B------:R-:W-:Y:S02]  /*4280*/  SEL R179, RZ, 0x1, !P5 ;  /* 0x00000001ffb37807 */ /* 0x000fe40006800000 */
[----:B------:R-:W-:Y:S02]  /*4290*/  SEL R186, RZ, 0x7fff8, !P3 ;  /* 0x0007fff8ffba7807 */ /* 0x000fe40005800000 */
[----:B------:R-:W-:Y:S01]  /*42a0*/  ISETP.GE.AND P5, PT, R228, R15, PT ;  /* 0x0000000fe400720c */ /* 0x000fe20003fa6270 */
[----:B------:R-:W-:Y:S01]  /*42b0*/  IMAD.IADD R15, R6, 0x1, -R25 ;  /* 0x00000001060f7824 */ /* 0x000fe200078e0a19 */
[----:B------:R-:W-:Y:S01]  /*42c0*/  ISETP.GE.AND P3, PT, R228, R24, PT ;  /* 0x00000018e400720c */ /* 0x000fe20003f66270 */
[----:B------:R-:W1:Y:S03]  /*42d0*/  S2R R80, SR_TID.X ;  /* 0x0000000000507919 */ /* 0x000e660000002100 */
[----:B------:R-:W-:-:S02]  /*42e0*/  SEL R224, RZ, 0x4, !P3 ;  /* 0x00000004ffe07807 */ /* 0x000fc40005800000 */
[----:B------:R-:W-:Y:S02]  /*42f0*/  ISETP.GE.AND P3, PT, R228, R15, PT ;  /* 0x0000000fe400720c */ /* 0x000fe40003f66270 */
[----:B------:R-:W-:Y:S02]  /*4300*/  SHF.R.S32.HI R24, RZ, 0x1f, R7 ;  /* 0x0000001fff187819 */ /* 0x000fe40000011407 */
[----:B0-----:R-:W-:Y:S02]  /*4310*/  LOP3.LUT R29, R27, 0x2, RZ, 0xc0, !PT ;  /* 0x000000021b1d7812 */ /* 0x001fe400078ec0ff */
[----:B------:R-:W-:Y:S02]  /*4320*/  LEA.HI R24, R24, R7, RZ, 0x6 ;  /* 0x0000000718187211 */ /* 0x000fe400078f30ff */
[----:B------:R-:W-:Y:S02]  /*4330*/  SEL R176, RZ, 0x1fffe, !P6 ;  /* 0x0001fffeffb07807 */ /* 0x000fe40007000000 */
[----:B------:R-:W-:-:S02]  /*4340*/  LOP3.LUT R24, R24, 0xffffffc0, RZ, 0xc0, !PT ;  /* 0xffffffc018187812 */ /* 0x000fc400078ec0ff */
[----:B------:R-:W-:Y:S01]  /*4350*/  LOP3.LUT R28, R27, 0x1, RZ, 0xc0, !PT ;  /* 0x000000011b1c7812 */ /* 0x000fe200078ec0ff */
[----:B------:R-:W-:Y:S02]  /*4360*/  IMAD.SHL.U32 R29, R29, 0x4, RZ ;  /* 0x000000041d1d7824 */ /* 0x000fe400078e00ff */
[----:B------:R-:W-:Y:S01]  /*4370*/  IMAD.IADD R24, R7, 0x1, -R24 ;  /* 0x0000000107187824 */ /* 0x000fe200078e0a18 */
[----:B------:R-:W-:Y:S02]  /*4380*/  LOP3.LUT R218, R218, 0xffff7fff, RZ, 0xc0, !PT ;  /* 0xffff7fffdada7812 */ /* 0x000fe400078ec0ff */
[----:B-1----:R-:W-:Y:S02]  /*4390*/  LOP3.LUT R6, R80, 0x8, RZ, 0xc0, !PT ;  /* 0x0000000850067812 */ /* 0x002fe400078ec0ff */
[----:B------:R-:W-:Y:S02]  /*43a0*/  SEL R219, RZ, 0x7fff8, !P4 ;  /* 0x0007fff8ffdb7807 */ /* 0x000fe40006000000 */
[----:B------:R-:W-:Y:S01]  /*43b0*/  ISETP.GE.AND P4, PT, R228, R24, PT ;  /* 0x00000018e400720c */ /* 0x000fe20003f86270 */
[----:B------:R-:W-:-:S02]  /*43c0*/  IMAD.SHL.U32 R6, R6, 0x4, RZ ;  /* 0x0000000406067824 */ /* 0x000fc400078e00ff */
[----:B------:R-:W-:Y:S01]  /*43d0*/  IMAD.MOV.U32 R48, RZ, RZ, 0x4 ;  /* 0x00000004ff307424 */ /* 0x000fe200078e00ff */
[----:B------:R-:W-:Y:S01]  /*43e0*/  CS2R R36, SRZ ;  /* 0x0000000000247805 */ /* 0x000fe2000001ff00 */
[----:B------:R-:W-:Y:S01]  /*43f0*/  CS2R R38, SRZ ;  /* 0x0000000000267805 */ /* 0x000fe2000001ff00 */
[----:B------:R-:W-:Y:S01]  /*4400*/  ULDC.64 UR34, c[0x0][0x118] ;  /* 0x0000460000227ab9 */ /* 0x000fe20000000a00 */
[----:B------:R-:W-:Y:S01]  /*4410*/  CS2R R44, SRZ ;  /* 0x00000000002c7805 */ /* 0x000fe2000001ff00 */
        /* <DEDUP_REMOVED lines=12> */
[----:B--2---:R-:W-:Y:S01]  /*44e0*/  IMAD.IADD R15, R4, 0x1, R5 ;  /* 0x00000001040f7824 */ /* 0x004fe200078e0205 */
[----:B------:R-:W-:-:S04]  /*44f0*/  SHF.R.U32.HI R5, RZ, 0x4, R27 ;  /* 0x00000004ff057819 */ /* 0x000fc8000001161b */
[----:B------:R-:W-:-:S04]  /*4500*/  SGXT.U32 R5, R5, 0x2 ;  /* 0x000000020505781a */ /* 0x000fc80000000000 */
[----:B------:R-:W-:-:S04]  /*4510*/  LOP3.LUT R26, R15, R5, RZ, 0xfc, !PT ;  /* 0x000000050f1a7212 */ /* 0x000fc800078efcff */
[----:B------:R-:W-:Y:S02]  /*4520*/  ISETP.GE.AND P6, PT, R26, 0x40, PT ;  /* 0x000000401a00780c */ /* 0x000fe40003fc6270 */
[----:B------:R-:W-:Y:S02]  /*4530*/  LOP3.LUT R27, R27, 0x4, RZ, 0xc0, !PT ;  /* 0x000000041b1b7812 */ /* 0x000fe400078ec0ff */
[----:B------:R-:W-:Y:S01]  /*4540*/  LOP3.LUT R25, R15, 0x4, R5, 0xfe, !PT ;  /* 0x000000040f197812 */ /* 0x000fe200078efe05 */
[----:B------:R-:W-:Y:S02]  /*4550*/  IMAD R4, R28, 0x4, R29 ;  /* 0x000000041c047824 */ /* 0x000fe400078e021d */
[----:B------:R-:W-:Y:S01]  /*4560*/  IMAD.SHL.U32 R27, R27, 0x4, RZ ;  /* 0x000000041b1b7824 */ /* 0x000fe200078e00ff */
[----:B------:R-:W-:Y:S02]  /*4570*/  ISETP.GE.AND P0, PT, R25, 0x40, PT ;  /* 0x000000401900780c */ /* 0x000fe40003f06270 */
[----:B------:R-:W-:Y:S01]  /*4580*/  LOP3.LUT R24, R15, 0x8, R5, 0xfe, !PT ;  /* 0x000000080f187812 */ /* 0x000fe200078efe05 */
[----:B------:R-:W-:-:S02]  /*4590*/  IMAD.IADD R4, R4, 0x1, R27 ;  /* 0x0000000104047824 */ /* 0x000fc400078e021b */
[----:B------:R-:W-:Y:S02]  /*45a0*/  @P6 LOP3.LUT R218, R218, 0x8000, RZ, 0xfc, !PT ;  /* 0x00008000dada6812 */ /* 0x000fe400078efcff */
[----:B------:R-:W-:Y:S01]  /*45b0*/  IMAD.IADD R4, R4, 0x1, R6 ;  /* 0x0000000104047824 */ /* 0x000fe200078e0206 */
[----:B------:R-:W-:Y:S02]  /*45c0*/  ISETP.GE.AND P1, PT, R24, 0x40, PT ;  /* 0x000000401800780c */ /* 0x000fe40003f26270 */
[----:B------:R-:W-:Y:S01]  /*45d0*/  LOP3.LUT R218, R218, 0xffffbfff, RZ, 0xc0, !PT ;  /* 0xffffbfffdada7812 */ /* 0x000fe200078ec0ff */
[----:B------:R-:W-:Y:S01]  /*45e0*/  IMAD.WIDE.U32 R48, R4, R48, UR30 ;  /* 0x0000001e04307e25 */ /* 0x000fe2000f8e0030 */
[----:B------:R-:W-:Y:S02]  /*45f0*/  LOP3.LUT R23, R15, 0xc, R5, 0xfe, !PT ;  /* 0x0000000c0f177812 */ /* 0x000fe400078efe05 */
[----:B------:R-:W-:Y:S01]  /*4600*/  @P0 LOP3.LUT R218, R218, 0x4000, RZ, 0xfc, !PT ;  /* 0x00004000dada0812 */ /* 0x000fe200078efcff */
[----:B------:R-:W-:Y:S01]  /*4610*/  IMAD.SHL.U32 R62, R25, 0x40, RZ ;  /* 0x00000040193e7824 */ /* 0x000fe200078e00ff */
[----:B------:R-:W-:-:S02]  /*4620*/  ISETP.GE.AND P2, PT, R23, 0x40, PT ;  /* 0x000000401700780c */ /* 0x000fc40003f46270 */
[----:B------:R-:W-:Y:S01]  /*4630*/  LOP3.LUT R218, R218, 0xffffdfff, RZ, 0xc0, !PT ;  /* 0xffffdfffdada7812 */ /* 0x000fe200078ec0ff */
[----:B------:R-:W-:Y:S01]  /*4640*/  IMAD.WIDE R62, R62, 0x4, R48 ;  /* 0x000000043e3e7825 */ /* 0x000fe200078e0230 */
[----:B------:R-:W-:Y:S02]  /*4650*/  LOP3.LUT R22, R15, 0x10, R5, 0xfe, !PT ;  /* 0x000000100f167812 */ /* 0x000fe400078efe05 */
[----:B------:R-:W-:Y:S01]  /*4660*/  @P1 LOP3.LUT R218, R218, 0x2000, RZ, 0xfc, !PT ;  /* 0x00002000dada1812 */ /* 0x000fe200078efcff */
[----:B------:R-:W-:Y:S01]  /*4670*/  IMAD.SHL.U32 R60, R26, 0x40, RZ ;  /* 0x000000401a3c7824 */ /* 0x000fe200078e00ff */
[----:B------:R0:W2:Y:S01]  /*4680*/  @!P0 LDG.E.128 R36, [R62.64] ;  /* 0x000000223e248981 */ /* 0x0000a2000c1e1d00 */
[----:B------:R-:W-:Y:S02]  /*4690*/  ISETP.GE.AND P0, PT, R22, 0x40, PT ;  /* 0x000000401600780c */ /* 0x000fe40003f06270 */
[----:B------:R-:W-:Y:S01]  /*46a0*/  LOP3.LUT R218, R218, 0xffffefff, RZ, 0xc0, !PT ;  /* 0xffffefffdada7812 */ /* 0x000fe200078ec0ff */
[----:B------:R-:W-:-:S03]  /*46b0*/  IMAD.WIDE R60, R60, 0x4, R48 ;  /* 0x000000043c3c7825 */ /* 0x000fc600078e0230 */
[----:B------:R-:W-:Y:S01]  /*46c0*/  @P2 LOP3.LUT R218, R218, 0x1000, RZ, 0xfc, !PT ;  /* 0x00001000dada2812 */ /* 0x000fe200078efcff */
[----:B------:R-:W-:Y:S01]  /*46d0*/  IMAD.SHL.U32 R30, R22, 0x40, RZ ;  /* 0x00000040161e7824 */ /* 0x000fe200078e00ff */
[----:B------:R1:W3:Y:S01]  /*46e0*/  @!P6 LDG.E.128 R44, [R60.64] ;  /* 0x000000223c2ce981 */ /* 0x0002e2000c1e1d00 */
[----:B0-----:R-:W-:Y:S01]  /*46f0*/  CS2R R62, SRZ ;  /* 0x00000000003e7805 */ /* 0x001fe2000001ff00 */
[----:B------:R-:W-:Y:S01]  /*4700*/  LOP3.LUT R218, R218, 0xfffff7ff, RZ, 0xc0, !PT ;  /* 0xfffff7ffdada7812 */ /* 0x000fe200078ec0ff */
[----:B------:R-:W-:Y:S01]  /*4710*/  IMAD.WIDE R30, R30, 0x4, R48 ;  /* 0x000000041e1e7825 */ /* 0x000fe200078e0230 */
[----:B------:R-:W-:Y:S01]  /*4720*/  LOP3.LUT R21, R15, 0x14, R5, 0xfe, !PT ;  /* 0x000000140f157812 */ /* 0x000fe200078efe05 */
[----:B-1----:R-:W-:Y:S01]  /*4730*/  CS2R R60, SRZ ;  /* 0x00000000003c7805 */ /* 0x002fe2000001ff00 */
[----:B------:R-:W-:-:S05]  /*4740*/  @P0 LOP3.LUT R218, R218, 0x800, RZ, 0xfc, !PT ;  /* 0x00000800dada0812 */ /* 0x000fca00078efcff */
[----:B------:R0:W4:Y:S01]  /*4750*/  @!P0 LDG.E.128 R60, [R30.64] ;  /* 0x000000221e3c8981 */ /* 0x000122000c1e1d00 */
[C---:B------:R-:W-:Y:S01]  /*4760*/  ISETP.GE.AND P0, PT, R21.reuse, 0x40, PT ;  /* 0x000000401500780c */ /* 0x040fe20003f06270 */
[----:B------:R-:W-:Y:S01]  /*4770*/  IMAD.SHL.U32 R28, R21, 0x40, RZ ;  /* 0x00000040151c7824 */ /* 0x000fe200078e00ff */
[----:B------:R-:W-:-:S03]  /*4780*/  LOP3.LUT R218, R218, 0xfffffbff, RZ, 0xc0, !PT ;  /* 0xfffffbffdada7812 */ /* 0x000fc600078ec0ff */
[----:B------:R-:W-:Y:S01]  /*4790*/  IMAD.WIDE R28, R28, 0x4, R48 ;  /* 0x000000041c1c7825 */ /* 0x000fe200078e0230 */
[----:B------:R-:W-:-:S07]  /*47a0*/  LOP3.LUT R20, R15, 0x18, R5, 0xfe, !PT ;  /* 0x000000180f147812 */ /* 0x000fce00078efe05 */
[----:B------:R-:W-:Y:S01]  /*47b0*/  @P0 LOP3.LUT R218, R218, 0x400, RZ, 0xfc, !PT ;  /* 0x00000400dada0812 */ /* 0x000fe200078efcff */
[----:B------:R1:W2:Y:S01]  /*47c0*/  @!P0 LDG.E.128 R92, [R28.64] ;  /* 0x000000221c5c8981 */ /* 0x0002a2000c1e1d00 */
[C---:B------:R-:W-:Y:S01]  /*47d0*/  ISETP.GE.AND P0, PT, R20.reuse, 0x40, PT ;  /* 0x000000401400780c */ /* 0x040fe20003f06270 */
[----:B------:R-:W-:Y:S01]  /*47e0*/  IMAD.SHL.U32 R58, R20, 0x40, RZ ;  /* 0x00000040143a7824 */ /* 0x000fe200078e00ff */
[----:B0-----:R-:W-:Y:S01]  /*47f0*/  CS2R R30, SRZ ;  /* 0x00000000001e7805 */ /* 0x001fe2000001ff00 */
[----:B------:R-:W-:Y:S02]  /*4800*/  LOP3.LUT R218, R218, 0xfffffdff, RZ, 0xc0, !PT ;  /* 0xfffffdffdada7812 */ /* 0x000fe400078ec0ff */
[----:B------:R-:W-:Y:S01]  /*4810*/  IMAD.WIDE R58, R58, 0x4, R48 ;  /* 0x000000043a3a7825 */ /* 0x000fe200078e0230 */
[----:B------:R-:W-:Y:S01]  /*4820*/  LOP3.LUT R19, R15, 0x1c, R5, 0xfe, !PT ;  /* 0x0000001c0f137812 */ /* 0x000fe200078efe05 */
[----:B-1----:R-:W-:-:S06]  /*4830*/  CS2R R28, SRZ ;  /* 0x00000000001c7805 */ /* 0x002fcc000001ff00 */
[----:B------:R-:W-:Y:S01]  /*4840*/  @P0 LOP3.LUT R218, R218, 0x200, RZ, 0xfc, !PT ;  /* 0x00000200dada0812 */ /* 0x000fe200078efcff */
[----:B------:R0:W2:Y:S01]  /*4850*/  @!P0 LDG.E.128 R28, [R58.64] ;  /* 0x000000223a1c8981 */ /* 0x0000a2000c1e1d00 */
        /* <DEDUP_REMOVED lines=9> */
[----:B------:R-:W-:-:S03]  /*48f0*/  LOP3.LUT R218, R218, 0xffffff7f, RZ, 0xc0, !PT ;  /* 0xffffff7fdada7812 */ /* 0x000fc600078ec0ff */
[----:B------:R-:W-:Y:S01]  /*4900*/  IMAD.WIDE R54, R54, 0x4, R48 ;  /* 0x0000000436367825 */ /* 0x000fe200078e0230 */
[----:B------:R-:W-:Y:S01]  /*4910*/  LOP3.LUT R17, R15, 0x24, R5, 0xfe, !PT ;  /* 0x000000240f117812 */ /* 0x000fe200078efe05 */
[----:B------:R0:W-:Y:S06]  /*4920*/  STL [R1+0x178], R26 ;  /* 0x0001781a01007387 */ /* 0x0001ec0000100800 */
[----:B------:R-:W-:Y:S01]  /*4930*/  @P0 LOP3.LUT R218, R218, 0x80, RZ, 0xfc, !PT ;  /* 0x00000080dada0812 */ /* 0x000fe200078efcff */
[----:B------:R1:W2:Y:S01]  /*4940*/  @!P0 LDG.E.128 R76, [R54.64] ;  /* 0x00000022364c8981 */ /* 0x0002a2000c1e1d00 */
[C---:B------:R-:W-:Y:S01]  /*4950*/  ISETP.GE.AND P0, PT, R17.reuse, 0x40, PT ;  /* 0x000000401100780c */ /* 0x040fe20003f06270 */
[----:B0-----:R-:W-:Y:S01]  /*4960*/  IMAD.SHL.U32 R26, R17, 0x40, RZ ;  /* 0x00000040111a7824 */ /* 0x001fe200078e00ff */
[----:B-1----:R-:W-:Y:S01]  /*4970*/  CS2R R56, SRZ ;  /* 0x0000000000387805 */ /* 0x002fe2000001ff00 */
[----:B------:R-:W-:Y:S01]  /*4980*/  CS2R R58, SRZ ;  /* 0x00000000003a7805 */ /* 0x000fe2000001ff00 */
[----:B------:R-:W-:Y:S01]  /*4990*/  STL [R1+0x17c], R25 ;  /* 0x00017c1901007387 */ /* 0x000fe20000100800 */
[----:B------:R-:W-:Y:S01]  /*49a0*/  IMAD.WIDE R26, R26, 0x4, R48 ;  /* 0x000000041a1a7825 */ /* 0x000fe200078e0230 */
[----:B------:R-:W-:-:S02]  /*49b0*/  LOP3.LUT R218, R218, 0xffffffbf, RZ, 0xc0, !PT ;  /* 0xffffffbfdada7812 */ /* 0x000fc400078ec0ff */
[----:B------:R0:W-:Y:S01]  /*49c0*/  STL [R1+0x190], R24 ;  /* 0x0001901801007387 */ /* 0x0001e20000100800 */
[----:B------:R-:W-:-:S03]  /*49d0*/  LOP3.LUT R16, R15, 0x28, R5, 0xfe, !PT ;  /* 0x000000280f107812 */ /* 0x000fc600078efe05 */
[----:B------:R-:W-:Y:S01]  /*49e0*/  STL [R1+0x194], R23 ;  /* 0x0001941701007387 */ /* 0x000fe20000100800 */
[----:B------:R-:W-:-:S03]  /*49f0*/  @P0 LOP3.LUT R218, R218, 0x40, RZ, 0xfc, !PT ;  /* 0x00000040dada0812 */ /* 0x000fc600078efcff */
[----:B------:R-:W-:Y:S01]  /*4a00*/  STL [R1+0x198], R22 ;  /* 0x0001981601007387 */ /* 0x000fe20000100800 */
[----:B------:R-:W-:-:S03]  /*4a10*/  LOP3.LUT R10, R15, 0x2c, R5, 0xfe, !PT ;  /* 0x0000002c0f0a7812 */ /* 0x000fc600078efe05 */
[----:B------:R-:W-:Y:S01]  /*4a20*/  STL [R1+0x304], R21 ;  /* 0x0003041501007387 */ /* 0x000fe20000100800 */
[----:B------:R-:W-:-:S03]  /*4a30*/  LOP3.LUT R8, R15, 0x30, R5, 0xfe, !PT ;  /* 0x000000300f087812 */ /* 0x000fc600078efe05 */
[----:B------:R1:W2:Y:S01]  /*4a40*/  @!P0 LDG.E.128 R56, [R26.64] ;  /* 0x000000221a388981 */ /* 0x0002a2000c1e1d00 */
[----:B------:R-:W-:-:S03]  /*4a50*/  ISETP.GE.AND P0, PT, R16, 0x40, PT ;  /* 0x000000401000780c */ /* 0x000fc60003f06270 */
[----:B------:R-:W-:Y:S01]  /*4a60*/  STL [R1+0x308], R20 ;  /* 0x0003081401007387 */ /* 0x000fe20000100800 */
[C-C-:B------:R-:W-:Y:S01]  /*4a70*/  LOP3.LUT R9, R15.reuse, 0x34, R5.reuse, 0xfe, !PT ;  /* 0x000000340f097812 */ /* 0x140fe200078efe05 */
[----:B------:R-:W-:Y:S02]  /*4a80*/  IMAD.SHL.U32 R64, R24, 0x40, RZ ;  /* 0x0000004018407824 */ /* 0x000fe400078e00ff */
[----:B------:R-:W-:Y:S01]  /*4a90*/  STL [R1+0x30c], R19 ;  /* 0x00030c1301007387 */ /* 0x000fe20000100800 */
[C-C-:B------:R-:W-:Y:S01]  /*4aa0*/  LOP3.LUT R7, R15.reuse, 0x38, R5.reuse, 0xfe, !PT ;  /* 0x000000380f077812 */ /* 0x140fe200078efe05 */
[----:B0-----:R-:W-:Y:S02]  /*4ab0*/  IMAD.SHL.U32 R24, R16, 0x40, RZ ;  /* 0x0000004010187824 */ /* 0x001fe400078e00ff */
[----:B------:R-:W-:Y:S01]  /*4ac0*/  STL [R1+0x310], R18 ;  /* 0x0003101201007387 */ /* 0x000fe20000100800 */
[----:B------:R-:W-:-:S03]  /*4ad0*/  LOP3.LUT R5, R15, 0x3c, R5, 0xfe, !PT ;  /* 0x0000003c0f057812 */ /* 0x000fc600078efe05 */
[----:B------:R-:W-:Y:S04]  /*4ae0*/  STL [R1+0x314], R17 ;  /* 0x0003141101007387 */ /* 0x000fe80000100800 */
[----:B------:R-:W-:Y:S01]  /*4af0*/  STL [R1+0x318], R16 ;  /* 0x0003181001007387 */ /* 0x000fe20000100800 */
[----:B------:R-:W-:-:S03]  /*4b00*/  IMAD.WIDE R24, R24, 0x4, R48 ;  /* 0x0000000418187825 */ /* 0x000fc600078e0230 */
[----:B------:R-:W-:Y:S01]  /*4b10*/  STL [R1+0x31c], R10 ;  /* 0x00031c0a01007387 */ /* 0x000fe20000100800 */
[----:B------:R-:W-:-:S03]  /*4b20*/  LOP3.LUT R218, R218, 0xffffffdf, RZ, 0xc0, !PT ;  /* 0xffffffdfdada7812 */ /* 0x000fc600078ec0ff */
[----:B------:R0:W-:Y:S04]  /*4b30*/  STL [R1+0x320], R8 ;  /* 0x0003200801007387 */ /* 0x0001e80000100800 */
[----:B------:R-:W-:Y:S04]  /*4b40*/  STL [R1+0x324], R9 ;  /* 0x0003240901007387 */ /* 0x000fe80000100800 */
[----:B------:R-:W-:Y:S04]  /*4b50*/  STL [R1+0x328], R7 ;  /* 0x0003280701007387 */ /* 0x000fe80000100800 */
[----:B------:R0:W-:Y:S01]  /*4b60*/  STL [R1+0x32c], R5 ;  /* 0x00032c0501007387 */ /* 0x0001e20000100800 */
[----:B------:R-:W-:-:S03]  /*4b70*/  @P0 LOP3.LUT R218, R218, 0x20, RZ, 0xfc, !PT ;  /* 0x00000020dada0812 */ /* 0x000fc600078efcff */
[----:B------:R-:W2:Y:S04]  /*4b80*/  LDL R6, [R1+0x584] ;  /* 0x0005840001067983 */ /* 0x000ea80000100800 */
[----:B------:R0:W3:Y:S01]  /*4b90*/  @!P0 LDG.E.128 R72, [R24.64] ;  /* 0x0000002218488981 */ /* 0x0000e2000c1e1d00 */
[C---:B------:R-:W-:Y:S01]  /*4ba0*/  ISETP.GE.AND P0, PT, R10.reuse, 0x40, PT ;  /* 0x000000400a00780c */ /* 0x040fe20003f06270 */
[----:B------:R-:W-:Y:S01]  /*4bb0*/  IMAD.SHL.U32 R52, R10, 0x40, RZ ;  /* 0x000000400a347824 */ /* 0x000fe200078e00ff */
[----:B-1----:R-:W-:Y:S01]  /*4bc0*/  CS2R R26, SRZ ;  /* 0x00000000001a7805 */ /* 0x002fe2000001ff00 */
[----:B------:R-:W-:Y:S01]  /*4bd0*/  LOP3.LUT R218, R218, 0xffffffef, RZ, 0xc0, !PT ;  /* 0xffffffefdada7812 */ /* 0x000fe200078ec0ff */
[----:B------:R-:W-:Y:S02]  /*4be0*/  IMAD.SHL.U32 R50, R8, 0x40, RZ ;  /* 0x0000004008327824 */ /* 0x000fe400078e00ff */
[----:B------:R-:W-:Y:S01]  /*4bf0*/  IMAD.SHL.U32 R66, R23, 0x40, RZ ;  /* 0x0000004017427824 */ /* 0x000fe200078e00ff */
[----:B------:R-:W-:Y:S01]  /*4c00*/  CS2R R102, SRZ ;  /* 0x0000000000667805 */ /* 0x000fe2000001ff00 */
[--C-:B------:R-:W-:Y:S01]  /*4c10*/  IMAD.WIDE R52, R52, 0x4, R48.reuse ;  /* 0x0000000434347825 */ /* 0x100fe200078e0230 */
[----:B0-----:R-:W-:Y:S01]  /*4c20*/  CS2R R24, SRZ ;  /* 0x0000000000187805 */ /* 0x001fe2000001ff00 */
[----:B------:R-:W-:Y:S01]  /*4c30*/  CS2R R54, SRZ ;  /* 0x0000000000367805 */ /* 0x000fe2000001ff00 */
[----:B------:R-:W-:Y:S01]  /*4c40*/  CS2R R68, SRZ ;  /* 0x0000000000447805 */ /* 0x000fe2000001ff00 */
[----:B------:R-:W-:Y:S01]  /*4c50*/  IMAD.WIDE R64, R64, 0x4, R48 ;  /* 0x0000000440407825 */ /* 0x000fe200078e0230 */
[----:B------:R-:W-:Y:S01]  /*4c60*/  @P0 LOP3.LUT R218, R218, 0x10, RZ, 0xfc, !PT ;  /* 0x00000010dada0812 */ /* 0x000fe200078efcff */
[----:B------:R-:W-:Y:S01]  /*4c70*/  CS2R R70, SRZ ;  /* 0x0000000000467805 */ /* 0x000fe2000001ff00 */
[----:B------:R0:W4:Y:S01]  /*4c80*/  @!P0 LDG.E.128 R24, [R52.64] ;  /* 0x0000002234188981 */ /* 0x000122000c1e1d00 */
[----:B------:R-:W-:-:S03]  /*4c90*/  ISETP.GE.AND P0, PT, R8, 0x40, PT ;  /* 0x000000400800780c */ /* 0x000fc60003f06270 */
[----:B------:R-:W4:Y:S01]  /*4ca0*/  LDL R8, [R1+0xc8] ;  /* 0x0000c80001087983 */ /* 0x000f220000100800 */
[----:B------:R-:W-:-:S03]  /*4cb0*/  IMAD.WIDE R66, R66, 0x4, R48 ;  /* 0x0000000442427825 */ /* 0x000fc600078e0230 */
[----:B------:R1:W4:Y:S04]  /*4cc0*/  @!P1 LDG.E.128 R32, [R64.64] ;  /* 0x0000002240209981 */ /* 0x000328000c1e1d00 */
[----:B------:R1:W4:Y:S01]  /*4cd0*/  @!P2 LDG.E.128 R100, [R66.64] ;  /* 0x000000224264a981 */ /* 0x000322000c1e1d00 */
[----:B0-----:R-:W-:Y:S01]  /*4ce0*/  CS2R R52, SRZ ;  /* 0x0000000000347805 */ /* 0x001fe2000001ff00 */
[----:B------:R-:W-:Y:S01]  /*4cf0*/  IMAD.WIDE R50, R50, 0x4, R48 ;  /* 0x0000000432327825 */ /* 0x000fe200078e0230 */
[----:B------:R-:W-:Y:S01]  /*4d00*/  LOP3.LUT R218, R218, 0xfffffff7, RZ, 0xc0, !PT ;  /* 0xfffffff7dada7812 */ /* 0x000fe200078ec0ff */
[----:B------:R-:W4:Y:S03]  /*4d10*/  LDL R10, [R1+0x204] ;  /* 0x00020400010a7983 */ /* 0x000f260000100800 */
[----:B------:R-:W-:Y:S01]  /*4d20*/  @P0 LOP3.LUT R218, R218, 0x8, RZ, 0xfc, !PT ;  /* 0x00000008dada0812 */ /* 0x000fe200078efcff */
[----:B------:R-:W4:Y:S01]  /*4d30*/  @!P0 LDG.E.128 R52, [R50.64] ;  /* 0x0000002232348981 */ /* 0x000f22000c1e1d00 */
[C---:B------:R-:W-:Y:S01]  /*4d40*/  ISETP.GE.AND P0, PT, R9.reuse, 0x40, PT ;  /* 0x000000400900780c */ /* 0x040fe20003f06270 */
[----:B------:R-:W-:Y:S01]  /*4d50*/  IMAD.SHL.U32 R42, R9, 0x40, RZ ;  /* 0x00000040092a7824 */ /* 0x000fe200078e00ff */
[----:B------:R-:W-:-:S03]  /*4d60*/  LOP3.LUT R218, R218, 0xfffffffb, RZ, 0xc0, !PT ;  /* 0xfffffffbdada7812 */ /* 0x000fc600078ec0ff */
[----:B------:R-:W-:-:S08]  /*4d70*/  IMAD.WIDE R42, R42, 0x4, R48 ;  /* 0x000000042a2a7825 */ /* 0x000fd000078e0230 */
[----:B------:R-:W-:Y:S01]  /*4d80*/  @P0 LOP3.LUT R218, R218, 0x4, RZ, 0xfc, !PT ;  /* 0x00000004dada0812 */ /* 0x000fe200078efcff */
[----:B------:R0:W4:Y:S01]  /*4d90*/  @!P0 LDG.E.128 R68, [R42.64] ;  /* 0x000000222a448981 */ /* 0x000122000c1e1d00 */
[C---:B------:R-:W-:Y:S01]  /*4da0*/  ISETP.GE.AND P0, PT, R7.reuse, 0x40, PT ;  /* 0x000000400700780c */ /* 0x040fe20003f06270 */
[----:B------:R-:W-:Y:S01]  /*4db0*/  IMAD.SHL.U32 R40, R7, 0x40, RZ ;  /* 0x0000004007287824 */ /* 0x000fe200078e00ff */
[----:B-1----:R-:W-:Y:S01]  /*4dc0*/  CS2R R64, SRZ ;  /* 0x0000000000407805 */ /* 0x002fe2000001ff00 */
[----:B------:R-:W-:Y:S01]  /*4dd0*/  CS2R R66, SRZ ;  /* 0x0000000000427805 */ /* 0x000fe2000001ff00 */
[----:B------:R-:W-:Y:S01]  /*4de0*/  LOP3.LUT R218, R218, 0xfffffffd, RZ, 0xc0, !PT ;  /* 0xfffffffddada7812 */ /* 0x000fe200078ec0ff */
[----:B------:R-:W-:-:S08]  /*4df0*/  IMAD.WIDE R40, R40, 0x4, R48 ;  /* 0x0000000428287825 */ /* 0x000fd000078e0230 */
[----:B------:R-:W-:Y:S01]  /*4e00*/  @P0 LOP3.LUT R218, R218, 0x2, RZ, 0xfc, !PT ;  /* 0x00000002dada0812 */ /* 0x000fe200078efcff */
[----:B------:R1:W4:Y:S01]  /*4e10*/  @!P0 LDG.E.128 R64, [R40.64] ;  /* 0x0000002228408981 */ /* 0x000322000c1e1d00 */
[C---:B------:R-:W-:Y:S01]  /*4e20*/  ISETP.GE.AND P0, PT, R5.reuse, 0x40, PT ;  /* 0x000000400500780c */ /* 0x040fe20003f06270 */
[----:B------:R-:W-:Y:S01]  /*4e30*/  IMAD.SHL.U32 R15, R5, 0x40, RZ ;  /* 0x00000040050f7824 */ /* 0x000fe200078e00ff */
[----:B0-----:R-:W-:-:S03]  /*4e40*/  CS2R R42, SRZ ;  /* 0x00000000002a7805 */ /* 0x001fc6000001ff00 */
[----:B------:R-:W-:Y:S01]  /*4e50*/  IMAD.WIDE R48, R15, 0x4, R48 ;  /* 0x000000040f307825 */ /* 0x000fe200078e0230 */
[----:B-1----:R-:W-:Y:S01]  /*4e60*/  CS2R R40, SRZ ;  /* 0x0000000000287805 */ /* 0x002fe2000001ff00 */
[----:B------:R-:W-:-:S06]  /*4e70*/  LOP3.LUT R5, R80, 0x10, RZ, 0xc0, !PT ;  /* 0x0000001050057812 */ /* 0x000fcc00078ec0ff */
[----:B------:R0:W4:Y:S04]  /*4e80*/  @!P0 LDG.E.128 R40, [R48.64] ;  /* 0x0000002230288981 */ /* 0x000128000c1e1d00 */
[----:B------:R-:W-:Y:S01]  /*4e90*/  BAR.SYNC.DEFER_BLOCKING 0x0 ;  /* 0x0000000000007b1d */ /* 0x000fe20000010000 */
[----:B0-----:R-:W-:-:S05]  /*4ea0*/  IMAD R48, R5, 0x4, R4 ;  /* 0x0000000405307824 */ /* 0x001fca00078e0204 */
[----:B------:R-:W-:Y:S02]  /*4eb0*/  LOP3.LUT R48, R48, UR55, RZ, 0x3c, !PT ;  /* 0x0000003730307c12 */ /* 0x000fe4000f8e3cff */
[----:B--2---:R-:W-:-:S04]  /*4ec0*/  SHF.R.U32.HI R15, RZ, 0x2, R6 ;  /* 0x00000002ff0f7819 */ /* 0x004fc80000011606 */
[----:B------:R-:W-:-:S04]  /*4ed0*/  LOP3.LUT R15, R15, 0x30, RZ, 0xc0, !PT ;  /* 0x000000300f0f7812 */ /* 0x000fc800078ec0ff */
[----:B------:R-:W-:-:S05]  /*4ee0*/  IADD3 R15, R15, 0x4000, RZ ;  /* 0x000040000f0f7810 */ /* 0x000fca0007ffe0ff */
[----:B------:R-:W-:-:S05]  /*4ef0*/  IMAD R15, R48, 0x4, R15 ;  /* 0x00000004300f7824 */ /* 0x000fca00078e020f */
[----:B---3--:R-:W-:Y:S04]  /*4f00*/  STS.128 [R15], R44 ;  /* 0x0000002c0f007388 */ /* 0x008fe80000000c00 */
[----:B----4-:R0:W-:Y:S04]  /*4f10*/  STS.128 [R8], R36 ;  /* 0x0000002408007388 */ /* 0x0101e80000000c00 */
[----:B------:R-:W-:Y:S06]  /*4f20*/  BAR.SYNC.DEFER_BLOCKING 0x0 ;  /* 0x0000000000007b1d */ /* 0x000fec0000010000 */
[----:B------:R-:W-:Y:S04]  /*4f30*/  LDS R98, [R2.X4+0x4000] ;  /* 0x0040000002627984 */ /* 0x000fe80000004800 */
[----:B------:R-:W-:Y:S04]  /*4f40*/  LDS R99, [R3+0x10] ;  /* 0x0000100003637984 */ /* 0x000fe80000000800 */
[----:B------:R-:W-:Y:S04]  /*4f50*/  LDS R130, [R3+0x20] ;  /* 0x0000200003827984 */ /* 0x000fe80000000800 */
[----:B------:R-:W-:Y:S04]  /*4f60*/  LDS R131, [R3+0x30] ;  /* 0x0000300003837984 */ /* 0x000fe80000000800 */
[----:B------:R-:W-:Y:S04]  /*4f70*/  LDS R46, [R3+0x40] ;  /* 0x00004000032e7984 */ /* 0x000fe80000000800 */
[----:B------:R-:W-:Y:S04]  /*4f80*/  LDS R47, [R3+0x50] ;  /* 0x00005000032f7984 */ /* 0x000fe80000000800 */
[----:B------:R-:W-:Y:S04]  /*4f90*/  LDS R36, [R3+0x60] ;  /* 0x0000600003247984 */ /* 0x000fe80000000800 */
[----:B------:R-:W-:Y:S04]  /*4fa0*/  LDS R37, [R3+0x70] ;  /* 0x0000700003257984 */ /* 0x000fe80000000800 */
        /* <DEDUP_REMOVED lines=8> */
[----:B------:R-:W-:Y:S06]  /*5030*/  BAR.SYNC.DEFER_BLOCKING 0x0 ;  /* 0x0000000000007b1d */ /* 0x000fec0000010000 */
[----:B------:R-:W-:Y:S04]  /*5040*/  STS.128 [R15], R32 ;  /* 0x000000200f007388 */ /* 0x000fe80000000c00 */
[----:B------:R-:W-:Y:S04]  /*5050*/  STS.128 [R8], R100 ;  /* 0x0000006408007388 */ /* 0x000fe80000000c00 */
        /* <DEDUP_REMOVED lines=79> */
[----:B------:R1:W-:Y:S04]  /*5550*/  STS.128 [R8], R24 ;  /* 0x0000001808007388 */ /* 0x0003e80000000c00 */
[----:B------:R-:W-:Y:S06]  /*5560*/  BAR.SYNC.DEFER_BLOCKING 0x0 ;  /* 0x0000000000007b1d */ /* 0x000fec0000010000 */
[----:B------:R-:W2:Y:S04]  /*5570*/  S2R R4, SR_TID.X ;  /* 0x0000000000047919 */ /* 0x000ea80000002100 */
[----:B------:R-:W3:Y:S04]  /*5580*/  S2R R158, SR_TID.X ;  /* 0x00000000009e7919 */ /* 0x000ee80000002100 */
        /* <DEDUP_REMOVED lines=16> */
[----:B------:R-:W-:Y:S01]  /*5690*/  BAR.SYNC.DEFER_BLOCKING 0x0 ;  /* 0x0000000000007b1d */ /* 0x000fe20000010000 */
[----:B--2---:R-:W-:-:S02]  /*56a0*/  LOP3.LUT R91, R4, 0x20, RZ, 0xc0, !PT ;  /* 0x00000020045b7812 */ /* 0x004fc400078ec0ff */
[C---:B---3--:R-:W-:Y:S02]  /*56b0*/  LOP3.LUT R7, R158.reuse, 0x2, RZ, 0xc0, !PT ;  /* 0x000000029e077812 */ /* 0x048fe400078ec0ff */
[----:B------:R-:W-:Y:S02]  /*56c0*/  LOP3.LUT R6, R158, 0x1, RZ, 0xc0, !PT ;  /* 0x000000019e067812 */ /* 0x000fe400078ec0ff */
[----:B0-----:R-:W-:Y:S01]  /*56d0*/  LOP3.LUT R38, R4, 0x4, RZ, 0xc0, !PT ;  /* 0x0000000404267812 */ /* 0x001fe200078ec0ff */
[----:B------:R-:W-:Y:S01]  /*56e0*/  IMAD.SHL.U32 R7, R7, 0x4, RZ ;  /* 0x0000000407077824 */ /* 0x000fe200078e00ff */
[----:B------:R-:W-:-:S03]  /*56f0*/  SHF.R.U32.HI R91, RZ, 0x1, R91 ;  /* 0x00000001ff5b7819 */ /* 0x000fc6000001165b */
[----:B------:R-:W-:Y:S01]  /*5700*/  IMAD R156, R6, 0x4, R7 ;  /* 0x00000004069c7824 */ /* 0x000fe200078e0207 */
[----:B------:R-:W-:Y:S01]  /*5710*/  LOP3.LUT R91, R91, 0xf, R4, 0xf8, !PT ;  /* 0x0000000f5b5b7812 */ /* 0x000fe200078ef804 */
[----:B------:R0:W-:Y:S04]  /*5720*/  STS.128 [R15], R52 ;  /* 0x000000340f007388 */ /* 0x0001e80000000c00 */
[----:B------:R-:W-:Y:S04]  /*5730*/  STS.128 [R8], R68 ;  /* 0x0000004408007388 */ /* 0x000fe80000000c00 */
[----:B------:R-:W-:Y:S01]  /*5740*/  BAR.SYNC.DEFER_BLOCKING 0x0 ;  /* 0x0000000000007b1d */ /* 0x000fe20000010000 */
[----:B------:R-:W-:Y:S01]  /*5750*/  IMAD.SHL.U32 R38, R38, 0x4, RZ ;  /* 0x0000000426267824 */ /* 0x000fe200078e00ff */
[----:B------:R-:W-:Y:S01]  /*5760*/  SHF.R.U32.HI R5, RZ, 0x2, R5 ;  /* 0x00000002ff057819 */ /* 0x000fe20000011605 */
[----:B------:R-:W-:-:S02]  /*5770*/  IMAD.SHL.U32 R91, R91, 0x40, RZ ;  /* 0x000000405b5b7824 */ /* 0x000fc400078e00ff */
[----:B------:R-:W-:-:S05]  /*5780*/  IMAD.IADD R38, R156, 0x1, R38 ;  /* 0x000000019c267824 */ /* 0x000fca00078e0226 */
[----:B-1----:R-:W-:-:S05]  /*5790*/  LOP3.LUT R24, R91, R38, R5, 0xf6, !PT ;  /* 0x000000265b187212 */ /* 0x002fca00078ef605 */
[----:B0-----:R-:W-:Y:S01]  /*57a0*/  IMAD.SHL.U32 R52, R24, 0x4, RZ ;  /* 0x0000000418347824 */ /* 0x001fe200078e00ff */
        /* <DEDUP_REMOVED lines=17> */
[----:B------:R-:W-:-:S05]  /*58c0*/  LOP3.LUT R157, R4, 0x1, RZ, 0xc0, !PT ;  /* 0x00000001049d7812 */ /* 0x000fca00078ec0ff */
[----:B------:R-:W-:Y:S04]  /*58d0*/  STS.128 [R15], R64 ;  /* 0x000000400f007388 */ /* 0x000fe80000000c00 */
[----:B------:R0:W-:Y:S04]  /*58e0*/  STS.128 [R8], R40 ;  /* 0x0000002808007388 */ /* 0x0001e80000000c00 */
[----:B------:R-:W-:Y:S01]  /*58f0*/  BAR.SYNC.DEFER_BLOCKING 0x0 ;  /* 0x0000000000007b1d */ /* 0x000fe20000010000 */
[----:B------:R-:W-:Y:S01]  /*5900*/  IMAD.SHL.U32 R157, R157, 0x4, RZ ;  /* 0x000000049d9d7824 */ /* 0x000fe200078e00ff */
[----:B0-----:R-:W-:-:S04]  /*5910*/  LOP3.LUT R8, R158, 0x4, RZ, 0xc0, !PT ;  /* 0x000000049e087812 */ /* 0x001fc800078ec0ff */
[----:B------:R-:W-:Y:S01]  /*5920*/  IADD3 R15, R157, 0x8, RZ ;  /* 0x000000089d0f7810 */ /* 0x000fe20007ffe0ff */
[----:B------:R-:W-:Y:S01]  /*5930*/  IMAD.SHL.U32 R8, R8, 0x4, RZ ;  /* 0x0000000408087824 */ /* 0x000fe200078e00ff */
[----:B------:R-:W0:Y:S04]  /*5940*/  LDSM.16.M88.4 R68, [R52] ;  /* 0x000000003444783b */ /* 0x000e280000000200 */
[----:B------:R-:W-:Y:S04]  /*5950*/  LDS R72, [R2.X4+0x4000] ;  /* 0x0040000002487984 */ /* 0x000fe80000004800 */
[----:B------:R-:W1:Y:S01]  /*5960*/  LDS R73, [R3+0x10] ;  /* 0x0000100003497984 */ /* 0x000e620000000800 */
[----:B------:R-:W-:-:S03]  /*5970*/  LOP3.LUT R15, R8, R15, R7, 0xf6, !PT ;  /* 0x0000000f080f7212 */ /* 0x000fc600078ef607 */
[----:B------:R-:W2:Y:S01]  /*5980*/  LDSM.16.M88.4 R40, [R52+0x2000] ;  /* 0x002000003428783b */ /* 0x000ea20000000200 */
[----:B------:R-:W-:-:S03]  /*5990*/  LOP3.LUT R15, R91, R15, R5, 0xf6, !PT ;  /* 0x0000000f5b0f7212 */ /* 0x000fc600078ef605 */
[----:B------:R-:W-:Y:S02]  /*59a0*/  LDS R52, [R3+0x20] ;  /* 0x0000200003347984 */ /* 0x000fe40000000800 */
[----:B------:R-:W-:Y:S02]  /*59b0*/  IMAD.SHL.U32 R76, R15, 0x4, RZ ;  /* 0x000000040f4c7824 */ /* 0x000fe400078e00ff */
[----:B------:R-:W-:Y:S04]  /*59c0*/  LDS R53, [R3+0x30] ;  /* 0x0000300003357984 */ /* 0x000fe80000000800 */
[----:B------:R-:W3:Y:S04]  /*59d0*/  LDSM.16.M88.4 R64, [R76] ;  /* 0x000000004c40783b */ /* 0x000ee80000000200 */
[----:B------:R-:W4:Y:S01]  /*59e0*/  LDSM.16.M88.4 R76, [R76+0x2000] ;  /* 0x002000004c4c783b */ /* 0x000f220000000200 */
[C---:B------:R-:W-:Y:S01]  /*59f0*/  LOP3.LUT R164, R158.reuse, 0x2, RZ, 0xc0, !PT ;  /* 0x000000029ea47812 */ /* 0x040fe200078ec0ff */
[C---:B0-----:R-:W-:Y:S08]  /*5a00*/  HMMA.1688.F32.TF32 R220, R68.reuse, R98, RZ ;  /* 0x0000006244dc723c */ /* 0x041ff000000810ff */
[C---:B------:R-:W-:Y:S08]  /*5a10*/  HMMA.1688.F32.TF32 R132, R68.reuse, R96, RZ ;  /* 0x000000604484723c */ /* 0x040ff000000810ff */
[C---:B------:R-:W-:Y:S08]  /*5a20*/  HMMA.1688.F32.TF32 R100, R68.reuse, R114, RZ ;  /* 0x000000724464723c */ /* 0x040ff000000810ff */
[C---:B------:R-:W-:Y:S08]  /*5a30*/  HMMA.1688.F32.TF32 R108, R68.reuse, R112, RZ ;  /* 0x00000070446c723c */ /* 0x040ff000000810ff */
[C---:B------:R-:W-:Y:S08]  /*5a40*/  HMMA.1688.F32.TF32 R116, R68.reuse, R120, RZ ;  /* 0x000000784474723c */ /* 0x040ff000000810ff */
[C---:B------:R-:W-:Y:S08]  /*5a50*/  HMMA.1688.F32.TF32 R124, R68.reuse, R128, RZ ;  /* 0x00000080447c723c */ /* 0x040ff000000810ff */
[C---:B------:R-:W-:Y:S08]  /*5a60*/  HMMA.1688.F32.TF32 R168, R68.reuse, R74, RZ ;  /* 0x0000004a44a8723c */ /* 0x040ff000000810ff */
[----:B-1----:R-:W-:Y:S01]  /*5a70*/  HMMA.1688.F32.TF32 R68, R68, R72, RZ ;  /* 0x000000484444723c */ /* 0x002fe200000810ff */
[----:B------:R-:W-:Y:S01]  /*5a80*/  LOP3.LUT R159, R158, 0x1, RZ, 0xc0, !PT ;  /* 0x000000019e9f7812 */ /* 0x000fe200078ec0ff */
[----:B------:R-:W-:-:S06]  /*5a90*/  IMAD.SHL.U32 R164, R164, 0x4, RZ ;  /* 0x00000004a4a47824 */ /* 0x000fcc00078e00ff */
[C---:B--2---:R-:W-:Y:S08]  /*5aa0*/  HMMA.1688.F32.TF32 R172, R40.reuse, R98, RZ ;  /* 0x0000006228ac723c */ /* 0x044ff000000810ff */
[----:B------:R-:W-:Y:S01]  /*5ab0*/  HMMA.1688.F32.TF32 R96, R40, R96, RZ ;  /* 0x000000602860723c */ /* 0x000fe200000810ff */
[----:B------:R-:W-:Y:S01]  /*5ac0*/  LOP3.LUT R158, R158, 0x4, RZ, 0xc0, !PT ;  /* 0x000000049e9e7812 */ /* 0x000fe200078ec0ff */
[----:B------:R-:W-:Y:S01]  /*5ad0*/  IMAD R9, R159, 0x4, R164 ;  /* 0x000000049f097824 */ /* 0x000fe200078e02a4 */
[----:B------:R-:W-:Y:S01]  /*5ae0*/  SHF.R.S32.HI R15, RZ, 0x1f, R10 ;  /* 0x0000001fff0f7819 */ /* 0x000fe2000001140a */
[----:B------:R-:W-:-:S02]  /*5af0*/  IMAD.MOV.U32 R229, RZ, RZ, 0x4 ;  /* 0x00000004ffe57424 */ /* 0x000fc400078e00ff */
[----:B------:R-:W-:Y:S01]  /*5b00*/  IMAD.SHL.U32 R158, R158, 0x4, RZ ;  /* 0x000000049e9e7824 */ /* 0x000fe200078e00ff */
[----:B------:R-:W-:Y:S01]  /*5b10*/  LEA.HI R15, R15, R10, RZ, 0x6 ;  /* 0x0000000a0f0f7211 */ /* 0x000fe200078f30ff */
[----:B---3--:R-:W-:Y:S01]  /*5b20*/  HMMA.1688.F32.TF32 R220, R64, R130, R220 ;  /* 0x0000008240dc723c */ /* 0x008fe200000810dc */
[----:B------:R-:W-:Y:S02]  /*5b30*/  IADD3 R9, R9, 0x10, RZ ;  /* 0x0000001009097810 */ /* 0x000fe40007ffe0ff */
[----:B------:R-:W-:-:S05]  /*5b40*/  LOP3.LUT R15, R15, 0xffffffc0, RZ, 0xc0, !PT ;  /* 0xffffffc00f0f7812 */ /* 0x000fca00078ec0ff */
[----:B------:R-:W-:Y:S01]  /*5b50*/  HMMA.1688.F32.TF32 R132, R64, R122, R132 ;  /* 0x0000007a4084723c */ /* 0x000fe20000081084 */
[----:B------:R-:W-:-:S07]  /*5b60*/  LOP3.LUT R9, R9, R158, RZ, 0x3c, !PT ;  /* 0x0000009e09097212 */ /* 0x000fce00078e3cff */
[C---:B------:R-:W-:Y:S08]  /*5b70*/  HMMA.1688.F32.TF32 R100, R64.reuse, R154, R100 ;  /* 0x0000009a4064723c */ /* 0x040ff00000081064 */
[C---:B------:R-:W-:Y:S08]  /*5b80*/  HMMA.1688.F32.TF32 R108, R64.reuse, R152, R108 ;  /* 0x00000098406c723c */ /* 0x040ff0000008106c */
[C---:B------:R-:W-:Y:S08]  /*5b90*/  HMMA.1688.F32.TF32 R116, R64.reuse, R150, R116 ;  /* 0x000000964074723c */ /* 0x040ff00000081074 */
[C---:B------:R-:W-:Y:S08]  /*5ba0*/  HMMA.1688.F32.TF32 R124, R64.reuse, R148, R124 ;  /* 0x00000094407c723c */ /* 0x040ff0000008107c */
[C---:B------:R-:W-:Y:S08]  /*5bb0*/  HMMA.1688.F32.TF32 R168, R64.reuse, R54, R168 ;  /* 0x0000003640a8723c */ /* 0x040ff000000810a8 */
[----:B------:R-:W-:Y:S07]  /*5bc0*/  HMMA.1688.F32.TF32 R64, R64, R52, R68 ;  /* 0x000000344040723c */ /* 0x000fee0000081044 */
[----:B------:R-:W-:Y:S01]  /*5bd0*/  IMAD.WIDE.U32 R68, R228, R229, c[0x0][0x1a8] ;  /* 0x00006a00e4447625 */ /* 0x000fe200078e00e5 */
[C---:B----4-:R-:W-:Y:S04]  /*5be0*/  HMMA.1688.F32.TF32 R172, R76.reuse, R130, R172 ;  /* 0x000000824cac723c */ /* 0x050fe800000810ac */
[----:B------:R0:W2:Y:S04]  /*5bf0*/  LDG.E R89, [R68.64] ;  /* 0x0000002244597981 */ /* 0x0000a8000c1e1900 */
[----:B------:R-:W-:Y:S01]  /*5c00*/  HMMA.1688.F32.TF32 R96, R76, R122, R96 ;  /* 0x0000007a4c60723c */ /* 0x000fe20000081060 */
[----:B0-----:R-:W-:Y:S01]  /*5c10*/  IMAD.IADD R68, R10, 0x1, -R15 ;  /* 0x000000010a447824 */ /* 0x001fe200078e0a0f */
[----:B------:R-:W-:-:S06]  /*5c20*/  LOP3.LUT R15, R91, R9, R5, 0xf6, !PT ;  /* 0x000000095b0f7212 */ /* 0x000fcc00078ef605 */
[----:B------:R-:W-:Y:S01]  /*5c30*/  HMMA.1688.F32.TF32 R136, R40, R114, RZ ;  /* 0x000000722888723c */ /* 0x000fe200000810ff */
[----:B------:R-:W-:Y:S01]  /*5c40*/  IMAD R6, R6, 0x4, R7 ;  /* 0x0000000406067824 */ /* 0x000fe200078e0207 */
[----:B------:R-:W-:Y:S01]  /*5c50*/  SEL R177, RZ, 0x1, !P5 ;  /* 0x00000001ffb17807 */ /* 0x000fe20006800000 */
[----:B------:R-:W-:-:S04]  /*5c60*/  IMAD.WIDE R68, R68, R229, c[0x0][0x1a8] ;  /* 0x00006a0044447625 */ /* 0x000fc800078e02e5 */
[----:B------:R-:W-:Y:S01]  /*5c70*/  IMAD.IADD R178, R179, 0x1, R178 ;  /* 0x00000001b3b27824 */ /* 0x000fe200078e02b2 */
[C---:B------:R-:W-:Y:S01]  /*5c80*/  HMMA.1688.F32.TF32 R112, R40.reuse, R112, RZ ;  /* 0x000000702870723c */ /* 0x040fe200000810ff */
[----:B------:R-:W-:Y:S01]  /*5c90*/  SEL R225, RZ, 0x7fff8, !P4 ;  /* 0x0007fff8ffe17807 */ /* 0x000fe20006000000 */
[----:B------:R-:W3:Y:S01]  /*5ca0*/  LDL R9, [R1+0x2ec] ;  /* 0x0002ec0001097983 */ /* 0x000ee20000100800 */
[----:B------:R-:W-:Y:S02]  /*5cb0*/  SEL R227, RZ, 0x4, !P3 ;  /* 0x00000004ffe37807 */ /* 0x000fe40005800000 */
[----:B------:R-:W-:Y:S01]  /*5cc0*/  LOP3.LUT R218, R218, 0xfffffffe, RZ, 0xc0, !PT ;  /* 0xfffffffedada7812 */ /* 0x000fe200078ec0ff */
[----:B------:R-:W4:Y:S02]  /*5cd0*/  LDL R10, [R1+0x274] ;  /* 0x00027400010a7983 */ /* 0x000f240000100800 */
[C---:B------:R-:W-:Y:S08]  /*5ce0*/  HMMA.1688.F32.TF32 R120, R40.reuse, R120, RZ ;  /* 0x000000782878723c */ /* 0x040ff000000810ff */
[C---:B------:R-:W-:Y:S08]  /*5cf0*/  HMMA.1688.F32.TF32 R128, R40.reuse, R128, RZ ;  /* 0x000000802880723c */ /* 0x040ff000000810ff */
[C---:B------:R-:W-:Y:S08]  /*5d00*/  HMMA.1688.F32.TF32 R160, R40.reuse, R74, RZ ;  /* 0x0000004a28a0723c */ /* 0x040ff000000810ff */
[----:B------:R-:W-:Y:S07]  /*5d10*/  HMMA.1688.F32.TF32 R40, R40, R72, RZ ;  /* 0x000000482828723c */ /* 0x000fee00000810ff */
[----:B------:R-:W-:-:S02]  /*5d20*/  IMAD.SHL.U32 R72, R15, 0x4, RZ ;  /* 0x000000040f487824 */ /* 0x000fc400078e00ff */
[----:B------:R0:W2:Y:S04]  /*5d30*/  LDG.E R15, [R68.64] ;  /* 0x00000022440f7981 */ /* 0x0000a8000c1e1900 */
[----:B0-----:R-:W0:Y:S04]  /*5d40*/  LDSM.16.M88.4 R68, [R72] ;  /* 0x000000004844783b */ /* 0x001e280000000200 */
[----:B------:R-:W1:Y:S01]  /*5d50*/  LDSM.16.M88.4 R72, [R72+0x2000] ;  /* 0x002000004848783b */ /* 0x000e620000000200 */
[C---:B------:R-:W-:Y:S07]  /*5d60*/  HMMA.1688.F32.TF32 R128, R76.reuse, R148, R128 ;  /* 0x000000944c80723c */ /* 0x040fee0000081080 */
[----:B------:R-:W-:Y:S01]  /*5d70*/  IMAD.IADD R148, R8, 0x1, R5 ;  /* 0x0000000108947824 */ /* 0x000fe200078e0205 */
[C---:B------:R-:W-:Y:S08]  /*5d80*/  HMMA.1688.F32.TF32 R136, R76.reuse, R154, R136 ;  /* 0x0000009a4c88723c */ /* 0x040ff00000081088 */
[C---:B------:R-:W-:Y:S08]  /*5d90*/  HMMA.1688.F32.TF32 R112, R76.reuse, R152, R112 ;  /* 0x000000984c70723c */ /* 0x040ff00000081070 */
[C---:B------:R-:W-:Y:S08]  /*5da0*/  HMMA.1688.F32.TF32 R120, R76.reuse, R150, R120 ;  /* 0x000000964c78723c */ /* 0x040ff00000081078 */
[C---:B------:R-:W-:Y:S08]  /*5db0*/  HMMA.1688.F32.TF32 R160, R76.reuse, R54, R160 ;  /* 0x000000364ca0723c */ /* 0x040ff000000810a0 */
[----:B------:R-:W-:Y:S07]  /*5dc0*/  HMMA.1688.F32.TF32 R76, R76, R52, R40 ;  /* 0x000000344c4c723c */ /* 0x000fee0000081028 */
[----:B------:R-:W-:Y:S01]  /*5dd0*/  IMAD.IADD R40, R7, 0x1, R148 ;  /* 0x0000000107287824 */ /* 0x000fe200078e0294 */
[----:B------:R-:W-:-:S04]  /*5de0*/  IADD3 R41, R157, 0x18, RZ ;  /* 0x000000189d297810 */ /* 0x000fc80007ffe0ff */
[----:B------:R-:W-:Y:S01]  /*5df0*/  LOP3.LUT R40, R91, R40, R41, 0xf6, !PT ;  /* 0x000000285b287212 */ /* 0x000fe200078ef629 */
[----:B0-----:R-:W-:Y:S04]  /*5e00*/  HMMA.1688.F32.TF32 R220, R68, R46, R220 ;  /* 0x0000002e44dc723c */ /* 0x001fe800000810dc */
[----:B------:R-:W-:-:S04]  /*5e10*/  IMAD.SHL.U32 R40, R40, 0x4, RZ ;  /* 0x0000000428287824 */ /* 0x000fc800078e00ff */
[----:B-1----:R-:W-:Y:S01]  /*5e20*/  HMMA.1688.F32.TF32 R172, R72, R46, R172 ;  /* 0x0000002e48ac723c */ /* 0x002fe200000810ac */
[----:B------:R-:W0:Y:S07]  /*5e30*/  LDSM.16.M88.4 R52, [R40] ;  /* 0x000000002834783b */ /* 0x000e2e0000000200 */
[-C--:B------:R-:W-:Y:S08]  /*5e40*/  HMMA.1688.F32.TF32 R132, R68, R44.reuse, R132 ;  /* 0x0000002c4484723c */ /* 0x080ff00000081084 */
[----:B------:R-:W-:Y:S01]  /*5e50*/  HMMA.1688.F32.TF32 R96, R72, R44, R96 ;  /* 0x0000002c4860723c */ /* 0x000fe20000081060 */
[----:B------:R-:W1:Y:S07]  /*5e60*/  LDSM.16.M88.4 R44, [R40+0x2000] ;  /* 0x00200000282c783b */ /* 0x000e6e0000000200 */
[-C--:B------:R-:W-:Y:S08]  /*5e70*/  HMMA.1688.F32.TF32 R168, R68, R38.reuse, R168 ;  /* 0x0000002644a8723c */ /* 0x080ff000000810a8 */
[----:B------:R-:W-:Y:S07]  /*5e80*/  HMMA.1688.F32.TF32 R160, R72, R38, R160 ;  /* 0x0000002648a0723c */ /* 0x000fee00000810a0 */
[----:B------:R-:W-:-:S04]  /*5e90*/  IADD3 R38, R8, 0x20, R156 ;  /* 0x0000002008267810 */ /* 0x000fc80007ffe09c */
[----:B------:R-:W-:-:S05]  /*5ea0*/  LOP3.LUT R38, R91, R38, R5, 0xf6, !PT ;  /* 0x000000265b267212 */ /* 0x000fca00078ef605 */
[----:B------:R-:W-:Y:S01]  /*5eb0*/  IMAD.SHL.U32 R38, R38, 0x4, RZ ;  /* 0x0000000426267824 */ /* 0x000fe200078e00ff */
[-C--:B0-----:R-:W-:Y:S04]  /*5ec0*/  HMMA.1688.F32.TF32 R220, R52, R36.reuse, R220 ;  /* 0x0000002434dc723c */ /* 0x081fe800000810dc */
[----:B------:R-:W0:Y:S04]  /*5ed0*/  LDSM.16.M88.4 R40, [R38] ;  /* 0x000000002628783b */ /* 0x000e280000000200 */
[----:B-1----:R-:W-:Y:S01]  /*5ee0*/  HMMA.1688.F32.TF32 R172, R44, R36, R172 ;  /* 0x000000242cac723c */ /* 0x002fe200000810ac */
[----:B------:R-:W1:Y:S07]  /*5ef0*/  LDSM.16.M88.4 R36, [R38+0x2000] ;  /* 0x002000002624783b */ /* 0x000e6e0000000200 */
[-C--:B------:R-:W-:Y:S08]  /*5f00*/  HMMA.1688.F32.TF32 R108, R68, R144.reuse, R108 ;  /* 0x00000090446c723c */ /* 0x080ff0000008106c */
[----:B------:R-:W-:Y:S01]  /*5f10*/  HMMA.1688.F32.TF32 R112, R72, R144, R112 ;  /* 0x000000904870723c */ /* 0x000fe20000081070 */
[----:B------:R-:W-:Y:S01]  /*5f20*/  IADD3 R6, R6, 0x30, RZ ;  /* 0x0000003006067810 */ /* 0x000fe20007ffe0ff */
[----:B------:R-:W-:Y:S04]  /*5f30*/  LDS R144, [R3+0xe0] ;  /* 0x0000e00003907984 */ /* 0x000fe80000000800 */
[----:B------:R-:W-:Y:S02]  /*5f40*/  LDS R145, [R3+0xf0] ;  /* 0x0000f00003917984 */ /* 0x000fe40000000800 */
[-C--:B------:R-:W-:Y:S08]  /*5f50*/  HMMA.1688.F32.TF32 R116, R68, R142.reuse, R116 ;  /* 0x0000008e4474723c */ /* 0x080ff00000081074 */
[----:B------:R-:W-:Y:S08]  /*5f60*/  HMMA.1688.F32.TF32 R120, R72, R142, R120 ;  /* 0x0000008e4878723c */ /* 0x000ff00000081078 */
[-C--:B------:R-:W-:Y:S08]  /*5f70*/  HMMA.1688.F32.TF32 R132, R52, R106.reuse, R132 ;  /* 0x0000006a3484723c */ /* 0x080ff00000081084 */
[----:B------:R-:W-:Y:S08]  /*5f80*/  HMMA.1688.F32.TF32 R96, R44, R106, R96 ;  /* 0x0000006a2c60723c */ /* 0x000ff00000081060 */
[-C--:B------:R-:W-:Y:S08]  /*5f90*/  HMMA.1688.F32.TF32 R108, R52, R94.reuse, R108 ;  /* 0x0000005e346c723c */ /* 0x080ff0000008106c */
[----:B------:R-:W-:Y:S08]  /*5fa0*/  HMMA.1688.F32.TF32 R112, R44, R94, R112 ;  /* 0x0000005e2c70723c */ /* 0x000ff00000081070 */
[-C--:B------:R-:W-:Y:S08]  /*5fb0*/  HMMA.1688.F32.TF32 R116, R52, R92.reuse, R116 ;  /* 0x0000005c3474723c */ /* 0x080ff00000081074 */
[----:B------:R-:W-:Y:S08]  /*5fc0*/  HMMA.1688.F32.TF32 R120, R44, R92, R120 ;  /* 0x0000005c2c78723c */ /* 0x000ff00000081078 */
[-C--:B0-----:R-:W-:Y:S01]  /*5fd0*/  HMMA.1688.F32.TF32 R92, R40, R80.reuse, R132 ;  /* 0x00000050285c723c */ /* 0x081fe20000081084 */
[----:B------:R-:W-:Y:S04]  /*5fe0*/  LDS R134, [R3+0xa0] ;  /* 0x0000a00003867984 */ /* 0x000fe80000000800 */
[----:B------:R-:W-:Y:S03]  /*5ff0*/  LDS R135, [R3+0xb0] ;  /* 0x0000b00003877984 */ /* 0x000fe60000000800 */
[----:B-1----:R-:W-:Y:S01]  /*6000*/  HMMA.1688.F32.TF32 R96, R36, R80, R96 ;  /* 0x000000502460723c */ /* 0x002fe20000081060 */
[----:B------:R-:W-:Y:S04]  /*6010*/  LDS R132, [R3+0xc0] ;  /* 0x0000c00003847984 */ /* 0x000fe80000000800 */
[----:B------:R-:W-:Y:S02]  /*6020*/  LDS R133, [R3+0xd0] ;  /* 0x0000d00003857984 */ /* 0x000fe40000000800 */
[----:B------:R-:W-:-:S04]  /*6030*/  IADD3 R80, R157, 0x28, RZ ;  /* 0x000000289d507810 */ /* 0x000fc80007ffe0ff */
[----:B------:R-:W-:Y:S01]  /*6040*/  LOP3.LUT R80, R8, R80, R7, 0xf6, !PT ;  /* 0x0000005008507212 */ /* 0x000fe200078ef607 */
[----:B------:R-:W-:Y:S01]  /*6050*/  HMMA.1688.F32.TF32 R100, R68, R146, R100 ;  /* 0x000000924464723c */ /* 0x000fe20000081064 */
[----:B------:R-:W-:Y:S01]  /*6060*/  IMAD.IADD R176, R177, 0x1, R176 ;  /* 0x00000001b1b07824 */ /* 0x000fe200078e02b0 */
[----:B------:R-:W-:Y:S01]  /*6070*/  LOP3.LUT R178, R178, 0x3, RZ, 0xc0, !PT ;  /* 0x00000003b2b27812 */ /* 0x000fe200078ec0ff */
[----:B------:R-:W2:Y:S01]  /*6080*/  LDL R8, [R1+0x2f0] ;  /* 0x0002f00001087983 */ /* 0x000ea20000100800 */
[----:B------:R-:W-:-:S03]  /*6090*/  LOP3.LUT R80, R91, R80, R5, 0xf6, !PT ;  /* 0x000000505b507212 */ /* 0x000fc600078ef605 */
[----:B------:R-:W2:Y:S01]  /*60a0*/  LDL R5, [R1+0x578] ;  /* 0x0005780001057983 */ /* 0x000ea20000100800 */
[----:B------:R-:W-:Y:S03]  /*60b0*/  HMMA.1688.F32.TF32 R136, R72, R146, R136 ;  /* 0x000000924888723c */ /* 0x000fe60000081088 */
[----:B------:R-:W3:Y:S05]  /*60c0*/  LDL R7, [R1+0x2f4] ;  /* 0x0002f40001077983 */ /* 0x000eea0000100800 */
[----:B------:R-:W-:Y:S08]  /*60d0*/  HMMA.1688.F32.TF32 R124, R68, R140, R124 ;  /* 0x0000008c447c723c */ /* 0x000ff0000008107c */
[----:B------:R-:W-:Y:S08]  /*60e0*/  HMMA.1688.F32.TF32 R100, R52, R104, R100 ;  /* 0x000000683464723c */ /* 0x000ff00000081064 */
[----:B------:R-:W-:Y:S08]  /*60f0*/  HMMA.1688.F32.TF32 R128, R72, R140, R128 ;  /* 0x0000008c4880723c */ /* 0x000ff00000081080 */
[----:B------:R-:W-:Y:S01]  /*6100*/  HMMA.1688.F32.TF32 R104, R44, R104, R136 ;  /* 0x000000682c68723c */ /* 0x000fe20000081088 */
[----:B------:R-:W-:-:S05]  /*6110*/  IMAD.SHL.U32 R80, R80, 0x4, RZ ;  /* 0x0000000450507824 */ /* 0x000fca00078e00ff */
[----:B------:R-:W0:Y:S02]  /*6120*/  LDSM.16.M88.4 R156, [R80] ;  /* 0x00000000509c783b */ /* 0x000e240000000200 */
[-C--:B------:R-:W-:Y:S02]  /*6130*/  HMMA.1688.F32.TF32 R124, R52, R86.reuse, R124 ;  /* 0x00000056347c723c */ /* 0x080fe4000008107c */
[----:B------:R-:W1:Y:S06]  /*6140*/  LDSM.16.M88.4 R164, [R80+0x2000] ;  /* 0x0020000050a4783b */ /* 0x000e6c0000000200 */
[----:B------:R-:W-:Y:S08]  /*6150*/  HMMA.1688.F32.TF32 R128, R44, R86, R128 ;  /* 0x000000562c80723c */ /* 0x000ff00000081080 */
[-C--:B------:R-:W-:Y:S08]  /*6160*/  HMMA.1688.F32.TF32 R100, R40, R62.reuse, R100 ;  /* 0x0000003e2864723c */ /* 0x080ff00000081064 */
[----:B------:R-:W-:Y:S01]  /*6170*/  HMMA.1688.F32.TF32 R104, R36, R62, R104 ;  /* 0x0000003e2468723c */ /* 0x000fe20000081068 */
[----:B------:R-:W-:Y:S04]  /*6180*/  LDS R62, [R3+0x40] ;  /* 0x00004000033e7984 */ /* 0x000fe80000000800 */
[----:B------:R-:W0:Y:S03]  /*6190*/  LDS R63, [R3+0x50] ;  /* 0x00005000033f7984 */ /* 0x000e260000000800 */
[-C--:B------:R-:W-:Y:S08]  /*61a0*/  HMMA.1688.F32.TF32 R220, R40, R82.reuse, R220 ;  /* 0x0000005228dc723c */ /* 0x080ff000000810dc */
[----:B------:R-:W-:Y:S01]  /*61b0*/  HMMA.1688.F32.TF32 R172, R36, R82, R172 ;  /* 0x0000005224ac723c */ /* 0x000fe200000810ac */
[----:B------:R-:W-:-:S07]  /*61c0*/  LOP3.LUT R91, R91, R6, R148, 0xf6, !PT ;  /* 0x000000065b5b7212 */ /* 0x000fce00078ef694 */
[----:B------:R-:W-:Y:S08]  /*61d0*/  HMMA.1688.F32.TF32 R168, R52, R84, R168 ;  /* 0x0000005434a8723c */ /* 0x000ff000000810a8 */
[-C--:B------:R-:W-:Y:S08]  /*61e0*/  HMMA.1688.F32.TF32 R124, R40, R56.reuse, R124 ;  /* 0x00000038287c723c */ /* 0x080ff0000008107c */
[----:B------:R-:W-:Y:S01]  /*61f0*/  HMMA.1688.F32.TF32 R128, R36, R56, R128 ;  /* 0x000000382480723c */ /* 0x000fe20000081080 */
[----:B------:R-:W-:Y:S04]  /*6200*/  LDS R56, [R3+0x60] ;  /* 0x0000600003387984 */ /* 0x000fe80000000800 */
[----:B------:R-:W1:Y:S03]  /*6210*/  LDS R57, [R3+0x70] ;  /* 0x0000700003397984 */ /* 0x000e660000000800 */
[----:B------:R-:W-:Y:S01]  /*6220*/  HMMA.1688.F32.TF32 R160, R44, R84, R160 ;  /* 0x000000542ca0723c */ /* 0x000fe200000810a0 */
[----:B------:R-:W-:-:S07]  /*6230*/  IMAD.SHL.U32 R91, R91, 0x4, RZ ;  /* 0x000000045b5b7824 */ /* 0x000fce00078e00ff */
[----:B------:R-:W-:Y:S01]  /*6240*/  HMMA.1688.F32.TF32 R108, R40, R60, R108 ;  /* 0x0000003c286c723c */ /* 0x000fe2000008106c */
[----:B------:R-:W-:Y:S04]  /*6250*/  LDSM.16.M88.4 R152, [R91] ;  /* 0x000000005b98783b */ /* 0x000fe80000000200 */
[----:B------:R-:W-:Y:S03]  /*6260*/  LDSM.16.M88.4 R136, [R91+0x2000] ;  /* 0x002000005b88783b */ /* 0x000fe60000000200 */
[----:B0-----:R-:W-:Y:S08]  /*6270*/  HMMA.1688.F32.TF32 R220, R156, R48, R220 ;  /* 0x000000309cdc723c */ /* 0x001ff000000810dc */
[----:B------:R-:W-:Y:S08]  /*6280*/  HMMA.1688.F32.TF32 R112, R36, R60, R112 ;  /* 0x0000003c2470723c */ /* 0x000ff00000081070 */
[-C--:B------:R-:W-:Y:S08]  /*6290*/  HMMA.1688.F32.TF32 R116, R40, R58.reuse, R116 ;  /* 0x0000003a2874723c */ /* 0x080ff00000081074 */
[----:B------:R-:W-:Y:S01]  /*62a0*/  HMMA.1688.F32.TF32 R120, R36, R58, R120 ;  /* 0x0000003a2478723c */ /* 0x000fe20000081078 */
[----:B------:R-:W-:Y:S01]  /*62b0*/  LOP3.LUT R176, R176, 0x3, RZ, 0xc0, !PT ;  /* 0x00000003b0b07812 */ /* 0x000fe200078ec0ff */
[----:B------:R-:W3:Y:S06]  /*62c0*/  LDL R6, [R1+0x2f8] ;  /* 0x0002f80001067983 */ /* 0x000eec0000100800 */
[----:B-1----:R-:W-:Y:S01]  /*62d0*/  HMMA.1688.F32.TF32 R172, R164, R48, R172 ;  /* 0x00000030a4ac723c */ /* 0x002fe200000810ac */
[----:B------:R-:W-:Y:S04]  /*62e0*/  LDS R48, [R2.X4+0x4080] ;  /* 0x0040800002307984 */ /* 0x000fe80000004800 */
[----:B------:R-:W0:Y:S03]  /*62f0*/  LDS R49, [R3+0x90] ;  /* 0x0000900003317984 */ /* 0x000e260000000800 */
[-C--:B------:R-:W-:Y:S08]  /*6300*/  HMMA.1688.F32.TF32 R64, R68, R62.reuse, R64 ;  /* 0x0000003e4440723c */ /* 0x080ff00000081040 */
[----:B------:R-:W-:Y:S08]  /*6310*/  HMMA.1688.F32.TF32 R76, R72, R62, R76 ;  /* 0x0000003e484c723c */ /* 0x000ff0000008104c */
[-C--:B------:R-:W-:Y:S08]  /*6320*/  HMMA.1688.F32.TF32 R168, R40, R50.reuse, R168 ;  /* 0x0000003228a8723c */ /* 0x080ff000000810a8 */
[----:B------:R-:W-:Y:S08]  /*6330*/  HMMA.1688.F32.TF32 R160, R36, R50, R160 ;  /* 0x0000003224a0723c */ /* 0x000ff000000810a0 */
[-C--:B------:R-:W-:Y:S08]  /*6340*/  HMMA.1688.F32.TF32 R64, R52, R56.reuse, R64 ;  /* 0x000000383440723c */ /* 0x080ff00000081040 */
[----:B------:R-:W-:Y:S08]  /*6350*/  HMMA.1688.F32.TF32 R76, R44, R56, R76 ;  /* 0x000000382c4c723c */ /* 0x000ff0000008104c */
[-C--:B------:R-:W-:Y:S08]  /*6360*/  HMMA.1688.F32.TF32 R168, R156, R24.reuse, R168 ;  /* 0x000000189ca8723c */ /* 0x080ff000000810a8 */
[----:B------:R-:W-:Y:S07]  /*6370*/  HMMA.1688.F32.TF32 R160, R164, R24, R160 ;  /* 0x00000018a4a0723c */ /* 0x000fee00000810a0 */
[----:B------:R-:W-:-:S02]  /*6380*/  IMAD.IADD R24, R183, 0x1, R182 ;  /* 0x00000001b7187824 */ /* 0x000fc400078e02b6 */
[----:B------:R-:W-:-:S03]  /*6390*/  IMAD.IADD R25, R181, 0x1, R180 ;  /* 0x00000001b5197824 */ /* 0x000fc600078e02b4 */
[----:B------:R-:W-:Y:S02]  /*63a0*/  LOP3.LUT R24, R24, 0x3, RZ, 0xc0, !PT ;  /* 0x0000000318187812 */ /* 0x000fe400078ec0ff */
[----:B------:R-:W-:Y:S02]  /*63b0*/  LOP3.LUT R25, R25, 0x3, RZ, 0xc0, !PT ;  /* 0x0000000319197812 */ /* 0x000fe400078ec0ff */
[----:B------:R-:W-:Y:S01]  /*63c0*/  IADD3 R224, R178, R219, R224 ;  /* 0x000000dbb2e07210 */ /* 0x000fe20007ffe0e0 */
[----:B------:R-:W-:Y:S01]  /*63d0*/  HMMA.1688.F32.TF32 R92, R156, R34, R92 ;  /* 0x000000229c5c723c */ /* 0x000fe2000008105c */
[----:B------:R-:W-:Y:S02]  /*63e0*/  IADD3 R219, R176, R225, R227 ;  /* 0x000000e1b0db7210 */ /* 0x000fe40007ffe0e3 */
[----:B------:R-:W-:Y:S02]  /*63f0*/  IADD3 R217, R24, R184, R185 ;  /* 0x000000b818d97210 */ /* 0x000fe40007ffe0b9 */
[----:B------:R-:W-:-:S03]  /*6400*/  IADD3 R216, R25, R186, R187 ;  /* 0x000000ba19d87210 */ /* 0x000fc60007ffe0bb */
[----:B------:R-:W-:Y:S01]  /*6410*/  HMMA.1688.F32.TF32 R96, R164, R34, R96 ;  /* 0x00000022a460723c */ /* 0x000fe20000081060 */
[----:B--2---:R-:W-:Y:S04]  /*6420*/  LDSM.16.M88.4 R140, [R5] ;  /* 0x00000000058c783b */ /* 0x004fe80000000200 */
[----:B------:R1:W-:Y:S04]  /*6430*/  LDSM.16.M88.4 R148, [R5+0x2000] ;  /* 0x002000000594783b */ /* 0x0003e80000000200 */
[----:B------:R-:W-:Y:S01]  /*6440*/  BAR.SYNC.DEFER_BLOCKING 0x0 ;  /* 0x0000000000007b1d */ /* 0x000fe20000010000 */
[-C--:B------:R-:W-:Y:S05]  /*6450*/  HMMA.1688.F32.TF32 R100, R156, R32.reuse, R100 ;  /* 0x000000209c64723c */ /* 0x080fea0000081064 */
[----:B-1----:R-:W2:Y:S04]  /*6460*/  LDL R5, [R1+0x2e8] ;  /* 0x0002e80001057983 */ /* 0x002ea80000100800 */
[----:B------:R-:W-:Y:S04]  /*6470*/  STS [R228.X4+0x4000], R89 ;  /* 0x00400059e4007388 */ /* 0x000fe80000004800 */
[----:B------:R-:W-:Y:S01]  /*6480*/  BAR.SYNC.DEFER_BLOCKING 0x0 ;  /* 0x0000000000007b1d */ /* 0x000fe20000010000 */
[----:B------:R-:W-:Y:S08]  /*6490*/  HMMA.1688.F32.TF32 R104, R164, R32, R104 ;  /* 0x00000020a468723c */ /* 0x000ff00000081068 */
[-C--:B------:R-:W-:Y:S08]  /*64a0*/  HMMA.1688.F32.TF32 R108, R156, R30.reuse, R108 ;  /* 0x0000001e9c6c723c */ /* 0x080ff0000008106c */
[----:B------:R-:W-:Y:S01]  /*64b0*/  HMMA.1688.F32.TF32 R112, R164, R30, R112 ;  /* 0x0000001ea470723c */ /* 0x000fe20000081070 */
[----:B------:R-:W-:Y:S07]  /*64c0*/  LDS.128 R60, [0x4040] ;  /* 0x00404000ff3c7984 */ /* 0x000fee0000000c00 */
[-C--:B------:R-:W-:Y:S01]  /*64d0*/  HMMA.1688.F32.TF32 R116, R156, R28.reuse, R116 ;  /* 0x0000001c9c74723c */ /* 0x080fe20000081074 */
[----:B------:R-:W-:Y:S04]  /*64e0*/  LDS.128 R56, [0x4050] ;  /* 0x00405000ff387984 */ /* 0x000fe80000000c00 */
[----:B------:R-:W-:Y:S03]  /*64f0*/  LDS.128 R52, [0x4060] ;  /* 0x00406000ff347984 */ /* 0x000fe60000000c00 */
[----:B------:R-:W-:Y:S01]  /*6500*/  HMMA.1688.F32.TF32 R120, R164, R28, R120 ;  /* 0x0000001ca478723c */ /* 0x000fe20000081078 */
[----:B------:R-:W-:Y:S04]  /*6510*/  LDS.128 R44, [0x4020] ;  /* 0x00402000ff2c7984 */ /* 0x000fe80000000c00 */
[----:B------:R-:W-:Y:S03]  /*6520*/  LDS.128 R68, [0x4000] ;  /* 0x00400000ff447984 */ /* 0x000fe60000000c00 */
[-C--:B------:R-:W-:Y:S01]  /*6530*/  HMMA.1688.F32.TF32 R124, R156, R26.reuse, R124 ;  /* 0x0000001a9c7c723c */ /* 0x080fe2000008107c */
[----:B------:R-:W-:Y:S04]  /*6540*/  LDS.128 R32, [0x40a0] ;  /* 0x0040a000ff207984 */ /* 0x000fe80000000c00 */
[----:B------:R-:W-:Y:S03]  /*6550*/  LDS.128 R28, [0x40b0] ;  /* 0x0040b000ff1c7984 */ /* 0x000fe60000000c00 */
[----:B------:R-:W-:Y:S01]  /*6560*/  HMMA.1688.F32.TF32 R128, R164, R26, R128 ;  /* 0x0000001aa480723c */ /* 0x000fe20000081080 */
[----:B------:R-:W-:Y:S04]  /*6570*/  LDS.128 R24, [0x4090] ;  /* 0x00409000ff187984 */ /* 0x000fe80000000c00 */
[----:B------:R-:W-:Y:S03]  /*6580*/  LDS.128 R80, [0x40d0] ;  /* 0x0040d000ff507984 */ /* 0x000fe60000000c00 */
[-C--:B0-----:R-:W-:Y:S01]  /*6590*/  HMMA.1688.F32.TF32 R180, R40, R48.reuse, R64 ;  /* 0x0000003028b4723c */ /* 0x081fe20000081040 */
[----:B------:R-:W-:Y:S04]  /*65a0*/  LDS.128 R40, [0x4030] ;  /* 0x00403000ff287984 */ /* 0x000fe80000000c00 */
[----:B------:R-:W-:Y:S03]  /*65b0*/  LDS.128 R64, [0x4080] ;  /* 0x00408000ff407984 */ /* 0x000fe60000000c00 */
[----:B------:R-:W-:Y:S01]  /*65c0*/  HMMA.1688.F32.TF32 R176, R36, R48, R76 ;  /* 0x0000003024b0723c */ /* 0x000fe2000008104c */
[----:B------:R-:W-:Y:S04]  /*65d0*/  LDS.128 R48, [0x4070] ;  /* 0x00407000ff307984 */ /* 0x000fe80000000c00 */
[----:B------:R-:W-:Y:S04]  /*65e0*/  LDS.128 R36, [0x4010] ;  /* 0x00401000ff247984 */ /* 0x000fe80000000c00 */
[----:B------:R-:W-:Y:S04]  /*65f0*/  LDS.128 R76, [0x40c0] ;  /* 0x0040c000ff4c7984 */ /* 0x000fe80000000c00 */
[----:B------:R-:W-:Y:S04]  /*6600*/  LDS.128 R84, [0x40e0] ;  /* 0x0040e000ff547984 */ /* 0x000fe80000000c00 */
[----:B------:R-:W-:Y:S04]  /*6610*/  LDS.128 R72, [0x40f0] ;  /* 0x0040f000ff487984 */ /* 0x000fe80000000c00 */
[----:B------:R-:W-:Y:S06]  /*6620*/  BAR.SYNC.DEFER_BLOCKING 0x0 ;  /* 0x0000000000007b1d */ /* 0x000fec0000010000 */
[----:B------:R-:W-:Y:S04]  /*6630*/  STS [R228.X4+0x4000], R15 ;  /* 0x0040000fe4007388 */ /* 0x000fe80000004800 */
[----:B------:R-:W-:Y:S06]  /*6640*/  BAR.SYNC.DEFER_BLOCKING 0x0 ;  /* 0x0000000000007b1d */ /* 0x000fec0000010000 */
[----:B------:R-:W0:Y:S02]  /*6650*/  LDS.128 R184, [0x4040] ;  /* 0x00404000ffb87984 */ /* 0x000e240000000c00 */
[----:B0-----:R-:W-:-:S04]  /*6660*/  ISETP.NE.AND P3, PT, R89, R184, PT ;  /* 0x000000b85900720c */ /* 0x001fc80003f65270 */
[----:B------:R-:W-:Y:S02]  /*6670*/  SEL R91, RZ, 0x1, P3 ;  /* 0x00000001ff5b7807 */ /* 0x000fe40001800000 */
[----:B------:R-:W-:-:S04]  /*6680*/  ISETP.NE.AND P3, PT, R89, R185, PT ;  /* 0x000000b95900720c */ /* 0x000fc80003f65270 */
[----:B------:R-:W-:Y:S02]  /*6690*/  SEL R146, RZ, 0x1fffe, P3 ;  /* 0x0001fffeff927807 */ /* 0x000fe40001800000 */
[----:B------:R-:W-:-:S03]  /*66a0*/  ISETP.NE.AND P3, PT, R89, R186, PT ;  /* 0x000000ba5900720c */ /* 0x000fc60003f65270 */
[----:B------:R-:W-:Y:S01]  /*66b0*/  IMAD.IADD R91, R91, 0x1, R146 ;  /* 0x000000015b5b7824 */ /* 0x000fe200078e0292 */
[----:B------:R-:W-:Y:S02]  /*66c0*/  SEL R147, RZ, 0x4, P3 ;  /* 0x00000004ff937807 */ /* 0x000fe40001800000 */
[----:B------:R-:W-:Y:S02]  /*66d0*/  ISETP.NE.AND P3, PT, R89, R187, PT ;  /* 0x000000bb5900720c */ /* 0x000fe40003f65270 */
[----:B------:R-:W-:Y:S02]  /*66e0*/  LOP3.LUT R91, R91, 0x3, RZ, 0xc0, !PT ;  /* 0x000000035b5b7812 */ /* 0x000fe400078ec0ff */
[----:B------:R-:W-:-:S04]  /*66f0*/  SEL R184, RZ, 0x7fff8, P3 ;  /* 0x0007fff8ffb87807 */ /* 0x000fc80001800000 */
[----:B------:R-:W-:Y:S02]  /*6700*/  IADD3 R91, R91, R184, R147 ;  /* 0x000000b85b5b7210 */ /* 0x000fe40007ffe093 */
        /* <DEDUP_REMOVED lines=12> */
[----:B------:R-:W0:Y:S01]  /*67d0*/  LDS.128 R184, [0x4060] ;  /* 0x00406000ffb87984 */ /* 0x000e220000000c00 */
[----:B------:R-:W-:-:S05]  /*67e0*/  LOP3.LUT R91, R91, 0xf, RZ, 0xc0, !PT ;  /* 0x0000000f5b5b7812 */ /* 0x000fca00078ec0ff */
[----:B------:R-:W-:Y:S01]  /*67f0*/  IMAD R91, R146, 0x10, R91 ;  /* 0x00000010925b7824 */ /* 0x000fe200078e025b */
        /* <DEDUP_REMOVED lines=24> */
[----:B------:R-:W-:Y:S01]  /*6980*/  IMAD.SHL.U32 R146, R146, 0x100, RZ ;  /* 0x0000010092927824 */ /* 0x000fe200078e00ff */
[----:B------:R-:W-:-:S04]  /*6990*/  LOP3.LUT R91, R91, 0xff, RZ, 0xc0, !PT ;  /* 0x000000ff5b5b7812 */ /* 0x000fc800078ec0ff */
[----:B------:R-:W-:-:S05]  /*69a0*/  LOP3.LUT R146, R146, 0xf00, RZ, 0xe2, !PT ;  /* 0x00000f0092927812 */ /* 0x000fca00078ee2ff */
[----:B------:R-:W-:-:S04]  /*69b0*/  IMAD R146, R147, 0x1000, R146 ;  /* 0x0000100093927824 */ /* 0x000fc800078e0292 */
[----:B------:R-:W-:Y:S01]  /*69c0*/  IMAD.IADD R91, R146, 0x1, R91 ;  /* 0x00000001925b7824 */ /* 0x000fe200078e025b */
        /* <DEDUP_REMOVED lines=24> */
[----:B------:R-:W-:-:S05]  /*6b50*/  IMAD.SHL.U32 R146, R146, 0x100, RZ ;  /* 0x0000010092927824 */ /* 0x000fca00078e00ff */
        /* <DEDUP_REMOVED lines=18> */
[----:B------:R-:W-:-:S04]  /*6c80*/  ISETP.NE.AND P3, PT, R89, R185, PT ;  /* 0x000000b95900720c */ /* 0x000fc80003f65270 */
[----:B------:R-:W-:Y:S02]  /*6c90*/  SEL R185, RZ, 0x1fffe, P3 ;  /* 0x0001fffeffb97807 */ /* 0x000fe40001800000 */
[----:B------:R-:W-:-:S04]  /*6ca0*/  ISETP.NE.AND P3, PT, R89, R184, PT ;  /* 0x000000b85900720c */ /* 0x000fc80003f65270 */
[----:B------:R-:W-:-:S05]  /*6cb0*/  SEL R184, RZ, 0x1, P3 ;  /* 0x00000001ffb87807 */ /* 0x000fca0001800000 */
[----:B------:R-:W-:-:S05]  /*6cc0*/  IMAD.IADD R185, R185, 0x1, R184 ;  /* 0x00000001b9b97824 */ /* 0x000fca00078e02b8 */
[----:B------:R-:W-:-:S04]  /*6cd0*/  LOP3.LUT R185, R185, 0x3, RZ, 0xc0, !PT ;  /* 0x00000003b9b97812 */ /* 0x000fc800078ec0ff */
[----:B------:R-:W-:-:S04]  /*6ce0*/  IADD3 R185, R185, R186, R225 ;  /* 0x000000bab9b97210 */ /* 0x000fc80007ffe0e1 */
[----:B------:R-:W-:-:S05]  /*6cf0*/  LOP3.LUT R185, R185, 0xf, RZ, 0xc0, !PT ;  /* 0x0000000fb9b97812 */ /* 0x000fca00078ec0ff */
[----:B------:R-:W-:-:S05]  /*6d00*/  IMAD R147, R147, 0x10, R185 ;  /* 0x0000001093937824 */ /* 0x000fca00078e02b9 */
[----:B------:R-:W-:-:S05]  /*6d10*/  LOP3.LUT R147, R147, 0xff, RZ, 0xc0, !PT ;  /* 0x000000ff93937812 */ /* 0x000fca00078ec0ff */
[----:B------:R-:W-:-:S05]  /*6d20*/  IMAD.IADD R146, R146, 0x1, R147 ;  /* 0x0000000192927824 */ /* 0x000fca00078e0293 */
[----:B------:R-:W-:Y:S02]  /*6d30*/  PRMT R91, R146, 0x5410, R91 ;  /* 0x00005410925b7816 */ /* 0x000fe4000000005b */
[----:B------:R-:W-:-:S05]  /*6d40*/  IADD3 R146, P3, R228, c[0x0][0x1b0], RZ ;  /* 0x00006c00e4927a10 */ /* 0x000fca0007f7e0ff */
[----:B------:R-:W-:-:S05]  /*6d50*/  IMAD.X R147, RZ, RZ, c[0x0][0x1b4], P3 ;  /* 0x00006d00ff937624 */ /* 0x000fca00018e06ff */
[----:B------:R-:W2:Y:S01]  /*6d60*/  LDG.E.U8 R146, [R146.64] ;  /* 0x0000002292927981 */ /* 0x000ea2000c1e1100 */
[----:B------:R-:W-:Y:S02]  /*6d70*/  @P0 LOP3.LUT R218, R218, 0x1, RZ, 0xfc, !PT ;  /* 0x00000001dada0812 */ /* 0x000fe400078efcff */
[----:B------:R-:W-:Y:S02]  /*6d80*/  LOP3.LUT R13, R13, 0xfffffffe, RZ, 0xc0, !PT ;  /* 0xfffffffe0d0d7812 */ /* 0x000fe400078ec0ff */
[----:B--2---:R-:W-:Y:S02]  /*6d90*/  ISETP.NE.AND P4, PT, R146, RZ, PT ;  /* 0x000000ff9200720c */ /* 0x004fe40003f85270 */
[----:B------:R-:W-:-:S04]  /*6da0*/  SHF.R.S32.HI R146, RZ, 0x1f, R5 ;  /* 0x0000001fff927819 */ /* 0x000fc80000011405 */
[----:B------:R-:W-:-:S04]  /*6db0*/  LEA.HI R146, R146, R5, RZ, 0x6 ;  /* 0x0000000592927211 */ /* 0x000fc800078f30ff */
[----:B------:R-:W-:-:S05]  /*6dc0*/  LOP3.LUT R146, R146, 0xffffffc0, RZ, 0xc0, !PT ;  /* 0xffffffc092927812 */ /* 0x000fca00078ec0ff */
[----:B------:R-:W-:Y:S02]  /*6dd0*/  IMAD.IADD R146, R5, 0x1, -R146 ;  /* 0x0000000105927824 */ /* 0x000fe400078e0a92 */
[----:B------:R-:W2:Y:S03]  /*6de0*/  LDL R5, [R1+0x2fc] ;  /* 0x0002fc0001057983 */ /* 0x000ea60000100800 */
[----:B------:R-:W-:Y:S02]  /*6df0*/  ISETP.GE.OR P0, PT, R228, R146, !P4 ;  /* 0x00000092e400720c */ /* 0x000fe40006706670 */
[----:B---3--:R-:W-:-:S04]  /*6e00*/  SHF.R.S32.HI R146, RZ, 0x1f, R9 ;  /* 0x0000001fff927819 */ /* 0x008fc80000011409 */
[----:B------:R-:W-:-:S04]  /*6e10*/  LEA.HI R146, R146, R9, RZ, 0x6 ;  /* 0x0000000992927211 */ /* 0x000fc800078f30ff */
[----:B------:R-:W-:-:S05]  /*6e20*/  LOP3.LUT R146, R146, 0xffffffc0, RZ, 0xc0, !PT ;  /* 0xffffffc092927812 */ /* 0x000fca00078ec0ff */
[----:B------:R-:W-:Y:S02]  /*6e30*/  IMAD.IADD R146, R9, 0x1, -R146 ;  /* 0x0000000109927824 */ /* 0x000fe400078e0a92 */
[----:B------:R-:W3:Y:S01]  /*6e40*/  LDL R9, [R1+0x300] ;  /* 0x0003000001097983 */ /* 0x000ee20000100800 */
[----:B------:R-:W-:Y:S02]  /*6e50*/  @P0 LOP3.LUT R13, R13, 0x1, RZ, 0xfc, !PT ;  /* 0x000000010d0d0812 */ /* 0x000fe400078efcff */
[----:B------:R-:W-:Y:S02]  /*6e60*/  ISETP.GE.OR P0, PT, R228, R146, !P4 ;  /* 0x00000092e400720c */ /* 0x000fe40006706670 */
[----:B------:R-:W-:-:S04]  /*6e70*/  SHF.R.S32.HI R146, RZ, 0x1f, R8 ;  /* 0x0000001fff927819 */ /* 0x000fc80000011408 */
[----:B------:R-:W-:-:S04]  /*6e80*/  LEA.HI R146, R146, R8, RZ, 0x6 ;  /* 0x0000000892927211 */ /* 0x000fc800078f30ff */
[----:B------:R-:W-:Y:S02]  /*6e90*/  LOP3.LUT R146, R146, 0xffffffc0, RZ, 0xc0, !PT ;  /* 0xffffffc092927812 */ /* 0x000fe400078ec0ff */
[----:B------:R-:W-:-:S03]  /*6ea0*/  LOP3.LUT R13, R13, 0xfffffffd, RZ, 0xc0, !PT ;  /* 0xfffffffd0d0d7812 */ /* 0x000fc600078ec0ff */
[----:B------:R-:W-:Y:S02]  /*6eb0*/  IMAD.IADD R146, R8, 0x1, -R146 ;  /* 0x0000000108927824 */ /* 0x000fe400078e0a92 */
[----:B------:R-:W4:Y:S01]  /*6ec0*/  LDL R8, [R1+0x2e4] ;  /* 0x0002e40001087983 */ /* 0x000f220000100800 */
        /* <DEDUP_REMOVED lines=18> */
[----:B--2---:R-:W-:-:S04]  /*6ff0*/  SHF.R.S32.HI R146, RZ, 0x1f, R5 ;  /* 0x0000001fff927819 */ /* 0x004fc80000011405 */
[----:B------:R-:W-:-:S04]  /*7000*/  LEA.HI R146, R146, R5, RZ, 0x6 ;  /* 0x0000000592927211 */ /* 0x000fc800078f30ff */
[----:B------:R-:W-:-:S05]  /*7010*/  LOP3.LUT R146, R146, 0xffffffc0, RZ, 0xc0, !PT ;  /* 0xffffffc092927812 */ /* 0x000fca00078ec0ff */
[----:B------:R-:W-:Y:S02]  /*7020*/  IMAD.IADD R146, R5, 0x1, -R146 ;  /* 0x0000000105927824 */ /* 0x000fe400078e0a92 */
[----:B------:R-:W2:Y:S01]  /*7030*/  LDL R5, [R1+0x2d8] ;  /* 0x0002d80001057983 */ /* 0x000ea20000100800 */
[----:B------:R-:W-:-:S04]  /*7040*/  LOP3.LUT R13, R13, 0xffffffef, RZ, 0xc0, !PT ;  /* 0xffffffef0d0d7812 */ /* 0x000fc800078ec0ff */
[----:B------:R-:W-:Y:S02]  /*7050*/  @P0 LOP3.LUT R13, R13, 0x10, RZ, 0xfc, !PT ;  /* 0x000000100d0d0812 */ /* 0x000fe400078efcff */
[----:B------:R-:W-:Y:S02]  /*7060*/  ISETP.GE.OR P0, PT, R228, R146, !P4 ;  /* 0x00000092e400720c */ /* 0x000fe40006706670 */
[----:B---3--:R-:W-:-:S04]  /*7070*/  SHF.R.S32.HI R146, RZ, 0x1f, R9 ;  /* 0x0000001fff927819 */ /* 0x008fc80000011409 */
[----:B------:R-:W-:-:S04]  /*7080*/  LEA.HI R146, R146, R9, RZ, 0x6 ;  /* 0x0000000992927211 */ /* 0x000fc800078f30ff */
[----:B------:R-:W-:Y:S02]  /*7090*/  LOP3.LUT R146, R146, 0xffffffc0, RZ, 0xc0, !PT ;  /* 0xffffffc092927812 */ /* 0x000fe400078ec0ff */
[----:B------:R-:W-:-:S03]  /*70a0*/  LOP3.LUT R13, R13, 0xffffffdf, RZ, 0xc0, !PT ;  /* 0xffffffdf0d0d7812 */ /* 0x000fc600078ec0ff */
[----:B------:R-:W-:Y:S02]  /*70b0*/  IMAD.IADD R146, R9, 0x1, -R146 ;  /* 0x0000000109927824 */ /* 0x000fe400078e0a92 */
[----:B------:R-:W3:Y:S01]  /*70c0*/  LDL R9, [R1+0x2d4] ;  /* 0x0002d40001097983 */ /* 0x000ee20000100800 */
[----:B------:R-:W-:Y:S02]  /*70d0*/  @P0 LOP3.LUT R13, R13, 0x20, RZ, 0xfc, !PT ;  /* 0x000000200d0d0812 */ /* 0x000fe400078efcff */
[----:B------:R-:W-:Y:S02]  /*70e0*/  ISETP.GE.OR P0, PT, R228, R146, !P4 ;  /* 0x00000092e400720c */ /* 0x000fe40006706670 */
[----:B----4-:R-:W-:-:S04]  /*70f0*/  SHF.R.S32.HI R146, RZ, 0x1f, R8 ;  /* 0x0000001fff927819 */ /* 0x010fc80000011408 */
        /* <DEDUP_REMOVED lines=153> */
[----:B------:R-:W-:-:S05]  /*7a90*/  LOP3.LUT R146, R146, 0xffffffc0, RZ, 0xc0, !PT ;  /* 0xffffffc092927812 */ /* 0x000fca00078ec0ff */
[----:B------:R-:W-:Y:S01]  /*7aa0*/  IMAD.IADD R146, R9, 0x1, -R146 ;  /* 0x0000000109927824 */ /* 0x000fe200078e0a92 */
[----:B------:R-:W-:Y:S02]  /*7ab0*/  LOP3.LUT R13, R13, 0xfdffffff, RZ, 0xc0, !PT ;  /* 0xfdffffff0d0d7812 */ /* 0x000fe400078ec0ff */
[----:B------:R-:W-:Y:S02]  /*7ac0*/  LOP3.LUT R88, R88, 0xfdffffff, RZ, 0xc0, !PT ;  /* 0xfdffffff58587812 */ /* 0x000fe400078ec0ff */
[----:B------:R-:W-:Y:S02]  /*7ad0*/  LOP3.LUT R14, R14, 0x7fffffff, RZ, 0xc0, !PT ;  /* 0x7fffffff0e0e7812 */ /* 0x000fe400078ec0ff */
[----:B------:R-:W-:Y:S01]  /*7ae0*/  LOP3.LUT R90, R90, 0xfffffffd, RZ, 0xc0, !PT ;  /* 0xfffffffd5a5a7812 */ /* 0x000fe200078ec0ff */
[----:B------:R-:W-:Y:S01]  /*7af0*/  HMMA.1688.F32.TF32 R156, R156, R134, R180 ;  /* 0x000000869c9c723c */ /* 0x000fe200000810b4 */
[----:B------:R-:W-:Y:S01]  /*7b00*/  ISETP.GE.OR P2, PT, R228, R146, !P4 ;  /* 0x00000092e400720c */ /* 0x000fe20006746670 */
[----:B------:R-:W0:Y:S01]  /*7b10*/  LDS.128 R180, [0x40a0] ;  /* 0x0040a000ffb47984 */ /* 0x000e220000000c00 */
[----:B----4-:R-:W-:-:S02]  /*7b20*/  SHF.R.S32.HI R146, RZ, 0x1f, R8 ;  /* 0x0000001fff927819 */ /* 0x010fc40000011408 */
[----:B------:R-:W-:Y:S01]  /*7b30*/  LOP3.LUT R12, R12, 0xfdffffff, RZ, 0xc0, !PT ;  /* 0xfdffffff0c0c7812 */ /* 0x000fe200078ec0ff */
[----:B------:R-:W3:Y:S01]  /*7b40*/  LDL R9, [R1+0x270] ;  /* 0x0002700001097983 */ /* 0x000ee20000100800 */
[----:B------:R-:W-:-:S04]  /*7b50*/  LEA.HI R146, R146, R8, RZ, 0x6 ;  /* 0x0000000892927211 */ /* 0x000fc800078f30ff */
[----:B------:R-:W-:-:S05]  /*7b60*/  LOP3.LUT R146, R146, 0xffffffc0, RZ, 0xc0, !PT ;  /* 0xffffffc092927812 */ /* 0x000fca00078ec0ff */
[----:B------:R-:W-:Y:S01]  /*7b70*/  IMAD.IADD R146, R8, 0x1, -R146 ;  /* 0x0000000108927824 */ /* 0x000fe200078e0a92 */
[----:B------:R-:W-:Y:S01]  /*7b80*/  @P0 LOP3.LUT R13, R13, 0x2000000, RZ, 0xfc, !PT ;  /* 0x020000000d0d0812 */ /* 0x000fe200078efcff */
[----:B------:R-:W4:Y:S03]  /*7b90*/  LDL R8, [R1+0x26c] ;  /* 0x00026c0001087983 */ /* 0x000f260000100800 */
[----:B------:R-:W-:Y:S02]  /*7ba0*/  ISETP.GE.OR P1, PT, R228, R146, !P4 ;  /* 0x00000092e400720c */ /* 0x000fe40006726670 */
[----:B------:R-:W-:-:S04]  /*7bb0*/  SHF.R.S32.HI R146, RZ, 0x1f, R7 ;  /* 0x0000001fff927819 */ /* 0x000fc80000011407 */
[----:B------:R-:W-:-:S04]  /*7bc0*/  LEA.HI R146, R146, R7, RZ, 0x6 ;  /* 0x0000000792927211 */ /* 0x000fc800078f30ff */
[----:B------:R-:W-:-:S05]  /*7bd0*/  LOP3.LUT R146, R146, 0xffffffc0, RZ, 0xc0, !PT ;  /* 0xffffffc092927812 */ /* 0x000fca00078ec0ff */
[----:B------:R-:W-:Y:S01]  /*7be0*/  IMAD.IADD R146, R7, 0x1, -R146 ;  /* 0x0000000107927824 */ /* 0x000fe200078e0a92 */
[----:B------:R-:W-:Y:S01]  /*7bf0*/  @P2 LOP3.LUT R88, R88, 0x2000000, RZ, 0xfc, !PT ;  /* 0x0200000058582812 */ /* 0x000fe200078efcff */
[----:B------:R-:W3:Y:S03]  /*7c00*/  LDL R7, [R1+0x280] ;  /* 0x0002800001077983 */ /* 0x000ee60000100800 */
[----:B------:R-:W-:Y:S02]  /*7c10*/  ISETP.GE.OR P0, PT, R228, R146, !P4 ;  /* 0x00000092e400720c */ /* 0x000fe40006706670 */
[----:B------:R-:W-:-:S04]  /*7c20*/  SHF.R.S32.HI R146, RZ, 0x1f, R6 ;  /* 0x0000001fff927819 */ /* 0x000fc80000011406 */
[----:B------:R-:W-:-:S04]  /*7c30*/  LEA.HI R146, R146, R6, RZ, 0x6 ;  /* 0x0000000692927211 */ /* 0x000fc800078f30ff */
[----:B------:R-:W-:-:S05]  /*7c40*/  LOP3.LUT R146, R146, 0xffffffc0, RZ, 0xc0, !PT ;  /* 0xffffffc092927812 */ /* 0x000fca00078ec0ff */
[----:B------:R-:W-:Y:S01]  /*7c50*/  IMAD.IADD R146, R6, 0x1, -R146 ;  /* 0x0000000106927824 */ /* 0x000fe200078e0a92 */
[----:B------:R-:W-:Y:S01]  /*7c60*/  LOP3.LUT R88, R88, 0xfbffffff, RZ, 0xc0, !PT ;  /* 0xfbffffff58587812 */ /* 0x000fe200078ec0ff */
[----:B------:R-:W3:Y:S03]  /*7c70*/  LDL R6, [R1+0x27c] ;  /* 0x00027c0001067983 */ /* 0x000ee60000100800 */
[----:B------:R-:W-:Y:S02]  /*7c80*/  ISETP.GE.OR P3, PT, R228, R146, !P4 ;  /* 0x00000092e400720c */ /* 0x000fe40006766670 */
[----:B------:R-:W-:-:S04]  /*7c90*/  @P1 LOP3.LUT R88, R88, 0x4000000, RZ, 0xfc, !PT ;  /* 0x0400000058581812 */ /* 0x000fc800078efcff */
[----:B------:R-:W-:-:S04]  /*7ca0*/  LOP3.LUT R88, R88, 0xf7ffffff, RZ, 0xc0, !PT ;  /* 0xf7ffffff58587812 */ /* 0x000fc800078ec0ff */
[----:B------:R-:W-:-:S04]  /*7cb0*/  @P0 LOP3.LUT R88, R88, 0x8000000, RZ, 0xfc, !PT ;  /* 0x0800000058580812 */ /* 0x000fc800078efcff */
[----:B------:R-:W-:-:S04]  /*7cc0*/  LOP3.LUT R88, R88, 0xefffffff, RZ, 0xc0, !PT ;  /* 0xefffffff58587812 */ /* 0x000fc800078ec0ff */
[----:B------:R-:W-:-:S04]  /*7cd0*/  @P3 LOP3.LUT R88, R88, 0x10000000, RZ, 0xfc, !PT ;  /* 0x1000000058583812 */ /* 0x000fc800078efcff */
[----:B------:R-:W-:Y:S02]  /*7ce0*/  LOP3.LUT R88, R88, 0xbfffffff, RZ, 0xc0, !PT ;  /* 0xbfffffff58587812 */ /* 0x000fe400078ec0ff */
[C---:B------:R-:W-:Y:S02]  /*7cf0*/  LOP3.LUT P3, RZ, R13.reuse, 0x2, RZ, 0xc0, !PT ;  /* 0x000000020dff7812 */ /* 0x040fe4000786c0ff */
[C---:B------:R-:W-:Y:S02]  /*7d00*/  LOP3.LUT P0, RZ, R13.reuse, 0x4, RZ, 0xc0, !PT ;  /* 0x000000040dff7812 */ /* 0x040fe4000780c0ff */
[C---:B------:R-:W-:Y:S02]  /*7d10*/  LOP3.LUT P1, RZ, R13.reuse, 0x10, RZ, 0xc0, !PT ;  /* 0x000000100dff7812 */ /* 0x040fe4000782c0ff */
[----:B------:R-:W-:Y:S02]  /*7d20*/  LOP3.LUT P2, RZ, R13, 0x20, RZ, 0xc0, !PT ;  /* 0x000000200dff7812 */ /* 0x000fe4000784c0ff */
[----:B--2---:R-:W-:-:S04]  /*7d30*/  SHF.R.S32.HI R146, RZ, 0x1f, R5 ;  /* 0x0000001fff927819 */ /* 0x004fc80000011405 */
[----:B------:R-:W-:-:S04]  /*7d40*/  LEA.HI R146, R146, R5, RZ, 0x6 ;  /* 0x0000000592927211 */ /* 0x000fc800078f30ff */
[----:B------:R-:W-:-:S05]  /*7d50*/  LOP3.LUT R146, R146, 0xffffffc0, RZ, 0xc0, !PT ;  /* 0xffffffc092927812 */ /* 0x000fca00078ec0ff */
[----:B------:R-:W-:Y:S02]  /*7d60*/  IMAD.IADD R146, R5, 0x1, -R146 ;  /* 0x0000000105927824 */ /* 0x000fe400078e0a92 */
[----:B------:R-:W2:Y:S03]  /*7d70*/  LDL R5, [R1+0x284] ;  /* 0x0002840001057983 */ /* 0x000ea60000100800 */
[----:B------:R-:W-:Y:S02]  /*7d80*/  ISETP.GE.OR P5, PT, R228, R146, !P4 ;  /* 0x00000092e400720c */ /* 0x000fe400067a6670 */
[----:B------:R-:W-:-:S04]  /*7d90*/  SHF.R.U64 R146, R91, 0x1, RZ ;  /* 0x000000015b927819 */ /* 0x000fc800000012ff */
[----:B------:R-:W-:-:S04]  /*7da0*/  LOP3.LUT R146, R146, 0x1, RZ, 0xc0, !PT ;  /* 0x0000000192927812 */ /* 0x000fc800078ec0ff */
[----:B------:R-:W-:-:S03]  /*7db0*/  ISETP.EQ.U32.AND P6, PT, R146, 0x1, PT ;  /* 0x000000019200780c */ /* 0x000fc60003fc2070 */
[----:B------:R-:W-:Y:S02]  /*7dc0*/  @P5 LOP3.LUT R88, R88, 0x40000000, RZ, 0xfc, !PT ;  /* 0x4000000058585812 */ /* 0x000fe400078efcff */
[----:B------:R-:W-:-:S04]  /*7dd0*/  LOP3.LUT P5, RZ, R13, 0x1, RZ, 0xc0, !PT ;  /* 0x000000010dff7812 */ /* 0x000fc800078ac0ff */
[----:B------:R-:W-:Y:S02]  /*7de0*/  ISETP.EQ.U32.AND.EX P6, PT, RZ, RZ, P5, P6 ;  /* 0x000000ffff00720c */ /* 0x000fe40002fc2160 */
[----:B------:R-:W-:-:S04]  /*7df0*/  SHF.R.U64 R146, R91, 0x2, RZ ;  /* 0x000000025b927819 */ /* 0x000fc800000012ff */
[----:B------:R-:W-:-:S07]  /*7e00*/  LOP3.LUT R146, R146, 0x1, RZ, 0xc0, !PT ;  /* 0x0000000192927812 */ /* 0x000fce00078ec0ff */
[----:B------:R-:W-:Y:S02]  /*7e10*/  @P6 LOP3.LUT R14, R14, 0x80000000, RZ, 0xfc, !PT ;  /* 0x800000000e0e6812 */ /* 0x000fe400078efcff */
[----:B------:R-:W-:-:S04]  /*7e20*/  ISETP.EQ.U32.AND P6, PT, R146, 0x1, PT ;  /* 0x000000019200780c */ /* 0x000fc80003fc2070 */
[----:B------:R-:W-:Y:S02]  /*7e30*/  ISETP.EQ.U32.AND.EX P6, PT, RZ, RZ, P3, P6 ;  /* 0x000000ffff00720c */ /* 0x000fe40001fc2160 */
[----:B------:R-:W-:Y:S02]  /*7e40*/  SHF.R.U64 R146, R91, 0x3, RZ ;  /* 0x000000035b927819 */ /* 0x000fe400000012ff */
[----:B------:R-:W-:Y:S02]  /*7e50*/  LOP3.LUT R14, R14, 0xbfffffff, RZ, 0xc0, !PT ;  /* 0xbfffffff0e0e7812 */ /* 0x000fe400078ec0ff */
[----:B------:R-:W-:-:S07]  /*7e60*/  LOP3.LUT R146, R146, 0x1, RZ, 0xc0, !PT ;  /* 0x0000000192927812 */ /* 0x000fce00078ec0ff */
[----:B------:R-:W-:Y:S02]  /*7e70*/  @P6 LOP3.LUT R14, R14, 0x40000000, RZ, 0xfc, !PT ;  /* 0x400000000e0e6812 */ /* 0x000fe400078efcff */
[----:B------:R-:W-:-:S04]  /*7e80*/  ISETP.EQ.U32.AND P6, PT, R146, 0x1, PT ;  /* 0x000000019200780c */ /* 0x000fc80003fc2070 */
[----:B------:R-:W-:Y:S02]  /*7e90*/  ISETP.EQ.U32.AND.EX P6, PT, RZ, RZ, P0, P6 ;  /* 0x000000ffff00720c */ /* 0x000fe400007c2160 */
[----:B------:R-:W-:Y:S02]  /*7ea0*/  SHF.R.U64 R146, R91, 0x4, RZ ;  /* 0x000000045b927819 */ /* 0x000fe400000012ff */
[----:B------:R-:W-:Y:S02]  /*7eb0*/  LOP3.LUT R88, R88, 0xdfffffff, RZ, 0xc0, !PT ;  /* 0xdfffffff58587812 */ /* 0x000fe400078ec0ff */
[----:B------:R-:W-:Y:S02]  /*7ec0*/  LOP3.LUT R14, R14, 0xdfffffff, RZ, 0xc0, !PT ;  /* 0xdfffffff0e0e7812 */ /* 0x000fe400078ec0ff */
[----:B------:R-:W-:Y:S02]  /*7ed0*/  LOP3.LUT R146, R146, 0x1, RZ, 0xc0, !PT ;  /* 0x0000000192927812 */ /* 0x000fe400078ec0ff */
[----:B------:R-:W-:-:S02]  /*7ee0*/  @P4 LOP3.LUT R88, R88, 0x20000000, RZ, 0xfc, !PT ;  /* 0x2000000058584812 */ /* 0x000fc400078efcff */
[----:B------:R-:W-:Y:S02]  /*7ef0*/  LOP3.LUT P4, RZ, R13, 0x8, RZ, 0xc0, !PT ;  /* 0x000000080dff7812 */ /* 0x000fe4000788c0ff */
        /* <DEDUP_REMOVED lines=18> */
[----:B------:R-:W-:-:S05]  /*8020*/  LOP3.LUT P5, RZ, R13, 0x40, RZ, 0xc0, !PT ;  /* 0x000000400dff7812 */ /* 0x000fca00078ac0ff */
[----:B------:R-:W-:Y:S02]  /*8030*/  @P6 LOP3.LUT R14, R14, 0x4000000, RZ, 0xfc, !PT ;  /* 0x040000000e0e6812 */ /* 0x000fe400078efcff */
[----:B------:R-:W-:Y:S02]  /*8040*/  ISETP.EQ.U32.AND P6, PT, R146, 0x1, PT ;  /* 0x000000019200780c */ /* 0x000fe40003fc2070 */
[----:B------:R-:W-:Y:S02]  /*8050*/  LOP3.LUT P3, RZ, R13, 0x100, RZ, 0xc0, !PT ;  /* 0x000001000dff7812 */ /* 0x000fe4000786c0ff */
[----:B------:R-:W-:Y:S02]  /*8060*/  ISETP.EQ.U32.AND.EX P6, PT, RZ, RZ, P5, P6 ;  /* 0x000000ffff00720c */ /* 0x000fe40002fc2160 */
[----:B------:R-:W-:Y:S02]  /*8070*/  SHF.R.U64 R146, R91, 0x8, RZ ;  /* 0x000000085b927819 */ /* 0x000fe400000012ff */
[----:B------:R-:W-:-:S02]  /*8080*/  LOP3.LUT R14, R14, 0xfdffffff, RZ, 0xc0, !PT ;  /* 0xfdffffff0e0e7812 */ /* 0x000fc400078ec0ff */
[----:B------:R-:W-:-:S05]  /*8090*/  LOP3.LUT R146, R146, 0x1, RZ, 0xc0, !PT ;  /* 0x0000000192927812 */ /* 0x000fca00078ec0ff */
[----:B------:R-:W-:Y:S02]  /*80a0*/  @P3 LOP3.LUT R90, R90, 0x2, RZ, 0xfc, !PT ;  /* 0x000000025a5a3812 */ /* 0x000fe400078efcff */
[----:B------:R-:W-:Y:S02]  /*80b0*/  @P6 LOP3.LUT R14, R14, 0x2000000, RZ, 0xfc, !PT ;  /* 0x020000000e0e6812 */ /* 0x000fe400078efcff */
[----:B------:R-:W-:Y:S02]  /*80c0*/  LOP3.LUT P3, RZ, R13, 0x80, RZ, 0xc0, !PT ;  /* 0x000000800dff7812 */ /* 0x000fe4000786c0ff */
[----:B------:R-:W-:-:S04]  /*80d0*/  ISETP.EQ.U32.AND P6, PT, R146, 0x1, PT ;  /* 0x000000019200780c */ /* 0x000fc80003fc2070 */
[----:B------:R-:W-:Y:S02]  /*80e0*/  ISETP.EQ.U32.AND.EX P6, PT, RZ, RZ, P3, P6 ;  /* 0x000000ffff00720c */ /* 0x000fe40001fc2160 */
[----:B------:R-:W-:Y:S02]  /*80f0*/  SHF.R.U64 R146, R91, 0x9, RZ ;  /* 0x000000095b927819 */ /* 0x000fe400000012ff */
[----:B------:R-:W-:Y:S02]  /*8100*/  LOP3.LUT R14, R14, 0xfeffffff, RZ, 0xc0, !PT ;  /* 0xfeffffff0e0e7812 */ /* 0x000fe400078ec0ff */
[----:B------:R-:W-:Y:S02]  /*8110*/  LOP3.LUT R146, R146, 0x1, RZ, 0xc0, !PT ;  /* 0x0000000192927812 */ /* 0x000fe400078ec0ff */
[----:B------:R-:W-:-:S05]  /*8120*/  LOP3.LUT P3, RZ, R90, 0x2, RZ, 0xc0, !PT ;  /* 0x000000025aff7812 */ /* 0x000fca000786c0ff */
        /* <DEDUP_REMOVED lines=16> */
[----:B------:R-:W-:Y:S02]  /*8230*/  SHF.R.U64 R146, R91, 0xc, RZ ;  /* 0x0000000c5b927819 */ /* 0x000fe400000012ff */
[----:B------:R-:W-:Y:S02]  /*8240*/  ISETP.EQ.U32.AND.EX P4, PT, RZ, RZ, P4, P6 ;  /* 0x000000ffff00720c */ /* 0x000fe40002782160 */
[----:B------:R-:W-:Y:S02]  /*8250*/  LOP3.LUT R146, R146, 0x1, RZ, 0xc0, !PT ;  /* 0x0000000192927812 */ /* 0x000fe400078ec0ff */
[----:B------:R-:W-:-:S02]  /*8260*/  LOP3.LUT R14, R14, 0xffdfffff, RZ, 0xc0, !PT ;  /* 0xffdfffff0e0e7812 */ /* 0x000fc400078ec0ff */
[----:B------:R-:W-:Y:S02]  /*8270*/  LOP3.LUT P1, RZ, R13, 0x800, RZ, 0xc0, !PT ;  /* 0x000008000dff7812 */ /* 0x000fe4000782c0ff */
[----:B------:R-:W-:Y:S02]  /*8280*/  ISETP.EQ.U32.AND P6, PT, R146, 0x1, PT ;  /* 0x000000019200780c */ /* 0x000fe40003fc2070 */
[----:B------:R-:W-:-:S03]  /*8290*/  SHF.R.U64 R146, R91, 0xd, RZ ;  /* 0x0000000d5b927819 */ /* 0x000fc600000012ff */
[----:B------:R-:W-:Y:S02]  /*82a0*/  @P4 LOP3.LUT R14, R14, 0x200000, RZ, 0xfc, !PT ;  /* 0x002000000e0e4812 */ /* 0x000fe400078efcff */
[----:B------:R-:W-:Y:S02]  /*82b0*/  ISETP.EQ.U32.AND.EX P4, PT, RZ, RZ, P1, P6 ;  /* 0x000000ffff00720c */ /* 0x000fe40000f82160 */
[----:B------:R-:W-:Y:S02]  /*82c0*/  LOP3.LUT R146, R146, 0x1, RZ, 0xc0, !PT ;  /* 0x0000000192927812 */ /* 0x000fe400078ec0ff */
[----:B------:R-:W-:Y:S02]  /*82d0*/  LOP3.LUT R14, R14, 0xffefffff, RZ, 0xc0, !PT ;  /* 0xffefffff0e0e7812 */ /* 0x000fe400078ec0ff */
[----:B------:R-:W-:Y:S02]  /*82e0*/  LOP3.LUT P2, RZ, R13, 0x1000, RZ, 0xc0, !PT ;  /* 0x000010000dff7812 */ /* 0x000fe4000784c0ff */
[----:B------:R-:W-:-:S02]  /*82f0*/  ISETP.EQ.U32.AND P6, PT, R146, 0x1, PT ;  /* 0x000000019200780c */ /* 0x000fc40003fc2070 */
[----:B------:R-:W-:-:S03]  /*8300*/  SHF.R.U64 R146, R91, 0xe, RZ ;  /* 0x0000000e5b927819 */ /* 0x000fc600000012ff */
[----:B------:R-:W-:Y:S02]  /*8310*/  @P4 LOP3.LUT R14, R14, 0x100000, RZ, 0xfc, !PT ;  /* 0x001000000e0e4812 */ /* 0x000fe400078efcff */
[----:B------:R-:W-:Y:S02]  /*8320*/  ISETP.EQ.U32.AND.EX P4, PT, RZ, RZ, P2, P6 ;  /* 0x000000ffff00720c */ /* 0x000fe40001782160 */
[----:B------:R-:W-:Y:S02]  /*8330*/  LOP3.LUT R146, R146, 0x1, RZ, 0xc0, !PT ;  /* 0x0000000192927812 */ /* 0x000fe400078ec0ff */
[----:B------:R-:W-:Y:S02]  /*8340*/  LOP3.LUT R14, R14, 0xfff7ffff, RZ, 0xc0, !PT ;  /* 0xfff7ffff0e0e7812 */ /* 0x000fe400078ec0ff */
[----:B------:R-:W-:Y:S02]  /*8350*/  ISETP.EQ.U32.AND P6, PT, R146, 0x1, PT ;  /* 0x000000019200780c */ /* 0x000fe40003fc2070 */
[----:B------:R-:W-:-:S02]  /*8360*/  SHF.R.U64 R146, R91, 0xf, RZ ;  /* 0x0000000f5b927819 */ /* 0x000fc400000012ff */
[C---:B------:R-:W-:Y:S02]  /*8370*/  LOP3.LUT P5, RZ, R13.reuse, 0x2000, RZ, 0xc0, !PT ;  /* 0x000020000dff7812 */ /* 0x040fe400078ac0ff */
[----:B------:R-:W-:Y:S02]  /*8380*/  LOP3.LUT R146, R146, 0x1, RZ, 0xc0, !PT ;  /* 0x0000000192927812 */ /* 0x000fe400078ec0ff */
[----:B------:R-:W-:Y:S02]  /*8390*/  @P4 LOP3.LUT R14, R14, 0x80000, RZ, 0xfc, !PT ;  /* 0x000800000e0e4812 */ /* 0x000fe400078efcff */
[----:B------:R-:W-:Y:S02]  /*83a0*/  ISETP.EQ.U32.AND.EX P4, PT, RZ, RZ, P5, P6 ;  /* 0x000000ffff00720c */ /* 0x000fe40002f82160 */
[----:B------:R-:W-:Y:S02]  /*83b0*/  ISETP.EQ.U32.AND P6, PT, R146, 0x1, PT ;  /* 0x000000019200780c */ /* 0x000fe40003fc2070 */
[----:B------:R-:W-:-:S02]  /*83c0*/  LOP3.LUT P3, RZ, R13, 0x4000, RZ, 0xc0, !PT ;  /* 0x000040000dff7812 */ /* 0x000fc4000786c0ff */
[----:B------:R-:W-:Y:S02]  /*83d0*/  SHF.R.U64 R146, R91, 0x10, RZ ;  /* 0x000000105b927819 */ /* 0x000fe400000012ff */
[----:B------:R-:W-:Y:S02]  /*83e0*/  ISETP.EQ.U32.AND.EX P3, PT, RZ, RZ, P3, P6 ;  /* 0x000000ffff00720c */ /* 0x000fe40001f62160 */
[----:B------:R-:W-:Y:S02]  /*83f0*/  LOP3.LUT R146, R146, 0x1, RZ, 0xc0, !PT ;  /* 0x0000000192927812 */ /* 0x000fe400078ec0ff */
[----:B------:R-:W-:Y:S02]  /*8400*/  LOP3.LUT R14, R14, 0xfffbffff, RZ, 0xc0, !PT ;  /* 0xfffbffff0e0e7812 */ /* 0x000fe400078ec0ff */
[----:B------:R-:W-:Y:S02]  /*8410*/  LOP3.LUT P0, RZ, R13, 0x8000, RZ, 0xc0, !PT ;  /* 0x000080000dff7812 */ /* 0x000fe4000780c0ff */
[----:B------:R-:W-:-:S02]  /*8420*/  ISETP.EQ.U32.AND P6, PT, R146, 0x1, PT ;  /* 0x000000019200780c */ /* 0x000fc40003fc2070 */
[----:B------:R-:W-:Y:S02]  /*8430*/  @P4 LOP3.LUT R14, R14, 0x40000, RZ, 0xfc, !PT ;  /* 0x000400000e0e4812 */ /* 0x000fe400078efcff */
[----:B------:R-:W-:Y:S02]  /*8440*/  ISETP.EQ.U32.AND.EX P6, PT, RZ, RZ, P0, P6 ;  /* 0x000000ffff00720c */ /* 0x000fe400007c2160 */
[----:B------:R-:W-:Y:S02]  /*8450*/  LOP3.LUT R14, R14, 0xfffdffff, RZ, 0xc0, !PT ;  /* 0xfffdffff0e0e7812 */ /* 0x000fe400078ec0ff */
[----:B------:R-:W-:Y:S02]  /*8460*/  SHF.R.U64 R146, R91, 0x11, RZ ;  /* 0x000000115b927819 */ /* 0x000fe400000012ff */
[----:B------:R-:W-:Y:S02]  /*8470*/  @P3 LOP3.LUT R14, R14, 0x20000, RZ, 0xfc, !PT ;  /* 0x000200000e0e3812 */ /* 0x000fe400078efcff */
[----:B------:R-:W-:-:S02]  /*8480*/  LOP3.LUT R146, R146, 0x1, RZ, 0xc0, !PT ;  /* 0x0000000192927812 */ /* 0x000fc400078ec0ff */
[----:B------:R-:W-:Y:S02]  /*8490*/  LOP3.LUT R14, R14, 0xfffeffff, RZ, 0xc0, !PT ;  /* 0xfffeffff0e0e7812 */ /* 0x000fe400078ec0ff */
[----:B------:R-:W-:Y:S02]  /*84a0*/  LOP3.LUT P1, RZ, R13, 0x10000, RZ, 0xc0, !PT ;  /* 0x000100000dff7812 */ /* 0x000fe4000782c0ff */
[----:B------:R-:W-:Y:S02]  /*84b0*/  @P6 LOP3.LUT R14, R14, 0x10000, RZ, 0xfc, !PT ;  /* 0x000100000e0e6812 */ /* 0x000fe400078efcff */
[----:B------:R-:W-:-:S04]  /*84c0*/  ISETP.EQ.U32.AND P6, PT, R146, 0x1, PT ;  /* 0x000000019200780c */ /* 0x000fc80003fc2070 */
[----:B------:R-:W-:Y:S02]  /*84d0*/  ISETP.EQ.U32.AND.EX P6, PT, RZ, RZ, P1, P6 ;  /* 0x000000ffff00720c */ /* 0x000fe40000fc2160 */
[----:B------:R-:W-:Y:S02]  /*84e0*/  LOP3.LUT P5, RZ, R13, 0x100000, RZ, 0xc0, !PT ;  /* 0x001000000dff7812 */ /* 0x000fe400078ac0ff */
[----:B------:R-:W-:Y:S02]  /*84f0*/  SHF.R.U64 R146, R91, 0x12, RZ ;  /* 0x000000125b927819 */ /* 0x000fe400000012ff */
[----:B------:R-:W-:Y:S02]  /*8500*/  LOP3.LUT R14, R14, 0xffff7fff, RZ, 0xc0, !PT ;  /* 0xffff7fff0e0e7812 */ /* 0x000fe400078ec0ff */
[----:B------:R-:W-:Y:S02]  /*8510*/  LOP3.LUT R146, R146, 0x1, RZ, 0xc0, !PT ;  /* 0x0000000192927812 */ /* 0x000fe400078ec0ff */
[----:B------:R-:W-:-:S02]  /*8520*/  LOP3.LUT R88, R88, 0x7fffffff, RZ, 0xc0, !PT ;  /* 0x7fffffff58587812 */ /* 0x000fc400078ec0ff */
[C---:B------:R-:W-:Y:S02]  /*8530*/  LOP3.LUT P2, RZ, R13.reuse, 0x20000, RZ, 0xc0, !PT ;  /* 0x000200000dff7812 */ /* 0x040fe4000784c0ff */
[----:B------:R-:W-:Y:S02]  /*8540*/  @P6 LOP3.LUT R14, R14, 0x8000, RZ, 0xfc, !PT ;  /* 0x000080000e0e6812 */ /* 0x000fe400078efcff */
[----:B------:R-:W-:Y:S02]  /*8550*/  ISETP.EQ.U32.AND P6, PT, R146, 0x1, PT ;  /* 0x000000019200780c */ /* 0x000fe40003fc2070 */
[----:B------:R-:W-:Y:S02]  /*8560*/  @P5 LOP3.LUT R88, R88, 0x80000000, RZ, 0xfc, !PT ;  /* 0x8000000058585812 */ /* 0x000fe400078efcff */
[----:B------:R-:W-:Y:S02]  /*8570*/  LOP3.LUT P5, RZ, R13, 0x80000, RZ, 0xc0, !PT ;  /* 0x000800000dff7812 */ /* 0x000fe400078ac0ff */
[----:B------:R-:W-:-:S02]  /*8580*/  ISETP.EQ.U32.AND.EX P6, PT, RZ, RZ, P2, P6 ;  /* 0x000000ffff00720c */ /* 0x000fc400017c2160 */
[----:B------:R-:W-:Y:S02]  /*8590*/  SHF.R.U64 R146, R91, 0x13, RZ ;  /* 0x000000135b927819 */ /* 0x000fe400000012ff */
[----:B------:R-:W-:Y:S02]  /*85a0*/  LOP3.LUT R90, R90, 0xfffffffe, RZ, 0xc0, !PT ;  /* 0xfffffffe5a5a7812 */ /* 0x000fe400078ec0ff */
[----:B------:R-:W-:Y:S02]  /*85b0*/  LOP3.LUT R14, R14, 0xffffbfff, RZ, 0xc0, !PT ;  /* 0xffffbfff0e0e7812 */ /* 0x000fe400078ec0ff */
[----:B------:R-:W-:-:S03]  /*85c0*/  LOP3.LUT R146, R146, 0x1, RZ, 0xc0, !PT ;  /* 0x0000000192927812 */ /* 0x000fc600078ec0ff */
[----:B------:R-:W-:Y:S02]  /*85d0*/  @P5 LOP3.LUT R90, R90, 0x1, RZ, 0xfc, !PT ;  /* 0x000000015a5a5812 */ /* 0x000fe400078efcff */
[----:B------:R-:W-:Y:S02]  /*85e0*/  @P6 LOP3.LUT R14, R14, 0x4000, RZ, 0xfc, !PT ;  /* 0x000040000e0e6812 */ /* 0x000fe400078efcff */
[----:B------:R-:W-:Y:S02]  /*85f0*/  LOP3.LUT P5, RZ, R13, 0x40000, RZ, 0xc0, !PT ;  /* 0x000400000dff7812 */ /* 0x000fe400078ac0ff */
[----:B------:R-:W-:-:S04]  /*8600*/  ISETP.EQ.U32.AND P6, PT, R146, 0x1, PT ;  /* 0x000000019200780c */ /* 0x000fc80003fc2070 */
[----:B------:R-:W-:Y:S02]  /*8610*/  ISETP.EQ.U32.AND.EX P6, PT, RZ, RZ, P5, P6 ;  /* 0x000000ffff00720c */ /* 0x000fe40002fc2160 */
[----:B------:R-:W-:Y:S02]  /*8620*/  LOP3.LUT P5, RZ, R90, 0x1, RZ, 0xc0, !PT ;  /* 0x000000015aff7812 */ /* 0x000fe400078ac0ff */
[----:B------:R-:W-:Y:S02]  /*8630*/  SHF.R.U64 R90, R91, 0x14, RZ ;  /* 0x000000145b5a7819 */ /* 0x000fe400000012ff */
[----:B------:R-:W-:Y:S02]  /*8640*/  LOP3.LUT R14, R14, 0xffffdfff, RZ, 0xc0, !PT ;  /* 0xffffdfff0e0e7812 */ /* 0x000fe400078ec0ff */
[----:B------:R-:W-:-:S05]  /*8650*/  LOP3.LUT R90, R90, 0x1, RZ, 0xc0, !PT ;  /* 0x000000015a5a7812 */ /* 0x000fca00078ec0ff */
        /* <DEDUP_REMOVED lines=51> */
[----:B------:R-:W-:-:S04]  /*8990*/  SHF.R.U64 R90, R91, 0x1c, RZ ;  /* 0x0000001c5b5a7819 */ /* 0x000fc800000012ff */
[----:B------:R-:W-:Y:S02]  /*89a0*/  LOP3.LUT R90, R90, 0x1, RZ, 0xc0, !PT ;  /* 0x000000015a5a7812 */ /* 0x000fe400078ec0ff */
[----:B------:R-:W-:Y:S02]  /*89b0*/  ISETP.EQ.U32.AND.EX P2, PT, RZ, RZ, P2, P6 ;  /* 0x000000ffff00720c */ /* 0x000fe40001742160 */
[----:B------:R-:W-:Y:S02]  /*89c0*/  ISETP.EQ.U32.AND P6, PT, R90, 0x1, PT ;  /* 0x000000015a00780c */ /* 0x000fe40003fc2070 */
[----:B------:R-:W-:Y:S02]  /*89d0*/  SHF.R.U64 R90, R91, 0x1d, RZ ;  /* 0x0000001d5b5a7819 */ /* 0x000fe400000012ff */
[----:B------:R-:W-:Y:S02]  /*89e0*/  LOP3.LUT P1, RZ, R88, 0x4000000, RZ, 0xc0, !PT ;  /* 0x0400000058ff7812 */ /* 0x000fe4000782c0ff */
[----:B------:R-:W-:-:S02]  /*89f0*/  LOP3.LUT R90, R90, 0x1, RZ, 0xc0, !PT ;  /* 0x000000015a5a7812 */ /* 0x000fc400078ec0ff */
[----:B------:R-:W-:Y:S02]  /*8a00*/  ISETP.EQ.U32.AND.EX P1, PT, RZ, RZ, P1, P6 ;  /* 0x000000ffff00720c */ /* 0x000fe40000f22160 */
[----:B------:R-:W-:Y:S02]  /*8a10*/  LOP3.LUT R14, R14, 0xffffffdf, RZ, 0xc0, !PT ;  /* 0xffffffdf0e0e7812 */ /* 0x000fe400078ec0ff */
[----:B------:R-:W-:Y:S02]  /*8a20*/  ISETP.EQ.U32.AND P6, PT, R90, 0x1, PT ;  /* 0x000000015a00780c */ /* 0x000fe40003fc2070 */
[----:B------:R-:W-:Y:S02]  /*8a30*/  SHF.R.U64 R90, R91, 0x1e, RZ ;  /* 0x0000001e5b5a7819 */ /* 0x000fe400000012ff */
[----:B------:R-:W-:Y:S02]  /*8a40*/  LOP3.LUT P0, RZ, R88, 0x8000000, RZ, 0xc0, !PT ;  /* 0x0800000058ff7812 */ /* 0x000fe4000780c0ff */
[----:B------:R-:W-:-:S02]  /*8a50*/  @P2 LOP3.LUT R14, R14, 0x20, RZ, 0xfc, !PT ;  /* 0x000000200e0e2812 */ /* 0x000fc400078efcff */
[----:B------:R-:W-:Y:S02]  /*8a60*/  LOP3.LUT R90, R90, 0x1, RZ, 0xc0, !PT ;  /* 0x000000015a5a7812 */ /* 0x000fe400078ec0ff */
[----:B------:R-:W-:Y:S02]  /*8a70*/  SHF.R.U64 R91, R91, 0x1f, RZ ;  /* 0x0000001f5b5b7819 */ /* 0x000fe400000012ff */
[----:B------:R-:W-:Y:S02]  /*8a80*/  LOP3.LUT R14, R14, 0xffffffef, RZ, 0xc0, !PT ;  /* 0xffffffef0e0e7812 */ /* 0x000fe400078ec0ff */
[----:B------:R-:W-:Y:S02]  /*8a90*/  ISETP.EQ.U32.AND.EX P2, PT, RZ, RZ, P0, P6 ;  /* 0x000000ffff00720c */ /* 0x000fe40000742160 */
[----:B------:R-:W-:Y:S02]  /*8aa0*/  LOP3.LUT P3, RZ, R88, 0x10000000, RZ, 0xc0, !PT ;  /* 0x1000000058ff7812 */ /* 0x000fe4000786c0ff */
[----:B------:R-:W-:-:S02]  /*8ab0*/  ISETP.EQ.U32.AND P6, PT, R90, 0x1, PT ;  /* 0x000000015a00780c */ /* 0x000fc40003fc2070 */
[----:B------:R-:W-:Y:S02]  /*8ac0*/  LOP3.LUT R91, R91, 0x1, RZ, 0xc0, !PT ;  /* 0x000000015b5b7812 */ /* 0x000fe400078ec0ff */
[----:B------:R-:W-:Y:S02]  /*8ad0*/  @P1 LOP3.LUT R14, R14, 0x10, RZ, 0xfc, !PT ;  /* 0x000000100e0e1812 */ /* 0x000fe400078efcff */
[----:B------:R-:W-:Y:S02]  /*8ae0*/  ISETP.EQ.U32.AND.EX P1, PT, RZ, RZ, P3, P6 ;  /* 0x000000ffff00720c */ /* 0x000fe40001f22160 */
[----:B------:R-:W-:Y:S02]  /*8af0*/  LOP3.LUT P5, RZ, R88, 0x40000000, RZ, 0xc0, !PT ;  /* 0x4000000058ff7812 */ /* 0x000fe400078ac0ff */
[----:B------:R-:W-:-:S04]  /*8b00*/  ISETP.EQ.U32.AND P3, PT, R91, 0x1, PT ;  /* 0x000000015b00780c */ /* 0x000fc80003f62070 */
[----:B------:R-:W-:Y:S02]  /*8b10*/  ISETP.EQ.U32.AND.EX P0, PT, RZ, RZ, P5, P3 ;  /* 0x000000ffff00720c */ /* 0x000fe40002f02130 */
[----:B0-----:R-:W-:-:S04]  /*8b20*/  ISETP.NE.AND P3, PT, R89, R180, PT ;  /* 0x000000b45900720c */ /* 0x001fc80003f65270 */
[----:B------:R-:W-:Y:S02]  /*8b30*/  SEL R90, RZ, 0x1, P3 ;  /* 0x00000001ff5a7807 */ /* 0x000fe40001800000 */
[----:B------:R-:W-:-:S04]  /*8b40*/  ISETP.NE.AND P3, PT, R89, R181, PT ;  /* 0x000000b55900720c */ /* 0x000fc80003f65270 */
[----:B------:R-:W-:Y:S02]  /*8b50*/  SEL R91, RZ, 0x1fffe, P3 ;  /* 0x0001fffeff5b7807 */ /* 0x000fe40001800000 */
[----:B------:R-:W-:-:S04]  /*8b60*/  ISETP.NE.AND P3, PT, R89, R182, PT ;  /* 0x000000b65900720c */ /* 0x000fc80003f65270 */
[----:B------:R-:W-:Y:S02]  /*8b70*/  SEL R146, RZ, 0x4, P3 ;  /* 0x00000004ff927807 */ /* 0x000fe40001800000 */
[----:B------:R-:W-:Y:S02]  /*8b80*/  ISETP.NE.AND P3, PT, R89, R183, PT ;  /* 0x000000b75900720c */ /* 0x000fe40003f65270 */
[----:B------:R-:W0:Y:S01]  /*8b90*/  LDS.128 R180, [0x40b0] ;  /* 0x0040b000ffb47984 */ /* 0x000e220000000c00 */
[----:B--2---:R-:W-:Y:S01]  /*8ba0*/  SHF.R.S32.HI R185, RZ, 0x1f, R5 ;  /* 0x0000001fffb97819 */ /* 0x004fe20000011405 */
[----:B------:R-:W-:Y:S01]  /*8bb0*/  IMAD.IADD R90, R90, 0x1, R91 ;  /* 0x000000015a5a7824 */ /* 0x000fe200078e025b */
[----:B------:R-:W-:Y:S02]  /*8bc0*/  SEL R147, RZ, 0x7fff8, P3 ;  /* 0x0007fff8ff937807 */ /* 0x000fe40001800000 */
[----:B------:R-:W-:Y:S02]  /*8bd0*/  LEA.HI R185, R185, R5, RZ, 0x6 ;  /* 0x00000005b9b97211 */ /* 0x000fe400078f30ff */
[----:B------:R-:W-:-:S02]  /*8be0*/  LOP3.LUT R90, R90, 0x3, RZ, 0xc0, !PT ;  /* 0x000000035a5a7812 */ /* 0x000fc400078ec0ff */
[----:B------:R-:W-:Y:S02]  /*8bf0*/  LOP3.LUT R185, R185, 0xffffffc0, RZ, 0xc0, !PT ;  /* 0xffffffc0b9b97812 */ /* 0x000fe400078ec0ff */
[----:B------:R-:W-:-:S03]  /*8c00*/  IADD3 R90, R90, R147, R146 ;  /* 0x000000935a5a7210 */ /* 0x000fc60007ffe092 */
[----:B------:R-:W-:Y:S02]  /*8c10*/  IMAD.IADD R185, R5, 0x1, -R185 ;  /* 0x0000000105b97824 */ /* 0x000fe400078e0ab9 */
[----:B------:R-:W2:Y:S01]  /*8c20*/  LDL R5, [R1+0x278] ;  /* 0x0002780001057983 */ /* 0x000ea20000100800 */
        /* <DEDUP_REMOVED lines=19> */
[----:B------:R-:W-:-:S04]  /*8d60*/  ISETP.NE.AND P3, PT, R89, R182, PT ;  /* 0x000000b65900720c */ /* 0x000fc80003f65270 */
[----:B------:R-:W-:Y:S02]  /*8d70*/  SEL R181, RZ, 0x4, P3 ;  /* 0x00000004ffb57807 */ /* 0x000fe40001800000 */
[----:B------:R-:W-:Y:S02]  /*8d80*/  ISETP.NE.AND P3, PT, R89, R183, PT ;  /* 0x000000b75900720c */ /* 0x000fe40003f65270 */
[----:B------:R-:W-:Y:S01]  /*8d90*/  LOP3.LUT R183, R224, 0xf, RZ, 0xc0, !PT ;  /* 0x0000000fe0b77812 */ /* 0x000fe200078ec0ff */
[----:B------:R-:W-:-:S04]  /*8da0*/  IMAD.IADD R91, R91, 0x1, R180 ;  /* 0x000000015b5b7824 */ /* 0x000fc800078e02b4 */
[----:B------:R-:W-:Y:S01]  /*8db0*/  IMAD R183, R219, 0x10, R183 ;  /* 0x00000010dbb77824 */ /* 0x000fe200078e02b7 */
[----:B------:R-:W-:Y:S02]  /*8dc0*/  SEL R182, RZ, 0x7fff8, P3 ;  /* 0x0007fff8ffb67807 */ /* 0x000fe40001800000 */
[----:B------:R-:W-:Y:S02]  /*8dd0*/  LOP3.LUT R91, R91, 0x3, RZ, 0xc0, !PT ;  /* 0x000000035b5b7812 */ /* 0x000fe400078ec0ff */
[----:B------:R-:W-:Y:S02]  /*8de0*/  LOP3.LUT R183, R183, 0xff, RZ, 0xc0, !PT ;  /* 0x000000ffb7b77812 */ /* 0x000fe400078ec0ff */
[----:B------:R-:W-:-:S03]  /*8df0*/  IADD3 R91, R91, R182, R181 ;  /* 0x000000b65b5b7210 */ /* 0x000fc60007ffe0b5 */
[----:B------:R-:W-:Y:S02]  /*8e00*/  IMAD.IADD R147, R147, 0x1, R183 ;  /* 0x0000000193937824 */ /* 0x000fe400078e02b7 */
[----:B------:R-:W0:Y:S01]  /*8e10*/  LDS.128 R180, [0x4080] ;  /* 0x00408000ffb47984 */ /* 0x000e220000000c00 */
[----:B------:R-:W-:Y:S01]  /*8e20*/  IMAD.SHL.U32 R90, R90, 0x100, RZ ;  /* 0x000001005a5a7824 */ /* 0x000fe200078e00ff */
[----:B------:R-:W-:-:S04]  /*8e30*/  LOP3.LUT P4, RZ, R88, 0x20000000, RZ, 0xc0, !PT ;  /* 0x2000000058ff7812 */ /* 0x000fc8000788c0ff */
[----:B------:R-:W-:Y:S02]  /*8e40*/  LOP3.LUT R90, R90, 0xf00, RZ, 0xe2, !PT ;  /* 0x00000f005a5a7812 */ /* 0x000fe400078ee2ff */
[----:B0-----:R-:W-:-:S04]  /*8e50*/  ISETP.NE.AND P3, PT, R89, R180, PT ;  /* 0x000000b45900720c */ /* 0x001fc80003f65270 */
[----:B------:R-:W-:Y:S02]  /*8e60*/  SEL R186, RZ, 0x1, P3 ;  /* 0x00000001ffba7807 */ /* 0x000fe40001800000 */
[----:B------:R-:W-:-:S04]  /*8e70*/  ISETP.NE.AND P3, PT, R89, R181, PT ;  /* 0x000000b55900720c */ /* 0x000fc80003f65270 */
[----:B------:R-:W-:Y:S02]  /*8e80*/  SEL R181, RZ, 0x1fffe, P3 ;  /* 0x0001fffeffb57807 */ /* 0x000fe40001800000 */
[----:B------:R-:W-:-:S04]  /*8e90*/  ISETP.NE.AND P3, PT, R89, R182, PT ;  /* 0x000000b65900720c */ /* 0x000fc80003f65270 */
[----:B------:R-:W-:Y:S02]  /*8ea0*/  SEL R182, RZ, 0x4, P3 ;  /* 0x00000004ffb67807 */ /* 0x000fe40001800000 */
[----:B------:R-:W-:-:S04]  /*8eb0*/  ISETP.NE.AND P3, PT, R89, R183, PT ;  /* 0x000000b75900720c */ /* 0x000fc80003f65270 */
[----:B------:R-:W-:Y:S02]  /*8ec0*/  SEL R183, RZ, 0x7fff8, P3 ;  /* 0x0007fff8ffb77807 */ /* 0x000fe40001800000 */
[----:B------:R-:W-:Y:S01]  /*8ed0*/  ISETP.GE.OR P3, PT, R228, R185, !P4 ;  /* 0x000000b9e400720c */ /* 0x000fe20006766670 */
[----:B------:R-:W-:Y:S02]  /*8ee0*/  IMAD R185, R146, 0x1000, R90 ;  /* 0x0000100092b97824 */ /* 0x000fe400078e025a */
[----:B------:R-:W-:Y:S01]  /*8ef0*/  IMAD.IADD R90, R186, 0x1, R181 ;  /* 0x00000001ba5a7824 */ /* 0x000fe200078e02b5 */
[----:B------:R-:W-:-:S04]  /*8f00*/  ISETP.EQ.AND P3, PT, R89, R180, P3 ;  /* 0x000000b45900720c */ /* 0x000fc80001f62270 */
[----:B------:R-:W-:-:S04]  /*8f10*/  LOP3.LUT R90, R90, 0x3, RZ, 0xc0, !PT ;  /* 0x000000035a5a7812 */ /* 0x000fc800078ec0ff */
[----:B------:R-:W-:Y:S02]  /*8f20*/  IADD3 R146, R90, R183, R182 ;  /* 0x000000b75a927210 */ /* 0x000fe40007ffe0b6 */
[----:B------:R-:W0:Y:S01]  /*8f30*/  LDS.128 R180, [0x40c0] ;  /* 0x0040c000ffb47984 */ /* 0x000e220000000c00 */
[----:B------:R-:W-:-:S04]  /*8f40*/  LOP3.LUT R147, R147, 0xffff, RZ, 0xc0, !PT ;  /* 0x0000ffff93937812 */ /* 0x000fc800078ec0ff */
[----:B------:R-:W-:-:S04]  /*8f50*/  SHF.R.U32.HI R90, RZ, 0xf, R147 ;  /* 0x0000000fff5a7819 */ /* 0x000fc80000011693 */
[----:B------:R-:W-:Y:S02]  /*8f60*/  LOP3.LUT R90, R90, 0x1, RZ, 0xc0, !PT ;  /* 0x000000015a5a7812 */ /* 0x000fe400078ec0ff */
[----:B------:R-:W-:Y:S02]  /*8f70*/  SEL R217, RZ, 0x1, !P3 ;  /* 0x00000001ffd97807 */ /* 0x000fe40005800000 */
[----:B------:R-:W-:Y:S02]  /*8f80*/  ISETP.EQ.U32.OR P3, PT, R90, 0x1, !P4 ;  /* 0x000000015a00780c */ /* 0x000fe40006762470 */
[----:B------:R-:W-:Y:S02]  /*8f90*/  SHF.R.U32.HI R90, RZ, 0xe, R147 ;  /* 0x0000000eff5a7819 */ /* 0x000fe40000011693 */
[----:B------:R-:W-:Y:S02]  /*8fa0*/  @P2 LOP3.LUT R12, R12, 0x2000000, RZ, 0xfc, !PT ;  /* 0x020000000c0c2812 */ /* 0x000fe400078efcff */
[----:B------:R-:W-:-:S02]  /*8fb0*/  LOP3.LUT R90, R90, 0x1, RZ, 0xc0, !PT ;  /* 0x000000015a5a7812 */ /* 0x000fc400078ec0ff */
[----:B------:R-:W-:Y:S02]  /*8fc0*/  LOP3.LUT R12, R12, 0xfbffffff, RZ, 0xc0, !PT ;  /* 0xfbffffff0c0c7812 */ /* 0x000fe400078ec0ff */
[----:B------:R-:W-:Y:S02]  /*8fd0*/  ISETP.EQ.U32.OR P5, PT, R90, 0x1, !P4 ;  /* 0x000000015a00780c */ /* 0x000fe400067a2470 */
[----:B------:R-:W-:Y:S02]  /*8fe0*/  SHF.R.U32.HI R90, RZ, 0xd, R147 ;  /* 0x0000000dff5a7819 */ /* 0x000fe40000011693 */
[----:B------:R-:W-:Y:S02]  /*8ff0*/  @P1 LOP3.LUT R12, R12, 0x4000000, RZ, 0xfc, !PT ;  /* 0x040000000c0c1812 */ /* 0x000fe400078efcff */
[----:B------:R-:W-:Y:S02]  /*9000*/  LOP3.LUT R146, R146, 0xf, RZ, 0xc0, !PT ;  /* 0x0000000f92927812 */ /* 0x000fe400078ec0ff */
[----:B------:R-:W-:-:S02]  /*9010*/  LOP3.LUT R90, R90, 0x1, RZ, 0xc0, !PT ;  /* 0x000000015a5a7812 */ /* 0x000fc400078ec0ff */
[----:B------:R-:W-:Y:S01]  /*9020*/  LOP3.LUT R12, R12, 0xf7ffffff, RZ, 0xc0, !PT ;  /* 0xf7ffffff0c0c7812 */ /* 0x000fe200078ec0ff */
[----:B------:R-:W-:Y:S01]  /*9030*/  IMAD R91, R91, 0x10, R146 ;  /* 0x000000105b5b7824 */ /* 0x000fe200078e0292 */
[----:B0-----:R-:W-:Y:S02]  /*9040*/  ISETP.EQ.AND P3, PT, R89, R180, P3 ;  /* 0x000000b45900720c */ /* 0x001fe40001f62270 */
[----:B------:R-:W-:Y:S02]  /*9050*/  SHF.R.U32.HI R180, RZ, 0xa, R147 ;  /* 0x0000000affb47819 */ /* 0x000fe40000011693 */
[----:B------:R-:W-:Y:S02]  /*9060*/  SEL R216, RZ, 0x1, !P3 ;  /* 0x00000001ffd87807 */ /* 0x000fe40005800000 */
[----:B------:R-:W-:Y:S02]  /*9070*/  ISETP.EQ.U32.OR P3, PT, R90, 0x1, !P4 ;  /* 0x000000015a00780c */ /* 0x000fe40006762470 */
[----:B------:R-:W-:-:S02]  /*9080*/  LOP3.LUT R180, R180, 0x1, RZ, 0xc0, !PT ;  /* 0x00000001b4b47812 */ /* 0x000fc400078ec0ff */
[----:B------:R-:W-:Y:S02]  /*9090*/  SHF.R.U32.HI R146, RZ, 0xb, R147 ;  /* 0x0000000bff927819 */ /* 0x000fe40000011693 */
[----:B------:R-:W-:Y:S02]  /*90a0*/  @P0 LOP3.LUT R12, R12, 0x8000000, RZ, 0xfc, !PT ;  /* 0x080000000c0c0812 */ /* 0x000fe400078efcff */
[----:B------:R-:W-:Y:S02]  /*90b0*/  ISETP.EQ.AND P3, PT, R89, R182, P3 ;  /* 0x000000b65900720c */ /* 0x000fe40001f62270 */
[----:B------:R-:W-:Y:S02]  /*90c0*/  ISETP.EQ.U32.OR P0, PT, R180, 0x1, !P4 ;  /* 0x00000001b400780c */ /* 0x000fe40006702470 */
[----:B------:R-:W-:Y:S02]  /*90d0*/  LOP3.LUT R146, R146, 0x1, RZ, 0xc0, !PT ;  /* 0x0000000192927812 */ /* 0x000fe400078ec0ff */
[----:B------:R-:W-:-:S02]  /*90e0*/  SEL R186, RZ, 0x1, !P3 ;  /* 0x00000001ffba7807 */ /* 0x000fc40005800000 */
[----:B------:R-:W-:Y:S02]  /*90f0*/  ISETP.EQ.U32.OR P3, PT, R146, 0x1, !P4 ;  /* 0x000000019200780c */ /* 0x000fe40006762470 */
[----:B------:R-:W-:Y:S02]  /*9100*/  SHF.R.U32.HI R146, RZ, 0x9, R147 ;  /* 0x00000009ff927819 */ /* 0x000fe40000011693 */
[----:B------:R-:W-:Y:S02]  /*9110*/  LOP3.LUT R13, R13, 0xfffffdff, RZ, 0xc0, !PT ;  /* 0xfffffdff0d0d7812 */ /* 0x000fe400078ec0ff */
[----:B------:R-:W-:Y:S02]  /*9120*/  LOP3.LUT R146, R146, 0x1, RZ, 0xc0, !PT ;  /* 0x0000000192927812 */ /* 0x000fe400078ec0ff */
[----:B------:R-:W-:Y:S02]  /*9130*/  @P0 LOP3.LUT R13, R13, 0x200, RZ, 0xfc, !PT ;  /* 0x000002000d0d0812 */ /* 0x000fe400078efcff */
[----:B------:R-:W-:-:S02]  /*9140*/  ISETP.EQ.U32.OR P0, PT, R146, 0x1, !P4 ;  /* 0x000000019200780c */ /* 0x000fc40006702470 */
[----:B------:R-:W-:Y:S02]  /*9150*/  SHF.R.U32.HI R180, RZ, 0x8, R147 ;  /* 0x00000008ffb47819 */ /* 0x000fe40000011693 */
[----:B------:R-:W-:Y:S02]  /*9160*/  LOP3.LUT R13, R13, 0xfffff7ff, RZ, 0xc0, !PT ;  /* 0xfffff7ff0d0d7812 */ /* 0x000fe400078ec0ff */
[----:B------:R-:W-:-:S07]  /*9170*/  LOP3.LUT R180, R180, 0x1, RZ, 0xc0, !PT ;  /* 0x00000001b4b47812 */ /* 0x000fce00078ec0ff */
[----:B------:R-:W-:Y:S02]  /*9180*/  @P0 LOP3.LUT R13, R13, 0x800, RZ, 0xfc, !PT ;  /* 0x000008000d0d0812 */ /* 0x000fe400078efcff */
[----:B------:R-:W-:Y:S02]  /*9190*/  ISETP.EQ.U32.OR P0, PT, R180, 0x1, !P4 ;  /* 0x00000001b400780c */ /* 0x000fe40006702470 */
        /* <DEDUP_REMOVED lines=16> */
[----:B---3--:R-:W-:Y:S02]  /*92a0*/  SHF.R.S32.HI R180, RZ, 0x1f, R7 ;  /* 0x0000001fffb47819 */ /* 0x008fe40000011407 */
[----:B------:R-:W-:Y:S02]  /*92b0*/  LOP3.LUT R146, R146, 0x1, RZ, 0xc0, !PT ;  /* 0x0000000192927812 */ /* 0x000fe400078ec0ff */
[----:B------:R-:W-:-:S02]  /*92c0*/  LEA.HI R180, R180, R7, RZ, 0x6 ;  /* 0x00000007b4b47211 */ /* 0x000fc400078f30ff */
[----:B------:R-:W-:Y:S02]  /*92d0*/  ISETP.EQ.U32.OR P1, PT, R146, 0x1, !P4 ;  /* 0x000000019200780c */ /* 0x000fe40006722470 */
[----:B------:R-:W-:Y:S02]  /*92e0*/  SHF.R.S32.HI R146, RZ, 0x1f, R6 ;  /* 0x0000001fff927819 */ /* 0x000fe40000011406 */
[----:B------:R-:W-:Y:S02]  /*92f0*/  LOP3.LUT R180, R180, 0xffffffc0, RZ, 0xc0, !PT ;  /* 0xffffffc0b4b47812 */ /* 0x000fe400078ec0ff */
[----:B------:R-:W-:Y:S02]  /*9300*/  LEA.HI R146, R146, R6, RZ, 0x6 ;  /* 0x0000000692927211 */ /* 0x000fe400078f30ff */
[----:B------:R-:W-:Y:S01]  /*9310*/  LOP3.LUT R13, R13, 0xff7fffff, RZ, 0xc0, !PT ;  /* 0xff7fffff0d0d7812 */ /* 0x000fe200078ec0ff */
[----:B------:R-:W-:Y:S01]  /*9320*/  IMAD.IADD R180, R7, 0x1, -R180 ;  /* 0x0000000107b47824 */ /* 0x000fe200078e0ab4 */
[----:B------:R-:W-:Y:S01]  /*9330*/  LOP3.LUT R146, R146, 0xffffffc0, RZ, 0xc0, !PT ;  /* 0xffffffc092927812 */ /* 0x000fe200078ec0ff */
[----:B------:R-:W3:Y:S01]  /*9340*/  LDL R7, [R1+0x268] ;  /* 0x0002680001077983 */ /* 0x000ee20000100800 */
[----:B------:R-:W-:-:S02]  /*9350*/  @P0 LOP3.LUT R13, R13, 0x800000, RZ, 0xfc, !PT ;  /* 0x008000000d0d0812 */ /* 0x000fc400078efcff */
[----:B------:R-:W-:Y:S01]  /*9360*/  ISETP.GE.OR P0, PT, R228, R180, !P4 ;  /* 0x000000b4e400720c */ /* 0x000fe20006706670 */
[----:B------:R-:W-:Y:S01]  /*9370*/  IMAD.IADD R146, R6, 0x1, -R146 ;  /* 0x0000000106927824 */ /* 0x000fe200078e0a92 */
[----:B--2---:R-:W-:Y:S01]  /*9380*/  SHF.R.S32.HI R180, RZ, 0x1f, R5 ;  /* 0x0000001fffb47819 */ /* 0x004fe20000011405 */
[----:B------:R-:W2:Y:S03]  /*9390*/  LDL R6, [R1+0x264] ;  /* 0x0002640001067983 */ /* 0x000ea60000100800 */
[----:B------:R-:W-:-:S04]  /*93a0*/  LEA.HI R180, R180, R5, RZ, 0x6 ;  /* 0x00000005b4b47211 */ /* 0x000fc800078f30ff */
[----:B------:R-:W-:-:S05]  /*93b0*/  LOP3.LUT R180, R180, 0xffffffc0, RZ, 0xc0, !PT ;  /* 0xffffffc0b4b47812 */ /* 0x000fca00078ec0ff */
[----:B------:R-:W-:Y:S02]  /*93c0*/  IMAD.IADD R180, R5, 0x1, -R180 ;  /* 0x0000000105b47824 */ /* 0x000fe400078e0ab4 */
[----:B------:R-:W2:Y:S01]  /*93d0*/  LDL R5, [R1+0x260] ;  /* 0x0002600001057983 */ /* 0x000ea20000100800 */
[----:B------:R-:W-:-:S04]  /*93e0*/  LOP3.LUT R13, R13, 0xfdffffff, RZ, 0xc0, !PT ;  /* 0xfdffffff0d0d7812 */ /* 0x000fc800078ec0ff */
[----:B------:R-:W-:Y:S02]  /*93f0*/  @P1 LOP3.LUT R13, R13, 0x2000000, RZ, 0xfc, !PT ;  /* 0x020000000d0d1812 */ /* 0x000fe400078efcff */
[----:B------:R-:W-:Y:S02]  /*9400*/  ISETP.GE.OR P1, PT, R228, R146, !P4 ;  /* 0x00000092e400720c */ /* 0x000fe40006726670 */
[----:B------:R-:W-:Y:S02]  /*9410*/  SHF.R.S32.HI R146, RZ, 0x1f, R10 ;  /* 0x0000001fff927819 */ /* 0x000fe4000001140a */
[----:B------:R-:W-:Y:S02]  /*9420*/  LOP3.LUT R13, R13, 0xffff7fff, RZ, 0xc0, !PT ;  /* 0xffff7fff0d0d7812 */ /* 0x000fe400078ec0ff */
[----:B------:R-:W-:Y:S02]  /*9430*/  LEA.HI R146, R146, R10, RZ, 0x6 ;  /* 0x0000000a92927211 */ /* 0x000fe400078f30ff */
[----:B------:R-:W-:-:S02]  /*9440*/  @P0 LOP3.LUT R13, R13, 0x8000, RZ, 0xfc, !PT ;  /* 0x000080000d0d0812 */ /* 0x000fc400078efcff */
[----:B------:R-:W-:Y:S02]  /*9450*/  LOP3.LUT R146, R146, 0xffffffc0, RZ, 0xc0, !PT ;  /* 0xffffffc092927812 */ /* 0x000fe400078ec0ff */
[----:B------:R-:W-:Y:S02]  /*9460*/  ISETP.GE.OR P0, PT, R228, R180, !P4 ;  /* 0x000000b4e400720c */ /* 0x000fe40006706670 */
[----:B------:R-:W-:Y:S01]  /*9470*/  LOP3.LUT R13, R13, 0xfffdffff, RZ, 0xc0, !PT ;  /* 0xfffdffff0d0d7812 */ /* 0x000fe200078ec0ff */
[----:B------:R-:W-:Y:S01]  /*9480*/  IMAD.IADD R146, R10, 0x1, -R146 ;  /* 0x000000010a927824 */ /* 0x000fe200078e0a92 */
[----:B------:R-:W-:Y:S01]  /*9490*/  SHF.R.S32.HI R180, RZ, 0x1f, R9 ;  /* 0x0000001fffb47819 */ /* 0x000fe20000011409 */
[----:B------:R-:W2:Y:S01]  /*94a0*/  LDL R10, [R1+0x25c] ;  /* 0x00025c00010a7983 */ /* 0x000ea20000100800 */
[----:B------:R-:W-:Y:S02]  /*94b0*/  @P1 LOP3.LUT R13, R13, 0x20000, RZ, 0xfc, !PT ;  /* 0x000200000d0d1812 */ /* 0x000fe400078efcff */
[----:B------:R-:W-:-:S02]  /*94c0*/  LEA.HI R180, R180, R9, RZ, 0x6 ;  /* 0x00000009b4b47211 */ /* 0x000fc400078f30ff */
[----:B------:R-:W-:Y:S02]  /*94d0*/  ISETP.GE.OR P1, PT, R228, R146, !P4 ;  /* 0x00000092e400720c */ /* 0x000fe40006726670 */
[----:B----4-:R-:W-:Y:S02]  /*94e0*/  SHF.R.S32.HI R146, RZ, 0x1f, R8 ;  /* 0x0000001fff927819 */ /* 0x010fe40000011408 */
[----:B------:R-:W-:Y:S02]  /*94f0*/  LOP3.LUT R180, R180, 0xffffffc0, RZ, 0xc0, !PT ;  /* 0xffffffc0b4b47812 */ /* 0x000fe400078ec0ff */
[----:B------:R-:W-:Y:S02]  /*9500*/  LEA.HI R146, R146, R8, RZ, 0x6 ;  /* 0x0000000892927211 */ /* 0x000fe400078f30ff */
[----:B------:R-:W-:Y:S01]  /*9510*/  LOP3.LUT R13, R13, 0xffffefff, RZ, 0xc0, !PT ;  /* 0xffffefff0d0d7812 */ /* 0x000fe200078ec0ff */
[----:B------:R-:W-:Y:S01]  /*9520*/  IMAD.IADD R180, R9, 0x1, -R180 ;  /* 0x0000000109b47824 */ /* 0x000fe200078e0ab4 */
[----:B------:R-:W-:Y:S01]  /*9530*/  LOP3.LUT R146, R146, 0xffffffc0, RZ, 0xc0, !PT ;  /* 0xffffffc092927812 */ /* 0x000fe200078ec0ff */
[----:B------:R-:W4:Y:S01]  /*9540*/  LDL R9, [R1+0x258] ;  /* 0x0002580001097983 */ /* 0x000f220000100800 */
[----:B------:R-:W-:-:S02]  /*9550*/  @P0 LOP3.LUT R13, R13, 0x1000, RZ, 0xfc, !PT ;  /* 0x000010000d0d0812 */ /* 0x000fc400078efcff */
[----:B------:R-:W-:Y:S01]  /*9560*/  ISETP.GE.OR P0, PT, R228, R180, !P4 ;  /* 0x000000b4e400720c */ /* 0x000fe20006706670 */
[----:B------:R-:W-:Y:S02]  /*9570*/  IMAD.IADD R146, R8, 0x1, -R146 ;  /* 0x0000000108927824 */ /* 0x000fe400078e0a92 */
[----:B------:R-:W4:Y:S01]  /*9580*/  LDL R8, [R1+0x254] ;  /* 0x0002540001087983 */ /* 0x000f220000100800 */
[----:B------:R-:W-:Y:S02]  /*9590*/  LOP3.LUT R13, R13, 0xfffffbff, RZ, 0xc0, !PT ;  /* 0xfffffbff0d0d7812 */ /* 0x000fe400078ec0ff */
[----:B------:R-:W-:Y:S02]  /*95a0*/  ISETP.GE.OR P2, PT, R228, R146, !P4 ;  /* 0x00000092e400720c */ /* 0x000fe40006746670 */
[----:B------:R-:W-:-:S04]  /*95b0*/  @P1 LOP3.LUT R13, R13, 0x400, RZ, 0xfc, !PT ;  /* 0x000004000d0d1812 */ /* 0x000fc800078efcff */
[----:B------:R-:W-:-:S04]  /*95c0*/  LOP3.LUT R13, R13, 0xfffffeff, RZ, 0xc0, !PT ;  /* 0xfffffeff0d0d7812 */ /* 0x000fc800078ec0ff */
[----:B------:R-:W-:Y:S02]  /*95d0*/  @P0 LOP3.LUT R13, R13, 0x100, RZ, 0xfc, !PT ;  /* 0x000001000d0d0812 */ /* 0x000fe400078efcff */
[----:B---3--:R-:W-:-:S04]  /*95e0*/  SHF.R.S32.HI R180, RZ, 0x1f, R7 ;  /* 0x0000001fffb47819 */ /* 0x008fc80000011407 */
[----:B------:R-:W-:Y:S02]  /*95f0*/  LEA.HI R180, R180, R7, RZ, 0x6 ;  /* 0x00000007b4b47211 */ /* 0x000fe400078f30ff */
[----:B--2---:R-:W-:Y:S02]  /*9600*/  SHF.R.S32.HI R146, RZ, 0x1f, R6 ;  /* 0x0000001fff927819 */ /* 0x004fe40000011406 */
[----:B------:R-:W-:Y:S02]  /*9610*/  LOP3.LUT R180, R180, 0xffffffc0, RZ, 0xc0, !PT ;  /* 0xffffffc0b4b47812 */ /* 0x000fe400078ec0ff */
[----:B------:R-:W-:-:S03]  /*9620*/  LEA.HI R146, R146, R6, RZ, 0x6 ;  /* 0x0000000692927211 */ /* 0x000fc600078f30ff */
[----:B------:R-:W-:Y:S01]  /*9630*/  IMAD.IADD R180, R7, 0x1, -R180 ;  /* 0x0000000107b47824 */ /* 0x000fe200078e0ab4 */
[----:B------:R-:W-:Y:S01]  /*9640*/  LOP3.LUT R146, R146, 0xffffffc0, RZ, 0xc0, !PT ;  /* 0xffffffc092927812 */ /* 0x000fe200078ec0ff */
[----:B------:R-:W2:Y:S03]  /*9650*/  LDL R7, [R1+0x250] ;  /* 0x0002500001077983 */ /* 0x000ea60000100800 */
[----:B------:R-:W-:Y:S01]  /*9660*/  ISETP.GE.OR P0, PT, R228, R180, !P4 ;  /* 0x000000b4e400720c */ /* 0x000fe20006706670 */
[----:B------:R-:W-:Y:S01]  /*9670*/  IMAD.IADD R146, R6, 0x1, -R146 ;  /* 0x0000000106927824 */ /* 0x000fe200078e0a92 */
[----:B------:R-:W-:Y:S01]  /*9680*/  SHF.R.S32.HI R180, RZ, 0x1f, R5 ;  /* 0x0000001fffb47819 */ /* 0x000fe20000011405 */
[----:B------:R-:W3:Y:S03]  /*9690*/  LDL R6, [R1+0x24c] ;  /* 0x00024c0001067983 */ /* 0x000ee60000100800 */
[----:B------:R-:W-:-:S04]  /*96a0*/  LEA.HI R180, R180, R5, RZ, 0x6 ;  /* 0x00000005b4b47211 */ /* 0x000fc800078f30ff */
[----:B------:R-:W-:-:S05]  /*96b0*/  LOP3.LUT R180, R180, 0xffffffc0, RZ, 0xc0, !PT ;  /* 0xffffffc0b4b47812 */ /* 0x000fca00078ec0ff */
[----:B------:R-:W-:Y:S02]  /*96c0*/  IMAD.IADD R180, R5, 0x1, -R180 ;  /* 0x0000000105b47824 */ /* 0x000fe400078e0ab4 */
[----:B------:R-:W3:Y:S01]  /*96d0*/  LDL R5, [R1+0x248] ;  /* 0x0002480001057983 */ /* 0x000ee20000100800 */
[----:B------:R-:W-:Y:S02]  /*96e0*/  LOP3.LUT R88, R88, 0xffefffff, RZ, 0xc0, !PT ;  /* 0xffefffff58587812 */ /* 0x000fe400078ec0ff */
[----:B------:R-:W-:Y:S02]  /*96f0*/  ISETP.GE.OR P1, PT, R228, R146, !P4 ;  /* 0x00000092e400720c */ /* 0x000fe40006726670 */
[----:B------:R-:W-:Y:S02]  /*9700*/  @P3 LOP3.LUT R88, R88, 0x100000, RZ, 0xfc, !PT ;  /* 0x0010000058583812 */ /* 0x000fe400078efcff */
[----:B------:R-:W-:Y:S02]  /*9710*/  SHF.R.S32.HI R146, RZ, 0x1f, R10 ;  /* 0x0000001fff927819 */ /* 0x000fe4000001140a */
[----:B------:R-:W-:-:S02]  /*9720*/  LOP3.LUT R88, R88, 0xffdfffff, RZ, 0xc0, !PT ;  /* 0xffdfffff58587812 */ /* 0x000fc400078ec0ff */
[----:B------:R-:W-:Y:S02]  /*9730*/  LEA.HI R146, R146, R10, RZ, 0x6 ;  /* 0x0000000a92927211 */ /* 0x000fe400078f30ff */
[----:B------:R-:W-:Y:S02]  /*9740*/  @P2 LOP3.LUT R88, R88, 0x200000, RZ, 0xfc, !PT ;  /* 0x0020000058582812 */ /* 0x000fe400078efcff */
[----:B------:R-:W-:Y:S02]  /*9750*/  LOP3.LUT R146, R146, 0xffffffc0, RZ, 0xc0, !PT ;  /* 0xffffffc092927812 */ /* 0x000fe400078ec0ff */
[----:B------:R-:W-:Y:S02]  /*9760*/  LOP3.LUT R88, R88, 0xffbfffff, RZ, 0xc0, !PT ;  /* 0xffbfffff58587812 */ /* 0x000fe400078ec0ff */
[----:B------:R-:W-:Y:S01]  /*9770*/  ISETP.GE.OR P3, PT, R228, R180, !P4 ;  /* 0x000000b4e400720c */ /* 0x000fe20006766670 */
[----:B------:R-:W-:Y:S01]  /*9780*/  IMAD.IADD R146, R10, 0x1, -R146 ;  /* 0x000000010a927824 */ /* 0x000fe200078e0a92 */
[----:B----4-:R-:W-:-:S02]  /*9790*/  SHF.R.S32.HI R180, RZ, 0x1f, R9 ;  /* 0x0000001fffb47819 */ /* 0x010fc40000011409 */
[----:B------:R-:W-:Y:S02]  /*97a0*/  @P0 LOP3.LUT R88, R88, 0x400000, RZ, 0xfc, !PT ;  /* 0x0040000058580812 */ /* 0x000fe400078efcff */
[----:B------:R-:W-:Y:S02]  /*97b0*/  LEA.HI R180, R180, R9, RZ, 0x6 ;  /* 0x00000009b4b47211 */ /* 0x000fe400078f30ff */
[----:B------:R-:W-:Y:S02]  /*97c0*/  ISETP.GE.OR P0, PT, R228, R146, !P4 ;  /* 0x00000092e400720c */ /* 0x000fe40006706670 */
[----:B------:R-:W-:Y:S02]  /*97d0*/  SHF.R.S32.HI R146, RZ, 0x1f, R8 ;  /* 0x0000001fff927819 */ /* 0x000fe40000011408 */
[----:B------:R-:W-:Y:S02]  /*97e0*/  LOP3.LUT R180, R180, 0xffffffc0, RZ, 0xc0, !PT ;  /* 0xffffffc0b4b47812 */ /* 0x000fe400078ec0ff */
[----:B------:R-:W-:-:S03]  /*97f0*/  LEA.HI R146, R146, R8, RZ, 0x6 ;  /* 0x0000000892927211 */ /* 0x000fc600078f30ff */
[----:B------:R-:W-:Y:S01]  /*9800*/  IMAD.IADD R180, R9, 0x1, -R180 ;  /* 0x0000000109b47824 */ /* 0x000fe200078e0ab4 */
[----:B------:R-:W-:Y:S02]  /*9810*/  LOP3.LUT R146, R146, 0xffffffc0, RZ, 0xc0, !PT ;  /* 0xffffffc092927812 */ /* 0x000fe400078ec0ff */
[----:B------:R-:W-:Y:S02]  /*9820*/  LOP3.LUT R13, R13, 0xfffffff7, RZ, 0xc0, !PT ;  /* 0xfffffff70d0d7812 */ /* 0x000fe400078ec0ff */
[----:B------:R-:W-:Y:S01]  /*9830*/  ISETP.GE.OR P2, PT, R228, R180, !P4 ;  /* 0x000000b4e400720c */ /* 0x000fe20006746670 */
[----:B------:R-:W-:Y:S01]  /*9840*/  IMAD.IADD R146, R8, 0x1, -R146 ;  /* 0x0000000108927824 */ /* 0x000fe200078e0a92 */
[----:B------:R-:W-:Y:S02]  /*9850*/  @P0 LOP3.LUT R13, R13, 0x8, RZ, 0xfc, !PT ;  /* 0x000000080d0d0812 */ /* 0x000fe400078efcff */
[----:B------:R-:W-:Y:S02]  /*9860*/  SHF.R.U32.HI R90, RZ, 0xc, R147 ;  /* 0x0000000cff5a7819 */ /* 0x000fe40000011693 */
[----:B------:R-:W-:-:S02]  /*9870*/  ISETP.GE.OR P0, PT, R228, R146, !P4 ;  /* 0x00000092e400720c */ /* 0x000fc40006706670 */
[----:B------:R-:W-:Y:S02]  /*9880*/  ISETP.EQ.AND P5, PT, R89, R181, P5 ;  /* 0x000000b55900720c */ /* 0x000fe40002fa2270 */
[----:B------:R-:W-:Y:S02]  /*9890*/  LOP3.LUT R90, R90, 0x1, RZ, 0xc0, !PT ;  /* 0x000000015a5a7812 */ /* 0x000fe400078ec0ff */
[----:B------:R-:W-:Y:S02]  /*98a0*/  SEL R187, RZ, 0x1, !P5 ;  /* 0x00000001ffbb7807 */ /* 0x000fe40006800000 */
[----:B------:R-:W-:Y:S02]  /*98b0*/  LOP3.LUT R88, R88, 0xff7fffff, RZ, 0xc0, !PT ;  /* 0xff7fffff58587812 */ /* 0x000fe400078ec0ff */
[----:B------:R-:W-:Y:S02]  /*98c0*/  ISETP.EQ.U32.OR P5, PT, R90, 0x1, !P4 ;  /* 0x000000015a00780c */ /* 0x000fe400067a2470 */
[----:B------:R-:W-:-:S02]  /*98d0*/  @P1 LOP3.LUT R88, R88, 0x800000, RZ, 0xfc, !PT ;  /* 0x0080000058581812 */ /* 0x000fc400078efcff */
[----:B------:R-:W-:-:S04]  /*98e0*/  ISETP.EQ.AND P5, PT, R89, R183, P5 ;  /* 0x000000b75900720c */ /* 0x000fc80002fa2270 */
[----:B------:R-:W-:Y:S02]  /*98f0*/  SEL R90, RZ, 0x1, !P5 ;  /* 0x00000001ff5a7807 */ /* 0x000fe40006800000 */
[----:B------:R-:W-:-:S04]  /*9900*/  LOP3.LUT R88, R88, 0xfeffffff, RZ, 0xc0, !PT ;  /* 0xfeffffff58587812 */ /* 0x000fc800078ec0ff */
[----:B------:R-:W-:Y:S02]  /*9910*/  @P3 LOP3.LUT R88, R88, 0x1000000, RZ, 0xfc, !PT ;  /* 0x0100000058583812 */ /* 0x000fe400078efcff */
[----:B------:R-:W-:Y:S02]  /*9920*/  LOP3.LUT R13, R13, 0xf7ffffff, RZ, 0xc0, !PT ;  /* 0xf7ffffff0d0d7812 */ /* 0x000fe400078ec0ff */
[----:B------:R-:W-:-:S05]  /*9930*/  LOP3.LUT R91, R91, 0xff, RZ, 0xc0, !PT ;  /* 0x000000ff5b5b7812 */ /* 0x000fca00078ec0ff */
[----:B------:R-:W-:-:S05]  /*9940*/  IMAD.IADD R91, R185, 0x1, R91 ;  /* 0x00000001b95b7824 */ /* 0x000fca00078e025b */
[----:B------:R-:W-:-:S04]  /*9950*/  LOP3.LUT R219, R91, 0xffff, RZ, 0xc0, !PT ;  /* 0x0000ffff5bdb7812 */ /* 0x000fc800078ec0ff */
[----:B------:R-:W-:-:S04]  /*9960*/  SHF.R.U32.HI R91, RZ, 0xe, R219 ;  /* 0x0000000eff5b7819 */ /* 0x000fc800000116db */
[----:B------:R-:W-:Y:S02]  /*9970*/  LOP3.LUT R91, R91, 0x1, RZ, 0xc0, !PT ;  /* 0x000000015b5b7812 */ /* 0x000fe400078ec0ff */
[----:B------:R-:W-:Y:S02]  /*9980*/  LOP3.LUT R14, R14, 0xfffffffe, RZ, 0xc0, !PT ;  /* 0xfffffffe0e0e7812 */ /* 0x000fe400078ec0ff */
[----:B--2---:R-:W-:-:S04]  /*9990*/  SHF.R.S32.HI R180, RZ, 0x1f, R7 ;  /* 0x0000001fffb47819 */ /* 0x004fc80000011407 */
[----:B------:R-:W-:Y:S02]  /*99a0*/  LEA.HI R180, R180, R7, RZ, 0x6 ;  /* 0x00000007b4b47211 */ /* 0x000fe400078f30ff */
[----:B---3--:R-:W-:Y:S02]  /*99b0*/  SHF.R.S32.HI R146, RZ, 0x1f, R6 ;  /* 0x0000001fff927819 */ /* 0x008fe40000011406 */
[----:B------:R-:W-:Y:S02]  /*99c0*/  LOP3.LUT R180, R180, 0xffffffc0, RZ, 0xc0, !PT ;  /* 0xffffffc0b4b47812 */ /* 0x000fe400078ec0ff */
[----:B------:R-:W-:-:S03]  /*99d0*/  LEA.HI R146, R146, R6, RZ, 0x6 ;  /* 0x0000000692927211 */ /* 0x000fc600078f30ff */
[----:B------:R-:W-:Y:S01]  /*99e0*/  IMAD.IADD R180, R7, 0x1, -R180 ;  /* 0x0000000107b47824 */ /* 0x000fe200078e0ab4 */
[----:B------:R-:W-:-:S04]  /*99f0*/  LOP3.LUT R146, R146, 0xffffffc0, RZ, 0xc0, !PT ;  /* 0xffffffc092927812 */ /* 0x000fc800078ec0ff */
[----:B------:R-:W-:Y:S01]  /*9a00*/  ISETP.GE.OR P1, PT, R228, R180, !P4 ;  /* 0x000000b4e400720c */ /* 0x000fe20006726670 */
[----:B------:R-:W-:Y:S01]  /*9a10*/  IMAD.IADD R146, R6, 0x1, -R146 ;  /* 0x0000000106927824 */ /* 0x000fe200078e0a92 */
[----:B------:R-:W-:-:S04]  /*9a20*/  SHF.R.S32.HI R180, RZ, 0x1f, R5 ;  /* 0x0000001fffb47819 */ /* 0x000fc80000011405 */
[----:B------:R-:W-:Y:S02]  /*9a30*/  LEA.HI R180, R180, R5, RZ, 0x6 ;  /* 0x00000005b4b47211 */ /* 0x000fe400078f30ff */
[----:B------:R-:W-:Y:S02]  /*9a40*/  ISETP.GE.OR P5, PT, R228, R146, !P4 ;  /* 0x00000092e400720c */ /* 0x000fe400067a6670 */
[----:B------:R-:W-:Y:S02]  /*9a50*/  SHF.R.U32.HI R146, RZ, 0x3, R147 ;  /* 0x00000003ff927819 */ /* 0x000fe40000011693 */
[----:B------:R-:W-:Y:S02]  /*9a60*/  LOP3.LUT R180, R180, 0xffffffc0, RZ, 0xc0, !PT ;  /* 0xffffffc0b4b47812 */ /* 0x000fe400078ec0ff */
[----:B------:R-:W-:-:S03]  /*9a70*/  LOP3.LUT R146, R146, 0x1, RZ, 0xc0, !PT ;  /* 0x0000000192927812 */ /* 0x000fc600078ec0ff */
[----:B------:R-:W-:Y:S01]  /*9a80*/  IMAD.IADD R180, R5, 0x1, -R180 ;  /* 0x0000000105b47824 */ /* 0x000fe200078e0ab4 */
[----:B------:R-:W-:-:S04]  /*9a90*/  ISETP.EQ.U32.OR P3, PT, R146, 0x1, !P4 ;  /* 0x000000019200780c */ /* 0x000fc80006762470 */
[----:B------:R-:W-:Y:S02]  /*9aa0*/  ISETP.GE.OR P6, PT, R228, R180, !P4 ;  /* 0x000000b4e400720c */ /* 0x000fe400067c6670 */
[----:B------:R-:W-:-:S04]  /*9ab0*/  SHF.R.U32.HI R180, RZ, 0x2, R147 ;  /* 0x00000002ffb47819 */ /* 0x000fc80000011693 */
[----:B------:R-:W-:-:S03]  /*9ac0*/  LOP3.LUT R180, R180, 0x1, RZ, 0xc0, !PT ;  /* 0x00000001b4b47812 */ /* 0x000fc600078ec0ff */
[----:B------:R-:W-:Y:S02]  /*9ad0*/  @P3 LOP3.LUT R13, R13, 0x8000000, RZ, 0xfc, !PT ;  /* 0x080000000d0d3812 */ /* 0x000fe400078efcff */
[----:B------:R-:W-:Y:S02]  /*9ae0*/  ISETP.EQ.U32.OR P3, PT, R180, 0x1, !P4 ;  /* 0x00000001b400780c */ /* 0x000fe40006762470 */
[----:B------:R-:W-:Y:S01]  /*9af0*/  SHF.R.U32.HI R147, RZ, 0x1, R147 ;  /* 0x00000001ff937819 */ /* 0x000fe20000011693 */
[----:B------:R-:W0:Y:S01]  /*9b00*/  LDS.128 R180, [0x40d0] ;  /* 0x0040d000ffb47984 */ /* 0x000e220000000c00 */
[----:B------:R-:W-:Y:S02]  /*9b10*/  LOP3.LUT R13, R13, 0xdfffffff, RZ, 0xc0, !PT ;  /* 0xdfffffff0d0d7812 */ /* 0x000fe400078ec0ff */
[----:B------:R-:W-:Y:S02]  /*9b20*/  LOP3.LUT R147, R147, 0x1, RZ, 0xc0, !PT ;  /* 0x0000000193937812 */ /* 0x000fe400078ec0ff */
[----:B------:R-:W-:-:S05]  /*9b30*/  SHF.R.U32.HI R146, RZ, 0xf, R219 ;  /* 0x0000000fff927819 */ /* 0x000fca00000116db */
[----:B------:R-:W-:Y:S02]  /*9b40*/  @P3 LOP3.LUT R13, R13, 0x20000000, RZ, 0xfc, !PT ;  /* 0x200000000d0d3812 */ /* 0x000fe400078efcff */
[----:B------:R-:W-:Y:S02]  /*9b50*/  ISETP.EQ.U32.OR P3, PT, R147, 0x1, !P4 ;  /* 0x000000019300780c */ /* 0x000fe40006762470 */
[----:B------:R-:W-:Y:S02]  /*9b60*/  ISETP.GE.OR P4, PT, R228, R226, !P4 ;  /* 0x000000e2e400720c */ /* 0x000fe40006786670 */
[----:B------:R-:W-:Y:S02]  /*9b70*/  LOP3.LUT R146, R146, 0x1, RZ, 0xc0, !PT ;  /* 0x0000000192927812 */ /* 0x000fe400078ec0ff */
[----:B------:R-:W-:Y:S02]  /*9b80*/  LOP3.LUT R13, R13, 0x7fffffff, RZ, 0xc0, !PT ;  /* 0x7fffffff0d0d7812 */ /* 0x000fe400078ec0ff */
[----:B------:R-:W-:-:S02]  /*9b90*/  ISETP.EQ.U32.AND P6, PT, R146, 0x1, P6 ;  /* 0x000000019200780c */ /* 0x000fc400037c2070 */
[----:B------:R-:W-:-:S05]  /*9ba0*/  ISETP.EQ.U32.AND P5, PT, R91, 0x1, P5 ;  /* 0x000000015b00780c */ /* 0x000fca0002fa2070 */
[----:B------:R-:W-:Y:S02]  /*9bb0*/  @P4 LOP3.LUT R13, R13, 0x80000000, RZ, 0xfc, !PT ;  /* 0x800000000d0d4812 */ /* 0x000fe400078efcff */
[----:B------:R-:W-:Y:S02]  /*9bc0*/  SHF.R.U32.HI R146, RZ, 0xd, R219 ;  /* 0x0000000dff927819 */ /* 0x000fe400000116db */
[C---:B------:R-:W-:Y:S02]  /*9bd0*/  LOP3.LUT P4, RZ, R13.reuse, 0x8, RZ, 0xc0, !PT ;  /* 0x000000080dff7812 */ /* 0x040fe4000788c0ff */
[----:B------:R-:W-:Y:S02]  /*9be0*/  LOP3.LUT R13, R13, 0xbfffffff, RZ, 0xc0, !PT ;  /* 0xbfffffff0d0d7812 */ /* 0x000fe400078ec0ff */
[----:B------:R-:W-:Y:S02]  /*9bf0*/  LOP3.LUT R146, R146, 0x1, RZ, 0xc0, !PT ;  /* 0x0000000192927812 */ /* 0x000fe400078ec0ff */
[----:B------:R-:W-:-:S02]  /*9c00*/  @P6 LOP3.LUT R13, R13, 0x40000000, RZ, 0xfc, !PT ;  /* 0x400000000d0d6812 */ /* 0x000fc400078efcff */
[----:B------:R-:W-:Y:S02]  /*9c10*/  SHF.R.U32.HI R91, RZ, 0xc, R219 ;  /* 0x0000000cff5b7819 */ /* 0x000fe400000116db */
[----:B------:R-:W-:Y:S02]  /*9c20*/  ISETP.EQ.U32.AND P6, PT, R146, 0x1, P1 ;  /* 0x000000019200780c */ /* 0x000fe40000fc2070 */
[----:B------:R-:W-:Y:S02]  /*9c30*/  LOP3.LUT R13, R13, 0xefffffff, RZ, 0xc0, !PT ;  /* 0xefffffff0d0d7812 */ /* 0x000fe400078ec0ff */
[----:B------:R-:W-:Y:S02]  /*9c40*/  LOP3.LUT R91, R91, 0x1, RZ, 0xc0, !PT ;  /* 0x000000015b5b7812 */ /* 0x000fe400078ec0ff */
[----:B------:R-:W-:Y:S02]  /*9c50*/  @P5 LOP3.LUT R13, R13, 0x10000000, RZ, 0xfc, !PT ;  /* 0x100000000d0d5812 */ /* 0x000fe400078efcff */
[----:B------:R-:W-:-:S02]  /*9c60*/  ISETP.EQ.U32.AND P5, PT, R91, 0x1, P0 ;  /* 0x000000015b00780c */ /* 0x000fc400007a2070 */
[----:B------:R-:W-:Y:S02]  /*9c70*/  LOP3.LUT R13, R13, 0xfbffffff, RZ, 0xc0, !PT ;  /* 0xfbffffff0d0d7812 */ /* 0x000fe400078ec0ff */
[--C-:B------:R-:W-:Y:S02]  /*9c80*/  SHF.R.U32.HI R146, RZ, 0xb, R219.reuse ;  /* 0x0000000bff927819 */ /* 0x100fe400000116db */
[----:B------:R-:W-:Y:S02]  /*9c90*/  @P6 LOP3.LUT R13, R13, 0x4000000, RZ, 0xfc, !PT ;  /* 0x040000000d0d6812 */ /* 0x000fe400078efcff */
[----:B------:R-:W-:Y:S02]  /*9ca0*/  LOP3.LUT R146, R146, 0x1, RZ, 0xc0, !PT ;  /* 0x0000000192927812 */ /* 0x000fe400078ec0ff */
[----:B------:R-:W-:Y:S02]  /*9cb0*/  LOP3.LUT R13, R13, 0xfeffffff, RZ, 0xc0, !PT ;  /* 0xfeffffff0d0d7812 */ /* 0x000fe400078ec0ff */
[----:B------:R-:W-:-:S02]  /*9cc0*/  SHF.R.U32.HI R91, RZ, 0xa, R219 ;  /* 0x0000000aff5b7819 */ /* 0x000fc400000116db */
[----:B------:R-:W-:Y:S02]  /*9cd0*/  @P5 LOP3.LUT R13, R13, 0x1000000, RZ, 0xfc, !PT ;  /* 0x010000000d0d5812 */ /* 0x000fe400078efcff */
[----:B------:R-:W-:Y:S02]  /*9ce0*/  ISETP.EQ.U32.AND P5, PT, R146, 0x1, P2 ;  /* 0x000000019200780c */ /* 0x000fe400017a2070 */
[----:B------:R-:W-:Y:S02]  /*9cf0*/  LOP3.LUT R91, R91, 0x1, RZ, 0xc0, !PT ;  /* 0x000000015b5b7812 */ /* 0x000fe400078ec0ff */
[----:B------:R-:W-:Y:S02]  /*9d00*/  LOP3.LUT R13, R13, 0xffbfffff, RZ, 0xc0, !PT ;  /* 0xffbfffff0d0d7812 */ /* 0x000fe400078ec0ff */
[----:B------:R-:W-:Y:S02]  /*9d10*/  ISETP.EQ.U32.AND P4, PT, R91, 0x1, P4 ;  /* 0x000000015b00780c */ /* 0x000fe40002782070 */
[----:B------:R-:W-:-:S05]  /*9d20*/  SHF.R.U32.HI R146, RZ, 0x9, R219 ;  /* 0x00000009ff927819 */ /* 0x000fca00000116db */
[----:B------:R-:W-:Y:S02]  /*9d30*/  @P5 LOP3.LUT R13, R13, 0x400000, RZ, 0xfc, !PT ;  /* 0x004000000d0d5812 */ /* 0x000fe400078efcff */
[----:B------:R-:W-:Y:S02]  /*9d40*/  @P3 LOP3.LUT R14, R14, 0x1, RZ, 0xfc, !PT ;  /* 0x000000010e0e3812 */ /* 0x000fe400078efcff */
[----:B------:R-:W-:Y:S02]  /*9d50*/  SHF.R.U32.HI R91, RZ, 0x8, R219 ;  /* 0x00000008ff5b7819 */ /* 0x000fe400000116db */
[----:B------:R-:W-:Y:S02]  /*9d60*/  LOP3.LUT R13, R13, 0xffefffff, RZ, 0xc0, !PT ;  /* 0xffefffff0d0d7812 */ /* 0x000fe400078ec0ff */
[----:B------:R-:W-:Y:S02]  /*9d70*/  LOP3.LUT P3, RZ, R88, 0x1000000, RZ, 0xc0, !PT ;  /* 0x0100000058ff7812 */ /* 0x000fe4000786c0ff */
[----:B------:R-:W-:-:S02]  /*9d80*/  LOP3.LUT R146, R146, 0x1, RZ, 0xc0, !PT ;  /* 0x0000000192927812 */ /* 0x000fc400078ec0ff */
[----:B------:R-:W-:Y:S02]  /*9d90*/  LOP3.LUT P1, RZ, R88, 0x800000, RZ, 0xc0, !PT ;  /* 0x0080000058ff7812 */ /* 0x000fe4000782c0ff */
[----:B------:R-:W-:Y:S02]  /*9da0*/  @P4 LOP3.LUT R13, R13, 0x100000, RZ, 0xfc, !PT ;  /* 0x001000000d0d4812 */ /* 0x000fe400078efcff */
[----:B------:R-:W-:Y:S02]  /*9db0*/  LOP3.LUT R91, R91, 0x1, RZ, 0xc0, !PT ;  /* 0x000000015b5b7812 */ /* 0x000fe400078ec0ff */
[----:B------:R-:W-:Y:S02]  /*9dc0*/  ISETP.EQ.U32.AND P4, PT, R146, 0x1, P3 ;  /* 0x000000019200780c */ /* 0x000fe40001f82070 */
[----:B------:R-:W-:Y:S02]  /*9dd0*/  ISETP.EQ.U32.AND P1, PT, R91, 0x1, P1 ;  /* 0x000000015b00780c */ /* 0x000fe40000f22070 */
[----:B------:R-:W-:-:S02]  /*9de0*/  LOP3.LUT R13, R13, 0xfffbffff, RZ, 0xc0, !PT ;  /* 0xfffbffff0d0d7812 */ /* 0x000fc400078ec0ff */
[C---:B------:R-:W-:Y:S02]  /*9df0*/  LOP3.LUT P0, RZ, R88.reuse, 0x400000, RZ, 0xc0, !PT ;  /* 0x0040000058ff7812 */ /* 0x040fe4000780c0ff */
[C---:B------:R-:W-:Y:S02]  /*9e00*/  LOP3.LUT P2, RZ, R88.reuse, 0x200000, RZ, 0xc0, !PT ;  /* 0x0020000058ff7812 */ /* 0x040fe4000784c0ff */
[C---:B------:R-:W-:Y:S02]  /*9e10*/  LOP3.LUT P3, RZ, R88.reuse, 0x100000, RZ, 0xc0, !PT ;  /* 0x0010000058ff7812 */ /* 0x040fe4000786c0ff */
[----:B------:R-:W-:Y:S02]  /*9e20*/  LOP3.LUT R88, R88, 0xffffbfff, RZ, 0xc0, !PT ;  /* 0xffffbfff58587812 */ /* 0x000fe400078ec0ff */
[----:B------:R-:W-:Y:S02]  /*9e30*/  @P4 LOP3.LUT R13, R13, 0x40000, RZ, 0xfc, !PT ;  /* 0x000400000d0d4812 */ /* 0x000fe400078efcff */
[----:B------:R-:W-:-:S02]  /*9e40*/  @P1 LOP3.LUT R88, R88, 0x4000, RZ, 0xfc, !PT ;  /* 0x0000400058581812 */ /* 0x000fc400078efcff */
[----:B------:R-:W-:Y:S02]  /*9e50*/  LOP3.LUT P1, RZ, R13, 0x400, RZ, 0xc0, !PT ;  /* 0x000004000dff7812 */ /* 0x000fe4000782c0ff */
[----:B------:R-:W-:-:S04]  /*9e60*/  SHF.R.U32.HI R146, RZ, 0x7, R219 ;  /* 0x00000007ff927819 */ /* 0x000fc800000116db */
[----:B------:R-:W-:Y:S02]  /*9e70*/  LOP3.LUT R146, R146, 0x1, RZ, 0xc0, !PT ;  /* 0x0000000192927812 */ /* 0x000fe400078ec0ff */
[----:B------:R-:W-:Y:S02]  /*9e80*/  LOP3.LUT R88, R88, 0xfff7ffff, RZ, 0xc0, !PT ;  /* 0xfff7ffff58587812 */ /* 0x000fe400078ec0ff */
[----:B------:R-:W-:Y:S02]  /*9e90*/  ISETP.EQ.U32.AND P0, PT, R146, 0x1, P0 ;  /* 0x000000019200780c */ /* 0x000fe40000702070 */
[----:B------:R-:W-:Y:S02]  /*9ea0*/  SHF.R.U32.HI R91, RZ, 0x6, R219 ;  /* 0x00000006ff5b7819 */ /* 0x000fe400000116db */
[----:B------:R-:W-:Y:S02]  /*9eb0*/  @P1 LOP3.LUT R88, R88, 0x80000, RZ, 0xfc, !PT ;  /* 0x0008000058581812 */ /* 0x000fe400078efcff */
[----:B------:R-:W-:-:S02]  /*9ec0*/  LOP3.LUT P6, RZ, R13, 0x200000, RZ, 0xc0, !PT ;  /* 0x002000000dff7812 */ /* 0x000fc400078cc0ff */
[----:B------:R-:W-:Y:S02]  /*9ed0*/  LOP3.LUT R91, R91, 0x1, RZ, 0xc0, !PT ;  /* 0x000000015b5b7812 */ /* 0x000fe400078ec0ff */
[----:B------:R-:W-:Y:S02]  /*9ee0*/  LOP3.LUT R88, R88, 0xffff7fff, RZ, 0xc0, !PT ;  /* 0xffff7fff58587812 */ /* 0x000fe400078ec0ff */
[----:B------:R-:W-:Y:S02]  /*9ef0*/  ISETP.EQ.U32.AND P2, PT, R91, 0x1, P2 ;  /* 0x000000015b00780c */ /* 0x000fe40001742070 */
[----:B------:R-:W-:Y:S02]  /*9f00*/  @P0 LOP3.LUT R88, R88, 0x8000, RZ, 0xfc, !PT ;  /* 0x0000800058580812 */ /* 0x000fe400078efcff */
[----:B------:R-:W-:Y:S02]  /*9f10*/  SHF.R.U32.HI R91, RZ, 0x5, R219 ;  /* 0x00000005ff5b7819 */ /* 0x000fe400000116db */
[----:B------:R-:W-:-:S02]  /*9f20*/  LOP3.LUT R88, R88, 0xfffbffff, RZ, 0xc0, !PT ;  /* 0xfffbffff58587812 */ /* 0x000fc400078ec0ff */
[----:B------:R-:W-:Y:S02]  /*9f30*/  LOP3.LUT P1, RZ, R13, 0x100, RZ, 0xc0, !PT ;  /* 0x000001000dff7812 */ /* 0x000fe4000782c0ff */
[----:B------:R-:W-:Y:S02]  /*9f40*/  LOP3.LUT R91, R91, 0x1, RZ, 0xc0, !PT ;  /* 0x000000015b5b7812 */ /* 0x000fe400078ec0ff */
[----:B------:R-:W-:Y:S02]  /*9f50*/  @P6 LOP3.LUT R88, R88, 0x40000, RZ, 0xfc, !PT ;  /* 0x0004000058586812 */ /* 0x000fe400078efcff */
[----:B------:R-:W-:Y:S02]  /*9f60*/  ISETP.EQ.U32.AND P1, PT, R91, 0x1, P1 ;  /* 0x000000015b00780c */ /* 0x000fe40000f22070 */
[----:B------:R-:W-:Y:S02]  /*9f70*/  LOP3.LUT R88, R88, 0xfffeffff, RZ, 0xc0, !PT ;  /* 0xfffeffff58587812 */ /* 0x000fe400078ec0ff */
[----:B------:R-:W-:-:S02]  /*9f80*/  LOP3.LUT P0, RZ, R13, 0x1000, RZ, 0xc0, !PT ;  /* 0x000010000dff7812 */ /* 0x000fc4000780c0ff */
[----:B------:R-:W-:Y:S02]  /*9f90*/  @P2 LOP3.LUT R88, R88, 0x10000, RZ, 0xfc, !PT ;  /* 0x0001000058582812 */ /* 0x000fe400078efcff */
[C---:B------:R-:W-:Y:S02]  /*9fa0*/  LOP3.LUT P6, RZ, R13.reuse, 0x8000, RZ, 0xc0, !PT ;  /* 0x000080000dff7812 */ /* 0x040fe400078cc0ff */
[C---:B------:R-:W-:Y:S02]  /*9fb0*/  LOP3.LUT P5, RZ, R13.reuse, 0x800000, RZ, 0xc0, !PT ;  /* 0x008000000dff7812 */ /* 0x040fe400078ac0ff */
[C---:B------:R-:W-:Y:S02]  /*9fc0*/  LOP3.LUT P4, RZ, R13.reuse, 0x8000000, RZ, 0xc0, !PT ;  /* 0x080000000dff7812 */ /* 0x040fe4000788c0ff */
[C---:B------:R-:W-:Y:S02]  /*9fd0*/  LOP3.LUT P2, RZ, R13.reuse, 0x20000, RZ, 0xc0, !PT ;  /* 0x000200000dff7812 */ /* 0x040fe4000784c0ff */
[----:B------:R-:W-:-:S02]  /*9fe0*/  LOP3.LUT R13, R13, 0xfffffffd, RZ, 0xc0, !PT ;  /* 0xfffffffd0d0d7812 */ /* 0x000fc400078ec0ff */
[----:B0-----:R-:W-:Y:S02]  /*9ff0*/  ISETP.EQ.AND P3, PT, R89, R180, P3 ;  /* 0x000000b45900720c */ /* 0x001fe40001f62270 */
[----:B------:R-:W-:Y:S02]  /*a000*/  @P1 LOP3.LUT R13, R13, 0x2, RZ, 0xfc, !PT ;  /* 0x000000020d0d1812 */ /* 0x000fe400078efcff */
[----:B------:R-:W-:Y:S02]  /*a010*/  SEL R91, RZ, 0x1, !P3 ;  /* 0x00000001ff5b7807 */ /* 0x000fe40005800000 */
[----:B------:R-:W-:Y:S02]  /*a020*/  SHF.R.U32.HI R146, RZ, 0x4, R219 ;  /* 0x00000004ff927819 */ /* 0x000fe400000116db */
[----:B------:R-:W-:Y:S02]  /*a030*/  LOP3.LUT P3, RZ, R13, 0x200, RZ, 0xc0, !PT ;  /* 0x000002000dff7812 */ /* 0x000fe4000786c0ff */
[----:B------:R-:W-:-:S02]  /*a040*/  LOP3.LUT P1, RZ, R88, 0x80000, RZ, 0xc0, !PT ;  /* 0x0008000058ff7812 */ /* 0x000fc4000782c0ff */
[----:B------:R-:W-:Y:S02]  /*a050*/  LOP3.LUT R146, R146, 0x1, RZ, 0xc0, !PT ;  /* 0x0000000192927812 */ /* 0x000fe400078ec0ff */
[----:B------:R-:W-:Y:S02]  /*a060*/  ISETP.EQ.AND P3, PT, R89, R181, P3 ;  /* 0x000000b55900720c */ /* 0x000fe40001f62270 */
[--C-:B------:R-:W-:Y:S02]  /*a070*/  SHF.R.U32.HI R180, RZ, 0x1, R219.reuse ;  /* 0x00000001ffb47819 */ /* 0x100fe400000116db */
[----:B------:R-:W-:Y:S02]  /*a080*/  ISETP.EQ.U32.AND P1, PT, R146, 0x1, P1 ;  /* 0x000000019200780c */ /* 0x000fe40000f22070 */
[----:B------:R-:W-:Y:S02]  /*a090*/  SEL R146, RZ, 0x1, !P3 ;  /* 0x00000001ff927807 */ /* 0x000fe40005800000 */
[----:B------:R-:W-:-:S02]  /*a0a0*/  SHF.R.U32.HI R147, RZ, 0x3, R219 ;  /* 0x00000003ff937819 */ /* 0x000fc400000116db */
[----:B------:R-:W-:Y:S02]  /*a0b0*/  LOP3.LUT R180, R180, 0x1, RZ, 0xc0, !PT ;  /* 0x00000001b4b47812 */ /* 0x000fe400078ec0ff */
[----:B------:R-:W-:Y:S02]  /*a0c0*/  LOP3.LUT P3, RZ, R13, 0x800, RZ, 0xc0, !PT ;  /* 0x000008000dff7812 */ /* 0x000fe4000786c0ff */
[----:B------:R-:W-:Y:S02]  /*a0d0*/  LOP3.LUT R147, R147, 0x1, RZ, 0xc0, !PT ;  /* 0x0000000193937812 */ /* 0x000fe400078ec0ff */
[----:B------:R-:W-:Y:S02]  /*a0e0*/  ISETP.EQ.U32.AND P6, PT, R180, 0x1, P6 ;  /* 0x00000001b400780c */ /* 0x000fe400037c2070 */
[----:B------:R-:W-:Y:S02]  /*a0f0*/  ISETP.EQ.AND P3, PT, R89, R182, P3 ;  /* 0x000000b65900720c */ /* 0x000fe40001f62270 */
[----:B------:R-:W-:-:S02]  /*a100*/  SHF.R.U32.HI R180, RZ, 0x2, R219 ;  /* 0x00000002ffb47819 */ /* 0x000fc400000116db */
[----:B------:R-:W-:Y:S02]  /*a110*/  ISETP.EQ.U32.AND P0, PT, R147, 0x1, P0 ;  /* 0x000000019300780c */ /* 0x000fe40000702070 */
[----:B------:R-:W-:Y:S02]  /*a120*/  SEL R147, RZ, 0x1, !P3 ;  /* 0x00000001ff937807 */ /* 0x000fe40005800000 */
[----:B------:R-:W-:Y:S02]  /*a130*/  LOP3.LUT R180, R180, 0x1, RZ, 0xc0, !PT ;  /* 0x00000001b4b47812 */ /* 0x000fe400078ec0ff */
[----:B------:R-:W-:Y:S02]  /*a140*/  LOP3.LUT P3, RZ, R13, 0x2000, RZ, 0xc0, !PT ;  /* 0x000020000dff7812 */ /* 0x000fe4000786c0ff */
[----:B------:R-:W-:Y:S02]  /*a150*/  ISETP.EQ.U32.AND P2, PT, R180, 0x1, P2 ;  /* 0x00000001b400780c */ /* 0x000fe40001742070 */
[----:B------:R-:W-:-:S02]  /*a160*/  ISETP.EQ.AND P3, PT, R89, R183, P3 ;  /* 0x000000b75900720c */ /* 0x000fc40001f62270 */
[----:B------:R-:W0:Y:S01]  /*a170*/  LDS.128 R180, [0x40e0] ;  /* 0x0040e000ffb47984 */ /* 0x000e220000000c00 */
[----:B------:R-:W-:-:S04]  /*a180*/  LOP3.LUT R88, R88, 0xfffdffff, RZ, 0xc0, !PT ;  /* 0xfffdffff58587812 */ /* 0x000fc800078ec0ff */
[----:B------:R-:W-:Y:S02]  /*a190*/  @P1 LOP3.LUT R88, R88, 0x20000, RZ, 0xfc, !PT ;  /* 0x0002000058581812 */ /* 0x000fe400078efcff */
[C---:B------:R-:W-:Y:S02]  /*a1a0*/  LOP3.LUT P1, RZ, R13.reuse, 0x2000000, RZ, 0xc0, !PT ;  /* 0x020000000dff7812 */ /* 0x040fe4000782c0ff */
[----:B------:R-:W-:-:S04]  /*a1b0*/  LOP3.LUT R13, R13, 0xffffffdf, RZ, 0xc0, !PT ;  /* 0xffffffdf0d0d7812 */ /* 0x000fc800078ec0ff */
[----:B------:R-:W-:Y:S02]  /*a1c0*/  @P6 LOP3.LUT R13, R13, 0x20, RZ, 0xfc, !PT ;  /* 0x000000200d0d6812 */ /* 0x000fe400078efcff */
[----:B------:R-:W-:Y:S02]  /*a1d0*/  SEL R185, RZ, 0x1, !P3 ;  /* 0x00000001ffb97807 */ /* 0x000fe40005800000 */
[----:B------:R-:W-:Y:S02]  /*a1e0*/  LOP3.LUT P6, RZ, R88, 0x40000, RZ, 0xc0, !PT ;  /* 0x0004000058ff7812 */ /* 0x000fe400078cc0ff */
[----:B------:R-:W-:-:S04]  /*a1f0*/  LOP3.LUT P3, RZ, R13, 0x80000, RZ, 0xc0, !PT ;  /* 0x000800000dff7812 */ /* 0x000fc8000786c0ff */
[C---:B0-----:R-:W-:Y:S02]  /*a200*/  ISETP.EQ.AND P3, PT, R89.reuse, R180, P3 ;  /* 0x000000b45900720c */ /* 0x041fe40001f62270 */
[C---:B------:R-:W-:Y:S02]  /*a210*/  ISETP.EQ.AND P6, PT, R89.reuse, R181, P6 ;  /* 0x000000b55900720c */ /* 0x040fe400037c2270 */
[C---:B------:R-:W-:Y:S02]  /*a220*/  ISETP.EQ.AND P5, PT, R89.reuse, R182, P5 ;  /* 0x000000b65900720c */ /* 0x040fe40002fa2270 */
[----:B------:R-:W-:Y:S02]  /*a230*/  ISETP.EQ.AND P1, PT, R89, R183, P1 ;  /* 0x000000b75900720c */ /* 0x000fe40000f22270 */
[----:B------:R-:W0:Y:S01]  /*a240*/  LDS.128 R180, [0x40f0] ;  /* 0x0040f000ffb47984 */ /* 0x000e220000000c00 */
[----:B------:R-:W-:-:S03]  /*a250*/  IADD3 R219, R228, 0x4000, RZ ;  /* 0x00004000e4db7810 */ /* 0x000fc60007ffe0ff */
[----:B------:R-:W-:Y:S01]  /*a260*/  BAR.SYNC.DEFER_BLOCKING 0x0 ;  /* 0x0000000000007b1d */ /* 0x000fe20000010000 */
[----:B0-----:R-:W-:Y:S02]  /*a270*/  ISETP.EQ.AND P4, PT, R89, R180, P4 ;  /* 0x000000b45900720c */ /* 0x001fe40002782270 */
[----:B------:R-:W-:Y:S02]  /*a280*/  SEL R180, RZ, 0x1, !P3 ;  /* 0x00000001ffb47807 */ /* 0x000fe40005800000 */
[----:B------:R-:W-:-:S04]  /*a290*/  LOP3.LUT P3, RZ, R13, 0x20000000, RZ, 0xc0, !PT ;  /* 0x200000000dff7812 */ /* 0x000fc8000786c0ff */
[----:B------:R-:W-:Y:S02]  /*a2a0*/  ISETP.EQ.AND P3, PT, R89, R181, P3 ;  /* 0x000000b55900720c */ /* 0x000fe40001f62270 */
[----:B------:R-:W-:Y:S02]  /*a2b0*/  SEL R181, RZ, 0x1, !P6 ;  /* 0x00000001ffb57807 */ /* 0x000fe40007000000 */
[----:B------:R-:W-:-:S04]  /*a2c0*/  LOP3.LUT P6, RZ, R14, 0x1, RZ, 0xc0, !PT ;  /* 0x000000010eff7812 */ /* 0x000fc800078cc0ff */
[----:B------:R-:W-:Y:S02]  /*a2d0*/  ISETP.EQ.AND P6, PT, R89, R182, P6 ;  /* 0x000000b65900720c */ /* 0x000fe400037c2270 */
[----:B------:R-:W-:Y:S02]  /*a2e0*/  SEL R182, RZ, 0x1, !P5 ;  /* 0x00000001ffb67807 */ /* 0x000fe40006800000 */
[----:B------:R-:W-:Y:S01]  /*a2f0*/  LOP3.LUT P5, RZ, R13, 0x80000000, RZ, 0xc0, !PT ;  /* 0x800000000dff7812 */ /* 0x000fe200078ac0ff */
[----:B------:R0:W-:Y:S03]  /*a300*/  STS.U8 [R219+0xc71], R187 ;  /* 0x000c71bbdb007388 */ /* 0x0001e60000000000 */
[----:B------:R-:W-:Y:S02]  /*a310*/  ISETP.EQ.AND P5, PT, R89, R183, P5 ;  /* 0x000000b75900720c */ /* 0x000fe40002fa2270 */
[----:B------:R-:W-:-:S02]  /*a320*/  SEL R89, RZ, 0x1, !P1 ;  /* 0x00000001ff597807 */ /* 0x000fc40004800000 */
[----:B0-----:R-:W-:Y:S02]  /*a330*/  SEL R187, RZ, 0x1, !P5 ;  /* 0x00000001ffbb7807 */ /* 0x001fe40006800000 */
[----:B------:R-:W-:Y:S02]  /*a340*/  LOP3.LUT P5, RZ, R14, 0x20000000, RZ, 0xc0, !PT ;  /* 0x200000000eff7812 */ /* 0x000fe400078ac0ff */
[----:B------:R-:W-:Y:S01]  /*a350*/  LOP3.LUT P1, RZ, R88, 0x20000, RZ, 0xc0, !PT ;  /* 0x0002000058ff7812 */ /* 0x000fe2000782c0ff */
[----:B------:R0:W-:Y:S04]  /*a360*/  STS.U8 [R219+0xcf3], R90 ;  /* 0x000cf35adb007388 */ /* 0x0001e80000000000 */
[----:B------:R1:W-:Y:S04]  /*a370*/  STS.U8 [R219+0xd34], R91 ;  /* 0x000d345bdb007388 */ /* 0x0003e80000000000 */
[----:B------:R2:W-:Y:S01]  /*a380*/  STS.U8 [R219+0xd75], R146 ;  /* 0x000d7592db007388 */ /* 0x0005e20000000000 */
[----:B0-----:R-:W-:-:S02]  /*a390*/  SEL R90, RZ, 0x1, !P2 ;  /* 0x00000001ff5a7807 */ /* 0x001fc40005000000 */
[C---:B------:R-:W-:Y:S02]  /*a3a0*/  LOP3.LUT P2, RZ, R88.reuse, 0x10000, RZ, 0xc0, !PT ;  /* 0x0001000058ff7812 */ /* 0x040fe4000784c0ff */
[----:B-1----:R-:W-:Y:S02]  /*a3b0*/  SEL R91, RZ, 0x1, !P0 ;  /* 0x00000001ff5b7807 */ /* 0x002fe40004000000 */
[C---:B------:R-:W-:Y:S02]  /*a3c0*/  LOP3.LUT P0, RZ, R88.reuse, 0x8000, RZ, 0xc0, !PT ;  /* 0x0000800058ff7812 */ /* 0x040fe4000780c0ff */
[----:B--2---:R-:W-:Y:S02]  /*a3d0*/  SEL R146, RZ, 0x1, !P1 ;  /* 0x00000001ff927807 */ /* 0x004fe40004800000 */
[C---:B------:R-:W-:Y:S02]  /*a3e0*/  LOP3.LUT P1, RZ, R88.reuse, 0x4000, RZ, 0xc0, !PT ;  /* 0x0000400058ff7812 */ /* 0x040fe4000782c0ff */
[----:B------:R-:W-:-:S04]  /*a3f0*/  LOP3.LUT R88, R88, 0xffffffdf, RZ, 0xc0, !PT ;  /* 0xffffffdf58587812 */ /* 0x000fc800078ec0ff */
[----:B------:R-:W-:Y:S02]  /*a400*/  @P5 LOP3.LUT R88, R88, 0x20, RZ, 0xfc, !PT ;  /* 0x0000002058585812 */ /* 0x000fe400078efcff */
[----:B------:R-:W-:Y:S02]  /*a410*/  LOP3.LUT P5, RZ, R14, 0x40000000, RZ, 0xc0, !PT ;  /* 0x400000000eff7812 */ /* 0x000fe400078ac0ff */
[----:B------:R-:W-:-:S11]  /*a420*/  LOP3.LUT R88, R88, 0xffffffbf, RZ, 0xc0, !PT ;  /* 0xffffffbf58587812 */ /* 0x000fd600078ec0ff */
        /* <DEDUP_REMOVED lines=20> */
[----:B------:R-:W-:Y:S01]  /*a570*/  LOP3.LUT R88, R88, 0xffffdfff, RZ, 0xc0, !PT ;  /* 0xffffdfff58587812 */ /* 0x000fe200078ec0ff */
[----:B------:R-:W-:Y:S04]  /*a580*/  STS.U8 [R219+0xeba], R182 ;  /* 0x000ebab6db007388 */ /* 0x000fe80000000000 */
[----:B------:R0:W-:Y:S06]  /*a590*/  STS.U8 [R219+0xe38], R180 ;  /* 0x000e38b4db007388 */ /* 0x0001ec0000000000 */
[----:B------:R-:W-:-:S02]  /*a5a0*/  @P5 LOP3.LUT R88, R88, 0x2000, RZ, 0xfc, !PT ;  /* 0x0000200058585812 */ /* 0x000fc400078efcff */
[----:B------:R-:W-:Y:S02]  /*a5b0*/  LOP3.LUT P5, RZ, R13, 0x40000, RZ, 0xc0, !PT ;  /* 0x000400000dff7812 */ /* 0x000fe400078ac0ff */
[----:B0-----:R-:W-:Y:S02]  /*a5c0*/  SEL R180, RZ, 0x1, !P0 ;  /* 0x00000001ffb47807 */ /* 0x001fe40004000000 */
[----:B------:R-:W-:Y:S02]  /*a5d0*/  SEL R182, RZ, 0x1, !P5 ;  /* 0x00000001ffb67807 */ /* 0x000fe40006800000 */
[----:B------:R-:W-:-:S03]  /*a5e0*/  LOP3.LUT P0, RZ, R14, 0x2000000, RZ, 0xc0, !PT ;  /* 0x020000000eff7812 */ /* 0x000fc6000780c0ff */
[----:B------:R0:W-:Y:S02]  /*a5f0*/  STS.U8 [R219+0xa69], R182 ;  /* 0x000a69b6db007388 */ /* 0x0001e40000000000 */
[----:B0-----:R-:W-:Y:S02]  /*a600*/  SEL R182, RZ, 0x1, !P0 ;  /* 0x00000001ffb67807 */ /* 0x001fe40004000000 */
[----:B------:R-:W-:Y:S02]  /*a610*/  LOP3.LUT P0, RZ, R14, 0x400, RZ, 0xc0, !PT ;  /* 0x000004000eff7812 */ /* 0x000fe4000780c0ff */
[----:B------:R-:W-:-:S11]  /*a620*/  LOP3.LUT R12, R12, 0xefffffff, RZ, 0xc0, !PT ;  /* 0xefffffff0c0c7812 */ /* 0x000fd600078ec0ff */
[----:B------:R-:W-:Y:S02]  /*a630*/  @P0 LOP3.LUT R12, R12, 0x10000000, RZ, 0xfc, !PT ;  /* 0x100000000c0c0812 */ /* 0x000fe400078efcff */
[----:B------:R-:W-:Y:S02]  /*a640*/  LOP3.LUT P0, RZ, R14, 0x800, RZ, 0xc0, !PT ;  /* 0x000008000eff7812 */ /* 0x000fe4000780c0ff */
[----:B------:R-:W-:Y:S02]  /*a650*/  LOP3.LUT R12, R12, 0xdfffffff, RZ, 0xc0, !PT ;  /* 0xdfffffff0c0c7812 */ /* 0x000fe400078ec0ff */
[----:B------:R-:W-:Y:S01]  /*a660*/  LOP3.LUT P5, RZ, R88, 0x2000, RZ, 0xc0, !PT ;  /* 0x0000200058ff7812 */ /* 0x000fe200078ac0ff */
[----:B------:R0:W-:Y:S01]  /*a670*/  STS.U8 [R219+0xefb], R89 ;  /* 0x000efb59db007388 */ /* 0x0001e20000000000 */
[----:B------:R-:W-:-:S03]  /*a680*/  SEL R183, RZ, 0x1, !P4 ;  /* 0x00000001ffb77807 */ /* 0x000fc60006000000 */
[----:B------:R1:W-:Y:S04]  /*a690*/  STS.U8 [R219], R184 ;  /* 0x000000b8db007388 */ /* 0x0003e80000000000 */
[----:B------:R-:W-:Y:S02]  /*a6a0*/  @P0 LOP3.LUT R12, R12, 0x20000000, RZ, 0xfc, !PT ;  /* 0x200000000c0c0812 */ /* 0x000fe400078efcff */
[----:B0-----:R-:W-:Y:S02]  /*a6b0*/  SEL R89, RZ, 0x1, !P5 ;  /* 0x00000001ff597807 */ /* 0x001fe40006800000 */
[----:B------:R-:W-:Y:S02]  /*a6c0*/  LOP3.LUT P0, RZ, R14, 0x1000, RZ, 0xc0, !PT ;  /* 0x000010000eff7812 */ /* 0x000fe4000780c0ff */
[----:B------:R-:W-:Y:S01]  /*a6d0*/  LOP3.LUT P5, RZ, R88, 0x1000, RZ, 0xc0, !PT ;  /* 0x0000100058ff7812 */ /* 0x000fe200078ac0ff */
[----:B------:R0:W-:Y:S01]  /*a6e0*/  STS.U8 [R219+0xf3c], R183 ;  /* 0x000f3cb7db007388 */ /* 0x0001e20000000000 */
[----:B-1----:R-:W-:-:S02]  /*a6f0*/  SEL R184, RZ, 0x1, !P3 ;  /* 0x00000001ffb87807 */ /* 0x002fc40005800000 */
[----:B------:R-:W-:Y:S01]  /*a700*/  LOP3.LUT R12, R12, 0xbfffffff, RZ, 0xc0, !PT ;  /* 0xbfffffff0c0c7812 */ /* 0x000fe200078ec0ff */
[----:B------:R1:W-:Y:S01]  /*a710*/  STS.U8 [R219+0xc30], R216 ;  /* 0x000c30d8db007388 */ /* 0x0003e20000000000 */
[----:B------:R-:W-:Y:S02]  /*a720*/  LOP3.LUT P3, RZ, R13, 0x20, RZ, 0xc0, !PT ;  /* 0x000000200dff7812 */ /* 0x000fe4000786c0ff */
[----:B0-----:R-:W-:Y:S02]  /*a730*/  SEL R183, RZ, 0x1, !P5 ;  /* 0x00000001ffb77807 */ /* 0x001fe40006800000 */
[----:B------:R-:W-:Y:S01]  /*a740*/  LOP3.LUT P5, RZ, R88, 0x800, RZ, 0xc0, !PT ;  /* 0x0000080058ff7812 */ /* 0x000fe200078ac0ff */
[----:B------:R0:W-:Y:S01]  /*a750*/  STS.U8 [R219+0xf7d], R184 ;  /* 0x000f7db8db007388 */ /* 0x0001e20000000000 */
[----:B-1----:R-:W-:Y:S02]  /*a760*/  SEL R216, RZ, 0x1, !P6 ;  /* 0x00000001ffd87807 */ /* 0x002fe40007000000 */
[----:B------:R-:W-:Y:S01]  /*a770*/  @P0 LOP3.LUT R12, R12, 0x40000000, RZ, 0xfc, !PT ;  /* 0x400000000c0c0812 */ /* 0x000fe200078efcff */
[----:B------:R1:W-:Y:S01]  /*a780*/  STS.U8 [R219+0xcb2], R186 ;  /* 0x000cb2badb007388 */ /* 0x0003e20000000000 */
[----:B------:R-:W-:-:S02]  /*a790*/  LOP3.LUT P0, RZ, R14, 0x2000, RZ, 0xc0, !PT ;  /* 0x000020000eff7812 */ /* 0x000fc4000780c0ff */
[----:B0-----:R-:W-:Y:S02]  /*a7a0*/  SEL R184, RZ, 0x1, !P5 ;  /* 0x00000001ffb87807 */ /* 0x001fe40006800000 */
[----:B------:R-:W-:Y:S01]  /*a7b0*/  LOP3.LUT P5, RZ, R88, 0x400, RZ, 0xc0, !PT ;  /* 0x0000040058ff7812 */ /* 0x000fe200078ac0ff */
[----:B------:R0:W-:Y:S01]  /*a7c0*/  STS.U8 [R219+0xfbe], R216 ;  /* 0x000fbed8db007388 */ /* 0x0001e20000000000 */
[----:B-1----:R-:W-:-:S05]  /*a7d0*/  SEL R186, RZ, 0x1, !P3 ;  /* 0x00000001ffba7807 */ /* 0x002fca0005800000 */
[----:B------:R1:W-:Y:S01]  /*a7e0*/  STS.U8 [R219+0x861], R186 ;  /* 0x000861badb007388 */ /* 0x0003e20000000000 */
[----:B0-----:R-:W-:Y:S02]  /*a7f0*/  SEL R216, RZ, 0x1, !P5 ;  /* 0x00000001ffd87807 */ /* 0x001fe40006800000 */
[----:B------:R-:W-:-:S04]  /*a800*/  LOP3.LUT P5, RZ, R88, 0x200, RZ, 0xc0, !PT ;  /* 0x0000020058ff7812 */ /* 0x000fc800078ac0ff */
[----:B-1----:R-:W-:Y:S02]  /*a810*/  SEL R186, RZ, 0x1, !P5 ;  /* 0x00000001ffba7807 */ /* 0x002fe40006800000 */
[----:B------:R-:W-:Y:S01]  /*a820*/  LOP3.LUT P5, RZ, R88, 0x100, RZ, 0xc0, !PT ;  /* 0x0000010058ff7812 */ /* 0x000fe200078ac0ff */
[----:B------:R0:W-:Y:S01]  /*a830*/  STS.U8 [R219+0x8a2], R90 ;  /* 0x0008a25adb007388 */ /* 0x0001e20000000000 */
[----:B------:R-:W-:-:S04]  /*a840*/  LOP3.LUT R12, R12, 0x7fffffff, RZ, 0xc0, !PT ;  /* 0x7fffffff0c0c7812 */ /* 0x000fc800078ec0ff */
[----:B------:R-:W-:Y:S01]  /*a850*/  @P0 LOP3.LUT R12, R12, 0x80000000, RZ, 0xfc, !PT ;  /* 0x800000000c0c0812 */ /* 0x000fe200078efcff */
[----:B------:R1:W-:Y:S01]  /*a860*/  STS.U8 [R219+0x8e3], R91 ;  /* 0x0008e35bdb007388 */ /* 0x0003e20000000000 */
[----:B------:R-:W-:Y:S02]  /*a870*/  LOP3.LUT P0, RZ, R14, 0x4000, RZ, 0xc0, !PT ;  /* 0x000040000eff7812 */ /* 0x000fe4000780c0ff */
[----:B0-----:R-:W-:Y:S02]  /*a880*/  SEL R90, RZ, 0x1, !P5 ;  /* 0x00000001ff5a7807 */ /* 0x001fe40006800000 */
[----:B------:R-:W-:-:S04]  /*a890*/  LOP3.LUT P5, RZ, R88, 0x80, RZ, 0xc0, !PT ;  /* 0x0000008058ff7812 */ /* 0x000fc800078ac0ff */
[----:B-1----:R-:W-:Y:S02]  /*a8a0*/  SEL R91, RZ, 0x1, !P5 ;  /* 0x00000001ff5b7807 */ /* 0x002fe40006800000 */
[C---:B------:R-:W-:Y:S01]  /*a8b0*/  LOP3.LUT P5, RZ, R88.reuse, 0x40, RZ, 0xc0, !PT ;  /* 0x0000004058ff7812 */ /* 0x040fe200078ac0ff */
[----:B------:R0:W-:Y:S03]  /*a8c0*/  STS.U8 [R219+0x924], R146 ;  /* 0x00092492db007388 */ /* 0x0001e60000000000 */
[----:B0-----:R-:W-:Y:S02]  /*a8d0*/  SEL R146, RZ, 0x1, !P5 ;  /* 0x00000001ff927807 */ /* 0x001fe40006800000 */
        /* <DEDUP_REMOVED lines=13> */
[----:B------:R-:W-:Y:S02]  /*a9b0*/  LOP3.LUT R88, R88, 0xffffffef, RZ, 0xc0, !PT ;  /* 0xffffffef58587812 */ /* 0x000fe400078ec0ff */
[----:B------:R-:W-:Y:S01]  /*a9c0*/  LOP3.LUT P4, RZ, R13, 0x2, RZ, 0xc0, !PT ;  /* 0x000000020dff7812 */ /* 0x000fe2000788c0ff */
[----:B------:R0:W-:Y:S04]  /*a9d0*/  STS.U8 [R219+0xdb6], R147 ;  /* 0x000db693db007388 */ /* 0x0001e80000000000 */
[----:B------:R1:W-:Y:S04]  /*a9e0*/  STS.U8 [R219+0x41], R91 ;  /* 0x0000415bdb007388 */ /* 0x0003e80000000000 */
[----:B------:R-:W-:-:S02]  /*a9f0*/  @P0 LOP3.LUT R88, R88, 0x10, RZ, 0xfc, !PT ;  /* 0x0000001058580812 */ /* 0x000fc400078efcff */
[----:B------:R-:W-:Y:S02]  /*aa00*/  LOP3.LUT P0, RZ, R14, 0x80000, RZ, 0xc0, !PT ;  /* 0x000800000eff7812 */ /* 0x000fe4000780c0ff */
[----:B0-----:R-:W-:Y:S02]  /*aa10*/  SEL R147, RZ, 0x1, !P4 ;  /* 0x00000001ff937807 */ /* 0x001fe40006000000 */
[----:B-1----:R-:W-:Y:S01]  /*aa20*/  SEL R91, RZ, 0x1, !P0 ;  /* 0x00000001ff5b7807 */ /* 0x002fe20004000000 */
[----:B------:R0:W-:Y:S01]  /*aa30*/  STS.U8 [R219+0xdf7], R185 ;  /* 0x000df7b9db007388 */ /* 0x0001e20000000000 */
[----:B------:R-:W-:-:S03]  /*aa40*/  LOP3.LUT P0, RZ, R88, 0x10, RZ, 0xc0, !PT ;  /* 0x0000001058ff7812 */ /* 0x000fc6000780c0ff */
[----:B------:R1:W-:Y:S01]  /*aa50*/  STS.U8 [R219+0x965], R147 ;  /* 0x00096593db007388 */ /* 0x0003e20000000000 */
[----:B------:R-:W-:-:S03]  /*aa60*/  LOP3.LUT P6, RZ, R14, 0x10000000, RZ, 0xc0, !PT ;  /* 0x100000000eff7812 */ /* 0x000fc600078cc0ff */
[----:B------:R2:W-:Y:S01]  /*aa70*/  STS.U8 [R219+0x82], R146 ;  /* 0x00008292db007388 */ /* 0x0005e20000000000 */
[----:B0-----:R-:W-:Y:S02]  /*aa80*/  SEL R185, RZ, 0x1, !P2 ;  /* 0x00000001ffb97807 */ /* 0x001fe40005000000 */
[----:B-1----:R-:W-:-:S03]  /*aa90*/  SEL R147, RZ, 0x1, !P5 ;  /* 0x00000001ff937807 */ /* 0x002fc60006800000 */
[----:B------:R0:W-:Y:S01]  /*aaa0*/  STS.U8 [R219+0x9a6], R185 ;  /* 0x0009a6b9db007388 */ /* 0x0001e20000000000 */
[----:B--2---:R-:W-:Y:S02]  /*aab0*/  SEL R146, RZ, 0x1, !P0 ;  /* 0x00000001ff927807 */ /* 0x004fe40004000000 */
[----:B------:R-:W-:Y:S01]  /*aac0*/  LOP3.LUT P0, RZ, R88, 0x8, RZ, 0xc0, !PT ;  /* 0x0000000858ff7812 */ /* 0x000fe2000780c0ff */
[----:B------:R1:W-:Y:S01]  /*aad0*/  STS.U8 [R219+0xc3], R147 ;  /* 0x0000c393db007388 */ /* 0x0003e20000000000 */
[----:B------:R-:W-:Y:S02]  /*aae0*/  LOP3.LUT P3, RZ, R14, 0x8000000, RZ, 0xc0, !PT ;  /* 0x080000000eff7812 */ /* 0x000fe4000786c0ff */
[----:B0-----:R-:W-:Y:S01]  /*aaf0*/  SEL R185, RZ, 0x1, !P6 ;  /* 0x00000001ffb97807 */ /* 0x001fe20007000000 */
[----:B------:R0:W-:Y:S01]  /*ab00*/  STS.U8 [R219+0x9e7], R180 ;  /* 0x0009e7b4db007388 */ /* 0x0001e20000000000 */
[----:B-1----:R-:W-:Y:S02]  /*ab10*/  SEL R147, RZ, 0x1, !P0 ;  /* 0x00000001ff937807 */ /* 0x002fe40004000000 */
[----:B------:R-:W-:Y:S01]  /*ab20*/  LOP3.LUT P0, RZ, R88, 0x4, RZ, 0xc0, !PT ;  /* 0x0000000458ff7812 */ /* 0x000fe2000780c0ff */
[----:B------:R1:W-:Y:S01]  /*ab30*/  STS.U8 [R219+0x104], R185 ;  /* 0x000104b9db007388 */ /* 0x0003e20000000000 */
[----:B0-----:R-:W-:-:S03]  /*ab40*/  SEL R180, RZ, 0x1, !P3 ;  /* 0x00000001ffb47807 */ /* 0x001fc60005800000 */
[----:B------:R0:W-:Y:S01]  /*ab50*/  STS.U8 [R219+0xe79], R181 ;  /* 0x000e79b5db007388 */ /* 0x0001e20000000000 */
[----:B------:R-:W-:Y:S02]  /*ab60*/  LOP3.LUT P4, RZ, R14, 0x4000000, RZ, 0xc0, !PT ;  /* 0x040000000eff7812 */ /* 0x000fe4000788c0ff */
[----:B-1----:R-:W-:Y:S02]  /*ab70*/  SEL R185, RZ, 0x1, !P0 ;  /* 0x00000001ffb97807 */ /* 0x002fe40004000000 */
[----:B------:R-:W-:Y:S01]  /*ab80*/  LOP3.LUT P0, RZ, R88, 0x2, RZ, 0xc0, !PT ;  /* 0x0000000258ff7812 */ /* 0x000fe2000780c0ff */
[----:B------:R1:W-:Y:S01]  /*ab90*/  STS.U8 [R219+0x145], R180 ;  /* 0x000145b4db007388 */ /* 0x0003e20000000000 */
[----:B0-----:R-:W-:Y:S02]  /*aba0*/  SEL R181, RZ, 0x1, !P1 ;  /* 0x00000001ffb57807 */ /* 0x001fe40004800000 */
[----:B------:R-:W-:-:S03]  /*abb0*/  LOP3.LUT P1, RZ, R14, 0x1000000, RZ, 0xc0, !PT ;  /* 0x010000000eff7812 */ /* 0x000fc6000782c0ff */
[----:B------:R0:W-:Y:S01]  /*abc0*/  STS.U8 [R219+0xa28], R181 ;  /* 0x000a28b5db007388 */ /* 0x0001e20000000000 */
[----:B-1----:R-:W-:Y:S02]  /*abd0*/  SEL R180, RZ, 0x1, !P0 ;  /* 0x00000001ffb47807 */ /* 0x002fe40004000000 */
[----:B------:R-:W-:Y:S02]  /*abe0*/  LOP3.LUT P0, RZ, R88, 0x1, RZ, 0xc0, !PT ;  /* 0x0000000158ff7812 */ /* 0x000fe4000780c0ff */
[----:B0-----:R-:W-:Y:S02]  /*abf0*/  SEL R181, RZ, 0x1, !P4 ;  /* 0x00000001ffb57807 */ /* 0x001fe40006000000 */
[----:B------:R-:W-:Y:S02]  /*ac00*/  SEL R88, RZ, 0x1, !P0 ;  /* 0x00000001ff587807 */ /* 0x000fe40004000000 */
[----:B------:R-:W-:Y:S01]  /*ac10*/  LOP3.LUT P0, RZ, R12, 0x80000000, RZ, 0xc0, !PT ;  /* 0x800000000cff7812 */ /* 0x000fe2000780c0ff */
[----:B------:R0:W-:Y:S01]  /*ac20*/  STS.U8 [R219+0xaaa], R89 ;  /* 0x000aaa59db007388 */ /* 0x0001e20000000000 */
[----:B------:R-:W-:-:S03]  /*ac30*/  LOP3.LUT P2, RZ, R14, 0x800000, RZ, 0xc0, !PT ;  /* 0x008000000eff7812 */ /* 0x000fc6000784c0ff */
[----:B------:R1:W-:Y:S01]  /*ac40*/  STS.U8 [R219+0x186], R181 ;  /* 0x000186b5db007388 */ /* 0x0003e20000000000 */
[----:B0-----:R-:W-:-:S03]  /*ac50*/  SEL R89, RZ, 0x1, !P1 ;  /* 0x00000001ff597807 */ /* 0x001fc60004800000 */
[----:B------:R0:W-:Y:S01]  /*ac60*/  STS.U8 [R219+0xaeb], R183 ;  /* 0x000aebb7db007388 */ /* 0x0001e20000000000 */
[----:B-1----:R-:W-:Y:S02]  /*ac70*/  SEL R181, RZ, 0x1, !P0 ;  /* 0x00000001ffb57807 */ /* 0x002fe40004000000 */
[----:B------:R-:W-:Y:S01]  /*ac80*/  LOP3.LUT P0, RZ, R12, 0x40000000, RZ, 0xc0, !PT ;  /* 0x400000000cff7812 */ /* 0x000fe2000780c0ff */
[----:B------:R1:W-:Y:S01]  /*ac90*/  STS.U8 [R219+0x208], R89 ;  /* 0x00020859db007388 */ /* 0x0003e20000000000 */
[----:B0-----:R-:W-:Y:S02]  /*aca0*/  SEL R183, RZ, 0x1, !P2 ;  /* 0x00000001ffb77807 */ /* 0x001fe40005000000 */
[----:B------:R-:W-:Y:S01]  /*acb0*/  LOP3.LUT P2, RZ, R14, 0x400000, RZ, 0xc0, !PT ;  /* 0x004000000eff7812 */ /* 0x000fe2000784c0ff */
[----:B------:R0:W-:Y:S01]  /*acc0*/  STS.U8 [R219+0xb2c], R184 ;  /* 0x000b2cb8db007388 */ /* 0x0001e20000000000 */
[----:B-1----:R-:W-:Y:S02]  /*acd0*/  SEL R89, RZ, 0x1, !P0 ;  /* 0x00000001ff597807 */ /* 0x002fe40004000000 */
[----:B------:R-:W-:Y:S01]  /*ace0*/  LOP3.LUT P0, RZ, R12, 0x20000000, RZ, 0xc0, !PT ;  /* 0x200000000cff7812 */ /* 0x000fe2000780c0ff */
[----:B------:R1:W-:Y:S01]  /*acf0*/  STS.U8 [R219+0x1c7], R182 ;  /* 0x0001c7b6db007388 */ /* 0x0003e20000000000 */
[----:B------:R-:W-:-:S02]  /*ad00*/  LOP3.LUT P4, RZ, R14, 0x100000, RZ, 0xc0, !PT ;  /* 0x001000000eff7812 */ /* 0x000fc4000788c0ff */
[----:B0-----:R-:W-:Y:S02]  /*ad10*/  SEL R184, RZ, 0x1, !P2 ;  /* 0x00000001ffb87807 */ /* 0x001fe40005000000 */
[C---:B------:R-:W-:Y:S02]  /*ad20*/  LOP3.LUT P3, RZ, R14.reuse, 0x200000, RZ, 0xc0, !PT ;  /* 0x002000000eff7812 */ /* 0x040fe4000786c0ff */
[C---:B------:R-:W-:Y:S02]  /*ad30*/  LOP3.LUT P1, RZ, R14.reuse, 0x200, RZ, 0xc0, !PT ;  /* 0x000002000eff7812 */ /* 0x040fe4000782c0ff */
[----:B-1----:R-:W-:Y:S02]  /*ad40*/  SEL R182, RZ, 0x1, !P0 ;  /* 0x00000001ffb67807 */ /* 0x002fe40004000000 */
[----:B------:R-:W-:Y:S02]  /*ad50*/  LOP3.LUT P2, RZ, R14, 0x100, RZ, 0xc0, !PT ;  /* 0x000001000eff7812 */ /* 0x000fe4000784c0ff */
[----:B------:R-:W-:Y:S01]  /*ad60*/  LOP3.LUT P0, RZ, R12, 0x10000000, RZ, 0xc0, !PT ;  /* 0x100000000cff7812 */ /* 0x000fe2000780c0ff */
[----:B------:R0:W-:Y:S01]  /*ad70*/  STS.U8 [R219+0xbae], R186 ;  /* 0x000baebadb007388 */ /* 0x0001e20000000000 */
[----:B------:R-:W-:-:S03]  /*ad80*/  LOP3.LUT P5, RZ, R14, 0x80, RZ, 0xc0, !PT ;  /* 0x000000800eff7812 */ /* 0x000fc600078ac0ff */
[----:B------:R1:W-:Y:S01]  /*ad90*/  STS.U8 [R219+0xb6d], R216 ;  /* 0x000b6dd8db007388 */ /* 0x0003e20000000000 */
[----:B------:R-:W-:-:S03]  /*ada0*/  LOP3.LUT P6, RZ, R14, 0x40, RZ, 0xc0, !PT ;  /* 0x000000400eff7812 */ /* 0x000fc600078cc0ff */
[----:B------:R2:W-:Y:S01]  /*adb0*/  STS.U8 [R219+0x249], R183 ;  /* 0x000249b7db007388 */ /* 0x0005e20000000000 */
[----:B0-----:R-:W-:-:S03]  /*adc0*/  SEL R186, RZ, 0x1, !P4 ;  /* 0x00000001ffba7807 */ /* 0x001fc60006000000 */
[----:B------:R0:W-:Y:S01]  /*add0*/  STS.U8 [R219+0x28a], R184 ;  /* 0x00028ab8db007388 */ /* 0x0001e20000000000 */
[C---:B------:R-:W-:Y:S02]  /*ade0*/  LOP3.LUT P4, RZ, R14.reuse, 0x10, RZ, 0xc0, !PT ;  /* 0x000000100eff7812 */ /* 0x040fe4000788c0ff */
[----:B-1----:R-:W-:Y:S01]  /*adf0*/  SEL R216, RZ, 0x1, !P3 ;  /* 0x00000001ffd87807 */ /* 0x002fe20005800000 */
[----:B------:R1:W-:Y:S01]  /*ae00*/  STS.U8 [R219+0xbef], R90 ;  /* 0x000bef5adb007388 */ /* 0x0003e20000000000 */
[----:B------:R-:W-:Y:S02]  /*ae10*/  LOP3.LUT P3, RZ, R14, 0x20, RZ, 0xc0, !PT ;  /* 0x000000200eff7812 */ /* 0x000fe4000786c0ff */
[----:B--2---:R-:W-:Y:S02]  /*ae20*/  SEL R183, RZ, 0x1, !P0 ;  /* 0x00000001ffb77807 */ /* 0x004fe40004000000 */
[----:B------:R-:W-:Y:S02]  /*ae30*/  LOP3.LUT P0, RZ, R12, 0x8000000, RZ, 0xc0, !PT ;  /* 0x080000000cff7812 */ /* 0x000fe4000780c0ff */
[----:B0-----:R-:W-:-:S02]  /*ae40*/  SEL R184, RZ, 0x1, !P1 ;  /* 0x00000001ffb87807 */ /* 0x001fc40004800000 */
[C---:B------:R-:W-:Y:S02]  /*ae50*/  LOP3.LUT P1, RZ, R12.reuse, 0x4000000, RZ, 0xc0, !PT ;  /* 0x040000000cff7812 */ /* 0x040fe4000782c0ff */
[----:B-1----:R-:W-:Y:S02]  /*ae60*/  SEL R90, RZ, 0x1, !P2 ;  /* 0x00000001ff5a7807 */ /* 0x002fe40005000000 */
[----:B------:R-:W-:Y:S01]  /*ae70*/  LOP3.LUT P2, RZ, R12, 0x2000000, RZ, 0xc0, !PT ;  /* 0x020000000cff7812 */ /* 0x000fe2000784c0ff */
[----:B------:R0:W-:Y:S04]  /*ae80*/  STS.U8 [R219+0x30c], R186 ;  /* 0x00030cbadb007388 */ /* 0x0001e80000000000 */
[----:B------:R1:W-:Y:S04]  /*ae90*/  STS.U8 [R219+0x34d], R91 ;  /* 0x00034d5bdb007388 */ /* 0x0003e80000000000 */
[----:B------:R2:W-:Y:S01]  /*aea0*/  STS.U8 [R219+0x38e], R146 ;  /* 0x00038e92db007388 */ /* 0x0005e20000000000 */
[----:B0-----:R-:W-:-:S03]  /*aeb0*/  SEL R186, RZ, 0x1, !P5 ;  /* 0x00000001ffba7807 */ /* 0x001fc60006800000 */
[----:B------:R0:W-:Y:S01]  /*aec0*/  STS.U8 [R219+0x3cf], R147 ;  /* 0x0003cf93db007388 */ /* 0x0001e20000000000 */
[----:B-1----:R-:W-:-:S03]  /*aed0*/  SEL R91, RZ, 0x1, !P6 ;  /* 0x00000001ff5b7807 */ /* 0x002fc60007000000 */
[----:B------:R1:W-:Y:S01]  /*aee0*/  STS.U8 [R219+0x410], R185 ;  /* 0x000410b9db007388 */ /* 0x0003e20000000000 */
[----:B--2---:R-:W-:-:S03]  /*aef0*/  SEL R146, RZ, 0x1, !P3 ;  /* 0x00000001ff927807 */ /* 0x004fc60005800000 */
[----:B------:R2:W-:Y:S01]  /*af00*/  STS.U8 [R219+0x451], R180 ;  /* 0x000451b4db007388 */ /* 0x0005e20000000000 */
[----:B0-----:R-:W-:-:S03]  /*af10*/  SEL R147, RZ, 0x1, !P4 ;  /* 0x00000001ff937807 */ /* 0x001fc60006000000 */
[----:B------:R0:W-:Y:S01]  /*af20*/  STS.U8 [R219+0x492], R88 ;  /* 0x00049258db007388 */ /* 0x0001e20000000000 */
[----:B-1----:R-:W-:Y:S02]  /*af30*/  SEL R185, RZ, 0x1, !P2 ;  /* 0x00000001ffb97807 */ /* 0x002fe40005000000 */
[----:B--2---:R-:W-:Y:S02]  /*af40*/  SEL R180, RZ, 0x1, !P1 ;  /* 0x00000001ffb47807 */ /* 0x004fe40004800000 */
[----:B0-----:R-:W-:Y:S01]  /*af50*/  SEL R88, RZ, 0x1, !P0 ;  /* 0x00000001ff587807 */ /* 0x001fe20004000000 */
[----:B------:R-:W-:Y:S04]  /*af60*/  STS.U8 [R219+0x820], R217 ;  /* 0x000820d9db007388 */ /* 0x000fe80000000000 */
        /* <DEDUP_REMOVED lines=13> */
[----:B------:R0:W-:Y:S04]  /*b040*/  STS.U8 [R219+0x79e], R180 ;  /* 0x00079eb4db007388 */ /* 0x0001e80000000000 */
[----:B------:R1:W-:Y:S01]  /*b050*/  STS.U8 [R219+0x7df], R88 ;  /* 0x0007df58db007388 */ /* 0x0003e20000000000 */
[----:B0-----:R-:W-:-:S04]  /*b060*/  IMAD.SHL.U32 R180, R228, 0x2, RZ ;  /* 0x00000002e4b47824 */ /* 0x001fc800078e00ff */
[----:B------:R-:W-:Y:S01]  /*b070*/  IMAD.WIDE.U32 R180, R180, R229, c[0x0][0x1b8] ;  /* 0x00006e00b4b47625 */ /* 0x000fe200078e00e5 */
[----:B------:R-:W-:Y:S06]  /*b080*/  BAR.SYNC.DEFER_BLOCKING 0x0 ;  /* 0x0000000000007b1d */ /* 0x000fec0000010000 */
[----:B------:R-:W2:Y:S01]  /*b090*/  LDG.E R182, [R180.64] ;  /* 0x00000022b4b67981 */ /* 0x000ea2000c1e1900 */
[----:B------:R-:W-:Y:S01]  /*b0a0*/  IMAD.SHL.U32 R4, R4, 0x40, RZ ;  /* 0x0000004004047824 */ /* 0x000fe200078e00ff */
[----:B------:R-:W-:Y:S04]  /*b0b0*/  HMMA.1688.F32.TF32 R164, R164, R134, R176 ;  /* 0x00000086a4a4723c */ /* 0x000fe800000810b0 */
[----:B------:R-:W-:-:S04]  /*b0c0*/  SHF.R.U32.HI R146, RZ, 0x6, R4 ;  /* 0x00000006ff927819 */ /* 0x000fc80000011604 */
[----:B------:R-:W-:Y:S01]  /*b0d0*/  HMMA.1688.F32.TF32 R220, R152, R188, R220 ;  /* 0x000000bc98dc723c */ /* 0x000fe200000810dc */
[----:B------:R-:W-:-:S07]  /*b0e0*/  SGXT.U32 R146, R146, 0x6 ;  /* 0x000000069292781a */ /* 0x000fce0000000000 */
[C---:B------:R-:W-:Y:S08]  /*b0f0*/  HMMA.1688.F32.TF32 R92, R152.reuse, R190, R92 ;  /* 0x000000be985c723c */ /* 0x040ff0000008105c */
[C---:B------:R-:W-:Y:S08]  /*b100*/  HMMA.1688.F32.TF32 R100, R152.reuse, R192, R100 ;  /* 0x000000c09864723c */ /* 0x040ff00000081064 */
[C---:B------:R-:W-:Y:S08]  /*b110*/  HMMA.1688.F32.TF32 R108, R152.reuse, R194, R108 ;  /* 0x000000c2986c723c */ /* 0x040ff0000008106c */
[C---:B------:R-:W-:Y:S08]  /*b120*/  HMMA.1688.F32.TF32 R116, R152.reuse, R200, R116 ;  /* 0x000000c89874723c */ /* 0x040ff00000081074 */
[C---:B------:R-:W-:Y:S08]  /*b130*/  HMMA.1688.F32.TF32 R124, R152.reuse, R198, R124 ;  /* 0x000000c6987c723c */ /* 0x040ff0000008107c */
[C---:B------:R-:W-:Y:S08]  /*b140*/  HMMA.1688.F32.TF32 R168, R152.reuse, R196, R168 ;  /* 0x000000c498a8723c */ /* 0x040ff000000810a8 */
[----:B------:R-:W-:Y:S07]  /*b150*/  HMMA.1688.F32.TF32 R156, R152, R132, R156 ;  /* 0x00000084989c723c */ /* 0x000fee000008109c */
[----:B------:R-:W-:Y:S01]  /*b160*/  LOP3.LUT R152, R4, 0xfc0, RZ, 0xc0, !PT ;  /* 0x00000fc004987812 */ /* 0x000fe200078ec0ff */
[----:B-1----:R-:W-:Y:S04]  /*b170*/  HMMA.1688.F32.TF32 R88, R136, R188, R172 ;  /* 0x000000bc8858723c */ /* 0x002fe800000810ac */
[----:B------:R-:W-:-:S05]  /*b180*/  IMAD.IADD R152, R152, 0x1, R146 ;  /* 0x0000000198987824 */ /* 0x000fca00078e0292 */
[----:B------:R-:W0:Y:S01]  /*b190*/  LDS.U8 R174, [R152+0x4001] ;  /* 0x0040010098ae7984 */ /* 0x000e220000000000 */
[----:B------:R-:W-:Y:S01]  /*b1a0*/  HMMA.1688.F32.TF32 R96, R136, R190, R96 ;  /* 0x000000be8860723c */ /* 0x000fe20000081060 */
[----:B------:R-:W-:-:S07]  /*b1b0*/  SHF.R.S32.HI R147, RZ, 0x1f, R11 ;  /* 0x0000001fff937819 */ /* 0x000fce000001140b */
[C---:B------:R-:W-:Y:S08]  /*b1c0*/  HMMA.1688.F32.TF32 R104, R136.reuse, R192, R104 ;  /* 0x000000c08868723c */ /* 0x040ff00000081068 */
[C---:B------:R-:W-:Y:S08]  /*b1d0*/  HMMA.1688.F32.TF32 R112, R136.reuse, R194, R112 ;  /* 0x000000c28870723c */ /* 0x040ff00000081070 */
[C---:B------:R-:W-:Y:S08]  /*b1e0*/  HMMA.1688.F32.TF32 R120, R136.reuse, R200, R120 ;  /* 0x000000c88878723c */ /* 0x040ff00000081078 */
[C---:B------:R-:W-:Y:S08]  /*b1f0*/  HMMA.1688.F32.TF32 R128, R136.reuse, R198, R128 ;  /* 0x000000c68880723c */ /* 0x040ff00000081080 */
[C---:B------:R-:W-:Y:S08]  /*b200*/  HMMA.1688.F32.TF32 R160, R136.reuse, R196, R160 ;  /* 0x000000c488a0723c */ /* 0x040ff000000810a0 */
[----:B------:R-:W-:Y:S01]  /*b210*/  HMMA.1688.F32.TF32 R164, R136, R132, R164 ;  /* 0x0000008488a4723c */ /* 0x000fe200000810a4 */
[----:B------:R-:W-:Y:S01]  /*b220*/  LEA.HI R147, R147, R11, RZ, 0x6 ;  /* 0x0000000b93937211 */ /* 0x000fe200078f30ff */
[----:B------:R-:W-:Y:S03]  /*b230*/  LDS.U8 R183, [R152+0x4002] ;  /* 0x0040020098b77984 */ /* 0x000fe60000000000 */
[----:B------:R-:W-:Y:S01]  /*b240*/  LOP3.LUT R147, R147, 0x7fffffc0, RZ, 0xc0, !PT ;  /* 0x7fffffc093937812 */ /* 0x000fe200078ec0ff */
[----:B------:R-:W-:Y:S04]  /*b250*/  LDS.U8 R177, [R152+0x4003] ;  /* 0x0040030098b17984 */ /* 0x000fe80000000000 */
[----:B------:R-:W-:Y:S01]  /*b260*/  IMAD.IADD R147, R11, 0x1, -R147 ;  /* 0x000000010b937824 */ /* 0x000fe200078e0a93 */
[----:B------:R-:W-:Y:S01]  /*b270*/  HMMA.1688.F32.TF32 R220, R140, R202, R220 ;  /* 0x000000ca8cdc723c */ /* 0x000fe200000810dc */
[----:B------:R-:W-:Y:S01]  /*b280*/  LOP3.LUT R153, R146, 0xfc0, R4, 0xf8, !PT ;  /* 0x00000fc092997812 */ /* 0x000fe200078ef804 */
[----:B------:R-:W1:Y:S01]  /*b290*/  LDS.U8 R178, [R152+0x4004] ;  /* 0x0040040098b27984 */ /* 0x000e620000000000 */
[----:B------:R-:W-:-:S05]  /*b2a0*/  IMAD.SHL.U32 R154, R147, 0x2, RZ ;  /* 0x00000002939a7824 */ /* 0x000fca00078e00ff */
[C---:B------:R-:W-:Y:S01]  /*b2b0*/  HMMA.1688.F32.TF32 R92, R140.reuse, R204, R92 ;  /* 0x000000cc8c5c723c */ /* 0x040fe2000008105c */
[----:B------:R-:W-:Y:S07]  /*b2c0*/  LDS.U8 R239, [R153+0x4000] ;  /* 0x0040000099ef7984 */ /* 0x000fee0000000000 */
[C---:B------:R-:W-:Y:S01]  /*b2d0*/  HMMA.1688.F32.TF32 R100, R140.reuse, R206, R100 ;  /* 0x000000ce8c64723c */ /* 0x040fe20000081064 */
[----:B0-----:R-:W-:Y:S01]  /*b2e0*/  LOP3.LUT R184, R174, 0x1, RZ, 0xc0, !PT ;  /* 0x00000001aeb87812 */ /* 0x001fe200078ec0ff */
[----:B------:R-:W0:Y:S04]  /*b2f0*/  LDS.U8 R179, [R152+0x4005] ;  /* 0x0040050098b37984 */ /* 0x000e280000000000 */
[----:B------:R-:W3:Y:S02]  /*b300*/  LDS.U8 R176, [R152+0x4006] ;  /* 0x0040060098b07984 */ /* 0x000ee40000000000 */
[C---:B------:R-:W-:Y:S02]  /*b310*/  HMMA.1688.F32.TF32 R108, R140.reuse, R212, R108 ;  /* 0x000000d48c6c723c */ /* 0x040fe4000008106c */
[----:B------:R-:W2:Y:S04]  /*b320*/  LDS.U8 R153, [R152+0x4007] ;  /* 0x0040070098997984 */ /* 0x000ea80000000000 */
[----:B------:R-:W-:Y:S02]  /*b330*/  LDS.U8 R155, [R152+0x4009] ;  /* 0x00400900989b7984 */ /* 0x000fe40000000000 */
[C---:B------:R-:W-:Y:S02]  /*b340*/  HMMA.1688.F32.TF32 R116, R140.reuse, R210, R116 ;  /* 0x000000d28c74723c */ /* 0x040fe40000081074 */
[----:B------:R-:W-:Y:S04]  /*b350*/  LDS.U8 R172, [R152+0x401a] ;  /* 0x00401a0098ac7984 */ /* 0x000fe80000000000 */
[----:B------:R-:W-:Y:S02]  /*b360*/  LDS.U8 R173, [R152+0x401b] ;  /* 0x00401b0098ad7984 */ /* 0x000fe40000000000 */
[C---:B------:R-:W-:Y:S02]  /*b370*/  HMMA.1688.F32.TF32 R124, R140.reuse, R208, R124 ;  /* 0x000000d08c7c723c */ /* 0x040fe4000008107c */
[----:B------:R-:W-:Y:S04]  /*b380*/  LDS.U8 R174, [R152+0x401c] ;  /* 0x00401c0098ae7984 */ /* 0x000fe80000000000 */
[----:B------:R-:W-:Y:S02]  /*b390*/  LDS.U8 R237, [R152+0x401d] ;  /* 0x00401d0098ed7984 */ /* 0x000fe40000000000 */
[C---:B------:R-:W-:Y:S02]  /*b3a0*/  HMMA.1688.F32.TF32 R132, R140.reuse, R214, R168 ;  /* 0x000000d68c84723c */ /* 0x040fe400000810a8 */
[----:B------:R-:W-:Y:S04]  /*b3b0*/  LDS.U8 R168, [R152+0x4016] ;  /* 0x0040160098a87984 */ /* 0x000fe80000000000 */
[----:B------:R-:W-:Y:S02]  /*b3c0*/  LDS.U8 R169, [R152+0x4017] ;  /* 0x0040170098a97984 */ /* 0x000fe40000000000 */
[----:B------:R-:W-:Y:S02]  /*b3d0*/  HMMA.1688.F32.TF32 R140, R140, R144, R156 ;  /* 0x000000908c8c723c */ /* 0x000fe4000008109c */
        /* <DEDUP_REMOVED lines=25> */
[----:B------:R-:W-:Y:S01]  /*b570*/  LDS.U8 R163, [R152+0x4011] ;  /* 0x0040110098a37984 */ /* 0x000fe20000000000 */
[----:B------:R-:W-:-:S03]  /*b580*/  IMAD.WIDE R148, R154, R229, c[0x0][0x1b8] ;  /* 0x00006e009a947625 */ /* 0x000fc600078e02e5 */
[----:B------:R-:W0:Y:S04]  /*b590*/  LDS.U8 R154, [R152+0x4008] ;  /* 0x00400800989a7984 */ /* 0x000e280000000000 */
[----:B------:R-:W0:Y:S04]  /*b5a0*/  LDS.U8 R164, [R152+0x4012] ;  /* 0x0040120098a47984 */ /* 0x000e280000000000 */
[----:B------:R-:W0:Y:S04]  /*b5b0*/  LDS.U8 R165, [R152+0x4013] ;  /* 0x0040130098a57984 */ /* 0x000e280000000000 */
[----:B------:R-:W0:Y:S04]  /*b5c0*/  LDS.U8 R166, [R152+0x4014] ;  /* 0x0040140098a67984 */ /* 0x000e280000000000 */
[----:B------:R-:W0:Y:S04]  /*b5d0*/  LDS.U8 R167, [R152+0x4015] ;  /* 0x0040150098a77984 */ /* 0x000e280000000000 */
[----:B------:R-:W-:Y:S04]  /*b5e0*/  LDS.U8 R16, [R152+0x4027] ;  /* 0x0040270098107984 */ /* 0x000fe80000000000 */
        /* <DEDUP_REMOVED lines=24> */
[----:B------:R3:W-:Y:S04]  /*b770*/  LDS.U8 R234, [R152+0x403f] ;  /* 0x00403f0098ea7984 */ /* 0x0007e80000000000 */
[----:B------:R0:W4:Y:S04]  /*b780*/  LDG.E R217, [R148.64] ;  /* 0x0000002294d97981 */ /* 0x000128000c1e1900 */
[----:B------:R-:W-:Y:S06]  /*b790*/  BAR.SYNC.DEFER_BLOCKING 0x0 ;  /* 0x0000000000007b1d */ /* 0x000fec0000010000 */
[----:B--2---:R-:W-:Y:S04]  /*b7a0*/  STS [R228.X4+0x4000], R182 ;  /* 0x004000b6e4007388 */ /* 0x004fe80000004800 */
[----:B------:R-:W-:Y:S06]  /*b7b0*/  BAR.SYNC.DEFER_BLOCKING 0x0 ;  /* 0x0000000000007b1d */ /* 0x000fec0000010000 */
[----:B------:R2:W4:Y:S04]  /*b7c0*/  LDG.E R212, [R180.64+0x4] ;  /* 0x00000422b4d47981 */ /* 0x000528000c1e1900 */
[----:B------:R2:W4:Y:S01]  /*b7d0*/  LDG.E R216, [R148.64+0x4] ;  /* 0x0000042294d87981 */ /* 0x000522000c1e1900 */
[----:B------:R-:W-:-:S02]  /*b7e0*/  ISETP.NE.U32.AND P0, PT, R184, 0x1, PT ;  /* 0x00000001b800780c */ /* 0x000fc40003f05070 */
[----:B------:R-:W-:Y:S01]  /*b7f0*/  LOP3.LUT R14, R14, 0xffefffff, RZ, 0xc0, !PT ;  /* 0xffefffff0e0e7812 */ /* 0x000fe200078ec0ff */
[----:B------:R-:W-:Y:S01]  /*b800*/  LDS.128 R184, [0x4050] ;  /* 0x00405000ffb87984 */ /* 0x000fe20000000c00 */
[----:B-1----:R-:W-:Y:S02]  /*b810*/  LOP3.LUT R178, R178, 0x1, RZ, 0xc0, !PT ;  /* 0x00000001b2b27812 */ /* 0x002fe400078ec0ff */
[----:B0-----:R-:W-:Y:S01]  /*b820*/  LOP3.LUT R179, R179, 0x1, RZ, 0xc0, !PT ;  /* 0x00000001b3b37812 */ /* 0x001fe200078ec0ff */
[----:B------:R-:W-:Y:S01]  /*b830*/  LDS.128 R188, [0x4060] ;  /* 0x00406000ffbc7984 */ /* 0x000fe20000000c00 */
[----:B--2---:R-:W-:Y:S02]  /*b840*/  LOP3.LUT R148, R183, 0x1, RZ, 0xc0, !PT ;  /* 0x00000001b7947812 */ /* 0x004fe400078ec0ff */
[----:B------:R-:W-:Y:S01]  /*b850*/  LOP3.LUT R149, R177, 0x1, RZ, 0xc0, !PT ;  /* 0x00000001b1957812 */ /* 0x000fe200078ec0ff */
[----:B------:R-:W-:Y:S01]  /*b860*/  LDS.128 R180, [0x4040] ;  /* 0x00404000ffb47984 */ /* 0x000fe20000000c00 */
[----:B------:R-:W-:-:S02]  /*b870*/  ISETP.NE.U32.AND P1, PT, R148, 0x1, PT ;  /* 0x000000019400780c */ /* 0x000fc40003f25070 */
[----:B------:R-:W-:Y:S01]  /*b880*/  @P0 LOP3.LUT R14, R14, 0x100000, RZ, 0xfc, !PT ;  /* 0x001000000e0e0812 */ /* 0x000fe200078efcff */
[----:B------:R-:W-:Y:S01]  /*b890*/  LDS.128 R192, [0x4070] ;  /* 0x00407000ffc07984 */ /* 0x000fe20000000c00 */
[----:B------:R-:W-:Y:S02]  /*b8a0*/  ISETP.NE.U32.AND P2, PT, R149, 0x1, PT ;  /* 0x000000019500780c */ /* 0x000fe40003f45070 */
[----:B------:R-:W-:Y:S01]  /*b8b0*/  LOP3.LUT R14, R14, 0xfff7ffff, RZ, 0xc0, !PT ;  /* 0xfff7ffff0e0e7812 */ /* 0x000fe200078ec0ff */
[----:B------:R-:W-:Y:S01]  /*b8c0*/  LDS.128 R196, [0x4000] ;  /* 0x00400000ffc47984 */ /* 0x000fe20000000c00 */
[----:B------:R-:W-:Y:S02]  /*b8d0*/  ISETP.NE.U32.AND P0, PT, R178, 0x1, PT ;  /* 0x00000001b200780c */ /* 0x000fe40003f05070 */
[----:B---3--:R-:W-:Y:S01]  /*b8e0*/  LOP3.LUT R152, R176, 0x1, RZ, 0xc0, !PT ;  /* 0x00000001b0987812 */ /* 0x008fe200078ec0ff */
[----:B------:R-:W-:Y:S02]  /*b8f0*/  LDS.128 R200, [0x4010] ;  /* 0x00401000ffc87984 */ /* 0x000fe40000000c00 */
[----:B------:R-:W-:-:S02]  /*b900*/  @P1 LOP3.LUT R14, R14, 0x80000, RZ, 0xfc, !PT ;  /* 0x000800000e0e1812 */ /* 0x000fc400078efcff */
[----:B------:R-:W-:Y:S01]  /*b910*/  LOP3.LUT R153, R153, 0x1, RZ, 0xc0, !PT ;  /* 0x0000000199997812 */ /* 0x000fe200078ec0ff */
[----:B------:R-:W-:Y:S01]  /*b920*/  LDS.128 R204, [0x4020] ;  /* 0x00402000ffcc7984 */ /* 0x000fe20000000c00 */
[----:B------:R-:W-:Y:S02]  /*b930*/  LOP3.LUT R14, R14, 0xfffbffff, RZ, 0xc0, !PT ;  /* 0xfffbffff0e0e7812 */ /* 0x000fe400078ec0ff */
[----:B------:R-:W-:Y:S01]  /*b940*/  LOP3.LUT R154, R154, 0x1, RZ, 0xc0, !PT ;  /* 0x000000019a9a7812 */ /* 0x000fe200078ec0ff */
[----:B------:R-:W-:Y:S01]  /*b950*/  LDS.128 R208, [0x4030] ;  /* 0x00403000ffd07984 */ /* 0x000fe20000000c00 */
[----:B------:R-:W-:Y:S02]  /*b960*/  @P2 LOP3.LUT R14, R14, 0x40000, RZ, 0xfc, !PT ;  /* 0x000400000e0e2812 */ /* 0x000fe400078efcff */
[----:B------:R-:W-:Y:S02]  /*b970*/  ISETP.NE.U32.AND P1, PT, R179, 0x1, PT ;  /* 0x00000001b300780c */ /* 0x000fe40003f25070 */
[----:B------:R-:W-:-:S04]  /*b980*/  LOP3.LUT R14, R14, 0xfffdffff, RZ, 0xc0, !PT ;  /* 0xfffdffff0e0e7812 */ /* 0x000fc800078ec0ff */
        /* <DEDUP_REMOVED lines=8> */
[----:B------:R-:W-:Y:S02]  /*ba10*/  LOP3.LUT R14, R14, 0xffffbfff, RZ, 0xc0, !PT ;  /* 0xffffbfff0e0e7812 */ /* 0x000fe400078ec0ff */
[----:B------:R-:W-:Y:S02]  /*ba20*/  LOP3.LUT R155, R155, 0x1, RZ, 0xc0, !PT ;  /* 0x000000019b9b7812 */ /* 0x000fe400078ec0ff */
[----:B------:R-:W-:Y:S02]  /*ba30*/  @P2 LOP3.LUT R14, R14, 0x4000, RZ, 0xfc, !PT ;  /* 0x000040000e0e2812 */ /* 0x000fe400078efcff */
[----:B------:R-:W-:-:S02]  /*ba40*/  ISETP.NE.U32.AND P0, PT, R155, 0x1, PT ;  /* 0x000000019b00780c */ /* 0x000fc40003f05070 */
[----:B------:R-:W-:Y:S01]  /*ba50*/  LOP3.LUT R14, R14, 0xffffdfff, RZ, 0xc0, !PT ;  /* 0xffffdfff0e0e7812 */ /* 0x000fe200078ec0ff */
[----:B------:R-:W-:Y:S01]  /*ba60*/  LDS.128 R152, [0x40c0] ;  /* 0x0040c000ff987984 */ /* 0x000fe20000000c00 */
[----:B------:R-:W-:Y:S02]  /*ba70*/  LOP3.LUT R156, R156, 0x1, RZ, 0xc0, !PT ;  /* 0x000000019c9c7812 */ /* 0x000fe400078ec0ff */
[----:B------:R-:W-:Y:S02]  /*ba80*/  @P1 LOP3.LUT R14, R14, 0x2000, RZ, 0xfc, !PT ;  /* 0x000020000e0e1812 */ /* 0x000fe400078efcff */
[----:B------:R-:W-:Y:S02]  /*ba90*/  ISETP.NE.U32.AND P1, PT, R156, 0x1, PT ;  /* 0x000000019c00780c */ /* 0x000fe40003f25070 */
[----:B------:R-:W-:Y:S02]  /*baa0*/  LOP3.LUT R14, R14, 0xffffefff, RZ, 0xc0, !PT ;  /* 0xffffefff0e0e7812 */ /* 0x000fe400078ec0ff */
[----:B------:R-:W-:-:S02]  /*bab0*/  LOP3.LUT R157, R157, 0x1, RZ, 0xc0, !PT ;  /* 0x000000019d9d7812 */ /* 0x000fc400078ec0ff */
[----:B------:R-:W-:Y:S02]  /*bac0*/  @P0 LOP3.LUT R14, R14, 0x1000, RZ, 0xfc, !PT ;  /* 0x000010000e0e0812 */ /* 0x000fe400078efcff */
[----:B------:R-:W-:Y:S02]  /*bad0*/  ISETP.NE.U32.AND P2, PT, R157, 0x1, PT ;  /* 0x000000019d00780c */ /* 0x000fe40003f45070 */
[----:B------:R-:W-:Y:S02]  /*bae0*/  LOP3.LUT R14, R14, 0xfffff7ff, RZ, 0xc0, !PT ;  /* 0xfffff7ff0e0e7812 */ /* 0x000fe400078ec0ff */
[----:B------:R-:W-:Y:S02]  /*baf0*/  LOP3.LUT R158, R158, 0x1, RZ, 0xc0, !PT ;  /* 0x000000019e9e7812 */ /* 0x000fe400078ec0ff */
[----:B------:R-:W-:Y:S02]  /*bb00*/  @P1 LOP3.LUT R14, R14, 0x800, RZ, 0xfc, !PT ;  /* 0x000008000e0e1812 */ /* 0x000fe400078efcff */
[----:B------:R-:W-:-:S02]  /*bb10*/  ISETP.NE.U32.AND P0, PT, R158, 0x1, PT ;  /* 0x000000019e00780c */ /* 0x000fc40003f05070 */
[----:B------:R-:W-:Y:S02]  /*bb20*/  LOP3.LUT R14, R14, 0xfffffbff, RZ, 0xc0, !PT ;  /* 0xfffffbff0e0e7812 */ /* 0x000fe400078ec0ff */
[----:B------:R-:W-:Y:S02]  /*bb30*/  LOP3.LUT R159, R159, 0x1, RZ, 0xc0, !PT ;  /* 0x000000019f9f7812 */ /* 0x000fe400078ec0ff */
[----:B------:R-:W-:Y:S02]  /*bb40*/  @P2 LOP3.LUT R14, R14, 0x400, RZ, 0xfc, !PT ;  /* 0x000004000e0e2812 */ /* 0x000fe400078efcff */
[----:B------:R-:W-:Y:S02]  /*bb50*/  ISETP.NE.U32.AND P1, PT, R159, 0x1, PT ;  /* 0x000000019f00780c */ /* 0x000fe40003f25070 */
[----:B------:R-:W-:Y:S01]  /*bb60*/  LOP3.LUT R14, R14, 0xfffffdff, RZ, 0xc0, !PT ;  /* 0xfffffdff0e0e7812 */ /* 0x000fe200078ec0ff */
[----:B------:R-:W-:Y:S01]  /*bb70*/  LDS.128 R156, [0x40d0] ;  /* 0x0040d000ff9c7984 */ /* 0x000fe20000000c00 */
        /* <DEDUP_REMOVED lines=11> */
[----:B------:R-:W-:Y:S02]  /*bc30*/  LOP3.LUT R14, R14, 0xffffffbf, RZ, 0xc0, !PT ;  /* 0xffffffbf0e0e7812 */ /* 0x000fe400078ec0ff */
[----:B------:R-:W-:-:S02]  /*bc40*/  LOP3.LUT R163, R163, 0x1, RZ, 0xc0, !PT ;  /* 0x00000001a3a37812 */ /* 0x000fc400078ec0ff */
[----:B------:R-:W-:Y:S02]  /*bc50*/  @P2 LOP3.LUT R14, R14, 0x40, RZ, 0xfc, !PT ;  /* 0x000000400e0e2812 */ /* 0x000fe400078efcff */
[----:B------:R-:W-:Y:S02]  /*bc60*/  ISETP.NE.U32.AND P0, PT, R163, 0x1, PT ;  /* 0x00000001a300780c */ /* 0x000fe40003f05070 */
[----:B------:R-:W-:Y:S01]  /*bc70*/  LOP3.LUT R14, R14, 0xffffffdf, RZ, 0xc0, !PT ;  /* 0xffffffdf0e0e7812 */ /* 0x000fe200078ec0ff */
[----:B------:R-:W-:Y:S01]  /*bc80*/  LDS.128 R160, [0x40f0] ;  /* 0x0040f000ffa07984 */ /* 0x000fe20000000c00 */
        /* <DEDUP_REMOVED lines=11> */
[----:B------:R-:W-:-:S04]  /*bd40*/  LOP3.LUT R14, R14, 0xfffffffb, RZ, 0xc0, !PT ;  /* 0xfffffffb0e0e7812 */ /* 0x000fc800078ec0ff */
[----:B------:R-:W-:Y:S02]  /*bd50*/  @P2 LOP3.LUT R14, R14, 0x4, RZ, 0xfc, !PT ;  /* 0x000000040e0e2812 */ /* 0x000fe400078efcff */
[----:B------:R-:W-:Y:S02]  /*bd60*/  LOP3.LUT R168, R168, 0x1, RZ, 0xc0, !PT ;  /* 0x00000001a8a87812 */ /* 0x000fe400078ec0ff */
[----:B------:R-:W-:Y:S02]  /*bd70*/  LOP3.LUT R14, R14, 0xfffffffd, RZ, 0xc0, !PT ;  /* 0xfffffffd0e0e7812 */ /* 0x000fe400078ec0ff */
[----:B------:R-:W-:Y:S02]  /*bd80*/  LOP3.LUT R167, R167, 0x1, RZ, 0xc0, !PT ;  /* 0x00000001a7a77812 */ /* 0x000fe400078ec0ff */
[----:B------:R-:W-:Y:S02]  /*bd90*/  @P0 LOP3.LUT R14, R14, 0x2, RZ, 0xfc, !PT ;  /* 0x000000020e0e0812 */ /* 0x000fe400078efcff */
[----:B------:R-:W-:-:S02]  /*bda0*/  ISETP.NE.U32.AND P0, PT, R168, 0x1, PT ;  /* 0x00000001a800780c */ /* 0x000fc40003f05070 */
[----:B------:R-:W-:Y:S02]  /*bdb0*/  ISETP.NE.U32.AND P1, PT, R167, 0x1, PT ;  /* 0x00000001a700780c */ /* 0x000fe40003f25070 */
[----:B------:R-:W-:Y:S01]  /*bdc0*/  LOP3.LUT R169, R169, 0x1, RZ, 0xc0, !PT ;  /* 0x00000001a9a97812 */ /* 0x000fe200078ec0ff */
[----:B------:R-:W-:Y:S01]  /*bdd0*/  LDS.128 R164, [0x4080] ;  /* 0x00408000ffa47984 */ /* 0x000fe20000000c00 */
[----:B------:R-:W-:Y:S02]  /*bde0*/  LOP3.LUT R13, R13, 0x7fffffff, RZ, 0xc0, !PT ;  /* 0x7fffffff0d0d7812 */ /* 0x000fe400078ec0ff */
[----:B------:R-:W-:Y:S02]  /*bdf0*/  ISETP.NE.U32.AND P2, PT, R169, 0x1, PT ;  /* 0x00000001a900780c */ /* 0x000fe40003f45070 */
[----:B------:R-:W-:Y:S02]  /*be00*/  LOP3.LUT R14, R14, 0xfffffffe, RZ, 0xc0, !PT ;  /* 0xfffffffe0e0e7812 */ /* 0x000fe400078ec0ff */
[----:B------:R-:W-:-:S02]  /*be10*/  LOP3.LUT R170, R170, 0x1, RZ, 0xc0, !PT ;  /* 0x00000001aaaa7812 */ /* 0x000fc400078ec0ff */
[----:B------:R-:W-:Y:S02]  /*be20*/  @P0 LOP3.LUT R13, R13, 0x80000000, RZ, 0xfc, !PT ;  /* 0x800000000d0d0812 */ /* 0x000fe400078efcff */
[----:B------:R-:W-:Y:S02]  /*be30*/  @P1 LOP3.LUT R14, R14, 0x1, RZ, 0xfc, !PT ;  /* 0x000000010e0e1812 */ /* 0x000fe400078efcff */
[----:B------:R-:W-:Y:S02]  /*be40*/  ISETP.NE.U32.AND P1, PT, R170, 0x1, PT ;  /* 0x00000001aa00780c */ /* 0x000fe40003f25070 */
[----:B------:R-:W-:Y:S02]  /*be50*/  LOP3.LUT R13, R13, 0xbfffffff, RZ, 0xc0, !PT ;  /* 0xbfffffff0d0d7812 */ /* 0x000fe400078ec0ff */
[----:B------:R-:W-:Y:S02]  /*be60*/  LOP3.LUT R171, R171, 0x1, RZ, 0xc0, !PT ;  /* 0x00000001abab7812 */ /* 0x000fe400078ec0ff */
[----:B------:R-:W-:-:S02]  /*be70*/  @P2 LOP3.LUT R13, R13, 0x40000000, RZ, 0xfc, !PT ;  /* 0x400000000d0d2812 */ /* 0x000fc400078efcff */
[----:B------:R-:W-:Y:S02]  /*be80*/  ISETP.NE.U32.AND P0, PT, R171, 0x1, PT ;  /* 0x00000001ab00780c */ /* 0x000fe40003f05070 */
[----:B------:R-:W-:Y:S01]  /*be90*/  LOP3.LUT R13, R13, 0xdfffffff, RZ, 0xc0, !PT ;  /* 0xdfffffff0d0d7812 */ /* 0x000fe200078ec0ff */
[----:B------:R-:W-:Y:S03]  /*bea0*/  LDS.128 R168, [0x4090] ;  /* 0x00409000ffa87984 */ /* 0x000fe60000000c00 */
[----:B------:R-:W-:Y:S02]  /*beb0*/  @P1 LOP3.LUT R13, R13, 0x20000000, RZ, 0xfc, !PT ;  /* 0x200000000d0d1812 */ /* 0x000fe400078efcff */
[----:B------:R-:W-:Y:S02]  /*bec0*/  LOP3.LUT R172, R172, 0x1, RZ, 0xc0, !PT ;  /* 0x00000001acac7812 */ /* 0x000fe400078ec0ff */
[----:B------:R-:W-:-:S02]  /*bed0*/  LOP3.LUT R173, R173, 0x1, RZ, 0xc0, !PT ;  /* 0x00000001adad7812 */ /* 0x000fc400078ec0ff */
[----:B------:R-:W-:Y:S02]  /*bee0*/  LOP3.LUT R174, R174, 0x1, RZ, 0xc0, !PT ;  /* 0x00000001aeae7812 */ /* 0x000fe400078ec0ff */
[----:B------:R-:W-:Y:S02]  /*bef0*/  LOP3.LUT R175, R175, 0x1, RZ, 0xc0, !PT ;  /* 0x00000001afaf7812 */ /* 0x000fe400078ec0ff */
[----:B------:R-:W-:Y:S02]  /*bf00*/  LOP3.LUT R176, R151, 0x1, RZ, 0xc0, !PT ;  /* 0x0000000197b07812 */ /* 0x000fe400078ec0ff */
[----:B------:R-:W-:Y:S02]  /*bf10*/  LOP3.LUT R177, R150, 0x1, RZ, 0xc0, !PT ;  /* 0x0000000196b17812 */ /* 0x000fe400078ec0ff */
[----:B------:R-:W-:Y:S01]  /*bf20*/  LOP3.LUT R13, R13, 0xefffffff, RZ, 0xc0, !PT ;  /* 0xefffffff0d0d7812 */ /* 0x000fe200078ec0ff */
[----:B------:R-:W0:Y:S01]  /*bf30*/  LDS.128 R148, [0x40e0] ;  /* 0x0040e000ff947984 */ /* 0x000e220000000c00 */
[----:B------:R-:W-:-:S02]  /*bf40*/  ISETP.NE.U32.AND P2, PT, R172, 0x1, PT ;  /* 0x00000001ac00780c */ /* 0x000fc40003f45070 */
[----:B------:R-:W-:Y:S02]  /*bf50*/  @P0 LOP3.LUT R13, R13, 0x10000000, RZ, 0xfc, !PT ;  /* 0x100000000d0d0812 */ /* 0x000fe400078efcff */
[----:B------:R-:W-:Y:S02]  /*bf60*/  ISETP.NE.U32.AND P1, PT, R173, 0x1, PT ;  /* 0x00000001ad00780c */ /* 0x000fe40003f25070 */
[----:B------:R-:W-:Y:S02]  /*bf70*/  ISETP.NE.U32.AND P0, PT, R174, 0x1, PT ;  /* 0x00000001ae00780c */ /* 0x000fe40003f05070 */
[----:B------:R-:W-:Y:S02]  /*bf80*/  ISETP.NE.U32.AND P3, PT, R175, 0x1, PT ;  /* 0x00000001af00780c */ /* 0x000fe40003f65070 */
[----:B------:R-:W-:Y:S01]  /*bf90*/  ISETP.NE.U32.AND P4, PT, R176, 0x1, PT ;  /* 0x00000001b000780c */ /* 0x000fe20003f85070 */
[----:B------:R-:W-:Y:S01]  /*bfa0*/  LDS.128 R172, [0x40a0] ;  /* 0x0040a000ffac7984 */ /* 0x000fe20000000c00 */
[----:B------:R-:W-:-:S03]  /*bfb0*/  ISETP.NE.U32.AND P5, PT, R177, 0x1, PT ;  /* 0x00000001b100780c */ /* 0x000fc60003fa5070 */
[----:B------:R-:W1:Y:S04]  /*bfc0*/  LDS.128 R176, [0x40b0] ;  /* 0x0040b000ffb07984 */ /* 0x000e680000000c00 */
[----:B------:R-:W-:Y:S06]  /*bfd0*/  BAR.SYNC.DEFER_BLOCKING 0x0 ;  /* 0x0000000000007b1d */ /* 0x000fec0000010000 */
[----:B----4-:R2:W-:Y:S04]  /*bfe0*/  STS [R228.X4+0x4000], R212 ;  /* 0x004000d4e4007388 */ /* 0x0105e80000004800 */
[----:B------:R-:W-:Y:S01]  /*bff0*/  BAR.SYNC.DEFER_BLOCKING 0x0 ;  /* 0x0000000000007b1d */ /* 0x000fe20000010000 */
[C---:B0-----:R-:W-:Y:S01]  /*c000*/  FADD R148, -R217.reuse, R148 ;  /* 0x00000094d9947221 */ /* 0x041fe20000000100 */
[C---:B------:R-:W-:Y:S01]  /*c010*/  FADD R149, -R217.reuse, R149 ;  /* 0x00000095d9957221 */ /* 0x040fe20000000100 */
[----:B------:R-:W-:Y:S01]  /*c020*/  LOP3.LUT R218, R218, 0xefffffff, RZ, 0xc0, !PT ;  /* 0xefffffffdada7812 */ /* 0x000fe200078ec0ff */
[C---:B------:R-:W-:Y:S01]  /*c030*/  FADD R150, -R217.reuse, R150 ;  /* 0x00000096d9967221 */ /* 0x040fe20000000100 */
        /* <DEDUP_REMOVED lines=17> */
[C---:B-1----:R-:W-:Y:S01]  /*c150*/  FADD R177, -R217.reuse, R177 ;  /* 0x000000b1d9b17221 */ /* 0x042fe20000000100 */
[C---:B------:R-:W-:Y:S01]  /*c160*/  FADD R173, -R217.reuse, R173 ;  /* 0x000000add9ad7221 */ /* 0x040fe20000000100 */
[----:B------:R-:W0:Y:S01]  /*c170*/  LDS.128 R212, [0x40e0] ;  /* 0x0040e000ffd47984 */ /* 0x000e220000000c00 */
[C---:B------:R-:W-:Y:S01]  /*c180*/  FADD R169, -R217.reuse, R169 ;  /* 0x000000a9d9a97221 */ /* 0x040fe20000000100 */
[C---:B------:R-:W-:Y:S01]  /*c190*/  FADD R168, -R217.reuse, R168 ;  /* 0x000000a8d9a87221 */ /* 0x040fe20000000100 */
[----:B------:R-:W-:Y:S01]  /*c1a0*/  FADD R171, -R217, R171 ;  /* 0x000000abd9ab7221 */ /* 0x000fe20000000100 */
[----:B--2---:R-:W2:Y:S01]  /*c1b0*/  LDL R228, [R1+0x51c] ;  /* 0x00051c0001e47983 */ /* 0x004ea20000100800 */
[C---:B0-----:R-:W-:Y:S01]  /*c1c0*/  FADD R212, -R216.reuse, R212 ;  /* 0x000000d4d8d47221 */ /* 0x041fe20000000100 */
[----:B------:R-:W-:-:S03]  /*c1d0*/  FADD R213, -R216, R213 ;  /* 0x000000d5d8d57221 */ /* 0x000fc60000000100 */
[----:B------:R-:W-:Y:S01]  /*c1e0*/  FMUL R212, R212, R212 ;  /* 0x000000d4d4d47220 */ /* 0x000fe20000400000 */
[----:B------:R-:W-:-:S03]  /*c1f0*/  FMUL R213, R213, R213 ;  /* 0x000000d5d5d57220 */ /* 0x000fc60000400000 */
[----:B------:R-:W-:Y:S01]  /*c200*/  FFMA R148, R148, R148, R212 ;  /* 0x0000009494947223 */ /* 0x000fe200000000d4 */
[----:B------:R-:W-:Y:S01]  /*c210*/  FFMA R149, R149, R149, R213 ;  /* 0x0000009595957223 */ /* 0x000fe200000000d5 */
[----:B------:R-:W-:Y:S02]  /*c220*/  IMAD.MOV.U32 R212, RZ, RZ, c[0x0][0x1c0] ;  /* 0x00007000ffd47624 */ /* 0x000fe400078e00ff */
[----:B------:R-:W-:-:S05]  /*c230*/  IMAD.MOV.U32 R213, RZ, RZ, c[0x0][0x1c4] ;  /* 0x00007100ffd57624 */ /* 0x000fca00078e00ff */
[----:B------:R-:W3:Y:S01]  /*c240*/  LDG.E R212, [R212.64] ;  /* 0x00000022d4d47981 */ /* 0x000ee2000c1e1900 */
[----:B------:R-:W-:Y:S01]  /*c250*/  @P2 LOP3.LUT R218, R218, 0x10000000, RZ, 0xfc, !PT ;  /* 0x10000000dada2812 */ /* 0x000fe200078efcff */
[----:B------:R-:W-:-:S03]  /*c260*/  FADD R214, -R216, R214 ;  /* 0x000000d6d8d67221 */ /* 0x000fc60000000100 */
[----:B------:R-:W-:Y:S01]  /*c270*/  LOP3.LUT R218, R218, 0xdfffffff, RZ, 0xc0, !PT ;  /* 0xdfffffffdada7812 */ /* 0x000fe200078ec0ff */
[----:B------:R-:W-:Y:S01]  /*c280*/  FMUL R214, R214, R214 ;  /* 0x000000d6d6d67220 */ /* 0x000fe20000400000 */
[----:B------:R-:W-:Y:S02]  /*c290*/  FADD R215, -R216, R215 ;  /* 0x000000d7d8d77221 */ /* 0x000fe40000000100 */
[----:B------:R-:W-:Y:S01]  /*c2a0*/  @P1 LOP3.LUT R218, R218, 0x20000000, RZ, 0xfc, !PT ;  /* 0x20000000dada1812 */ /* 0x000fe200078efcff */
[----:B------:R-:W-:Y:S01]  /*c2b0*/  FFMA R150, R150, R150, R214 ;  /* 0x0000009696967223 */ /* 0x000fe200000000d6 */
[----:B------:R-:W-:Y:S02]  /*c2c0*/  FMUL R215, R215, R215 ;  /* 0x000000d7d7d77220 */ /* 0x000fe40000400000 */
[----:B------:R-:W-:Y:S02]  /*c2d0*/  LOP3.LUT R218, R218, 0xbfffffff, RZ, 0xc0, !PT ;  /* 0xbfffffffdada7812 */ /* 0x000fe400078ec0ff */
[----:B------:R-:W-:-:S02]  /*c2e0*/  FFMA R215, R151, R151, R215 ;  /* 0x0000009797d77223 */ /* 0x000fc400000000d7 */
[----:B------:R-:W-:Y:S02]  /*c2f0*/  @P0 LOP3.LUT R218, R218, 0x40000000, RZ, 0xfc, !PT ;  /* 0x40000000dada0812 */ /* 0x000fe400078efcff */
[-C--:B---3--:R-:W-:Y:S02]  /*c300*/  FSETP.LT.AND P2, PT, R148, R212.reuse, !P3 ;  /* 0x000000d49400720b */ /* 0x088fe40005f41000 */
[-C--:B------:R-:W-:Y:S02]  /*c310*/  FSETP.LT.AND P1, PT, R149, R212.reuse, !P4 ;  /* 0x000000d49500720b */ /* 0x080fe40006721000 */
[----:B------:R-:W-:Y:S02]  /*c320*/  FSETP.LT.AND P0, PT, R150, R212, !P5 ;  /* 0x000000d49600720b */ /* 0x000fe40006f01000 */
[----:B------:R-:W0:Y:S02]  /*c330*/  LDS.128 R148, [0x4070] ;  /* 0x00407000ff947984 */ /* 0x000e240000000c00 */
[C---:B0-----:R-:W-:Y:S01]  /*c340*/  FADD R148, -R216.reuse, R148 ;  /* 0x00000094d8947221 */ /* 0x041fe20000000100 */
[----:B------:R-:W-:-:S03]  /*c350*/  FADD R149, -R216, R149 ;  /* 0x00000095d8957221 */ /* 0x000fc60000000100 */
[----:B------:R-:W-:Y:S01]  /*c360*/  FMUL R148, R148, R148 ;  /* 0x0000009494947220 */ /* 0x000fe20000400000 */
[----:B------:R-:W-:-:S03]  /*c370*/  FMUL R149, R149, R149 ;  /* 0x0000009595957220 */ /* 0x000fc60000400000 */
[----:B------:R-:W-:Y:S01]  /*c380*/  FFMA R148, R192, R192, R148 ;  /* 0x000000c0c0947223 */ /* 0x000fe20000000094 */
[----:B------:R-:W-:Y:S01]  /*c390*/  FADD R150, -R216, R150 ;  /* 0x00000096d8967221 */ /* 0x000fe20000000100 */
[----:B------:R-:W-:-:S03]  /*c3a0*/  FFMA R149, R193, R193, R149 ;  /* 0x000000c1c1957223 */ /* 0x000fc60000000095 */
[----:B------:R-:W-:Y:S01]  /*c3b0*/  FSETP.GEU.AND P3, PT, R148, R212, PT ;  /* 0x000000d49400720b */ /* 0x000fe20003f6e000 */
[----:B------:R-:W-:Y:S01]  /*c3c0*/  FMUL R150, R150, R150 ;  /* 0x0000009696967220 */ /* 0x000fe20000400000 */
[----:B------:R-:W-:Y:S02]  /*c3d0*/  FADD R151, -R216, R151 ;  /* 0x00000097d8977221 */ /* 0x000fe40000000100 */
[----:B------:R-:W-:Y:S01]  /*c3e0*/  SEL R148, RZ, 0x1, P3 ;  /* 0x00000001ff947807 */ /* 0x000fe20001800000 */
[----:B------:R-:W-:Y:S01]  /*c3f0*/  FFMA R150, R194, R194, R150 ;  /* 0x000000c2c2967223 */ /* 0x000fe20000000096 */
[----:B------:R-:W-:Y:S01]  /*c400*/  FSETP.GEU.AND P3, PT, R149, R212, PT ;  /* 0x000000d49500720b */ /* 0x000fe20003f6e000 */
[----:B------:R-:W-:-:S03]  /*c410*/  FMUL R151, R151, R151 ;  /* 0x0000009797977220 */ /* 0x000fc60000400000 */
[----:B------:R-:W-:Y:S01]  /*c420*/  SEL R149, RZ, 0x1fffe, P3 ;  /* 0x0001fffeff957807 */ /* 0x000fe20001800000 */
[----:B------:R-:W-:Y:S01]  /*c430*/  FFMA R151, R195, R195, R151 ;  /* 0x000000c3c3977223 */ /* 0x000fe20000000097 */
[----:B------:R-:W-:-:S03]  /*c440*/  FSETP.GEU.AND P3, PT, R150, R212, PT ;  /* 0x000000d49600720b */ /* 0x000fc60003f6e000 */
[----:B------:R-:W-:Y:S01]  /*c450*/  IMAD.IADD R148, R148, 0x1, R149 ;  /* 0x0000000194947824 */ /* 0x000fe200078e0295 */
[----:B------:R-:W-:Y:S02]  /*c460*/  SEL R149, RZ, 0x4, P3 ;  /* 0x00000004ff957807 */ /* 0x000fe40001800000 */
[----:B------:R-:W-:Y:S02]  /*c470*/  FSETP.GEU.AND P3, PT, R151, R212, PT ;  /* 0x000000d49700720b */ /* 0x000fe40003f6e000 */
[----:B------:R-:W-:Y:S02]  /*c480*/  LOP3.LUT R148, R148, 0x3, RZ, 0xc0, !PT ;  /* 0x0000000394947812 */ /* 0x000fe400078ec0ff */
[----:B------:R-:W-:-:S04]  /*c490*/  SEL R150, RZ, 0x7fff8, P3 ;  /* 0x0007fff8ff967807 */ /* 0x000fc80001800000 */
[----:B------:R-:W-:Y:S02]  /*c4a0*/  IADD3 R192, R148, R150, R149 ;  /* 0x0000009694c07210 */ /* 0x000fe40007ffe095 */
        /* <DEDUP_REMOVED lines=23> */
[----:B------:R-:W-:-:S05]  /*c620*/  IADD3 R148, R148, R150, R149 ;  /* 0x0000009694947210 */ /* 0x000fca0007ffe095 */
[----:B------:R-:W-:-:S05]  /*c630*/  IMAD.SHL.U32 R148, R148, 0x100, RZ ;  /* 0x0000010094947824 */ /* 0x000fca00078e00ff */
[----:B------:R-:W-:-:S05]  /*c640*/  LOP3.LUT R148, R148, 0xf00, RZ, 0xe2, !PT ;  /* 0x00000f0094947812 */ /* 0x000fca00078ee2ff */
[----:B------:R-:W-:Y:S02]  /*c650*/  IMAD R188, R192, 0x1000, R148 ;  /* 0x00001000c0bc7824 */ /* 0x000fe400078e0294 */
        /* <DEDUP_REMOVED lines=47> */
[----:B------:R-:W-:-:S04]  /*c950*/  IADD3 R148, R148, R150, R149 ;  /* 0x0000009694947210 */ /* 0x000fc80007ffe095 */
[----:B------:R-:W-:-:S05]  /*c960*/  LOP3.LUT R148, R148, 0xf, RZ, 0xc0, !PT ;  /* 0x0000000f94947812 */ /* 0x000fca00078ec0ff */
[----:B------:R-:W-:-:S05]  /*c970*/  IMAD R148, R184, 0x10, R148 ;  /* 0x00000010b8947824 */ /* 0x000fca00078e0294 */
[----:B------:R-:W-:-:S05]  /*c980*/  LOP3.LUT R148, R148, 0xff, RZ, 0xc0, !PT ;  /* 0x000000ff94947812 */ /* 0x000fca00078ec0ff */
[----:B------:R-:W-:Y:S02]  /*c990*/  IMAD.IADD R180, R188, 0x1, R148 ;  /* 0x00000001bcb47824 */ /* 0x000fe400078e0294 */
[----:B------:R-:W0:Y:S02]  /*c9a0*/  LDS.128 R148, [0x40b0] ;  /* 0x0040b000ff947984 */ /* 0x000e240000000c00 */
[C---:B0-----:R-:W-:Y:S01]  /*c9b0*/  FADD R149, -R216.reuse, R149 ;  /* 0x00000095d8957221 */ /* 0x041fe20000000100 */
[----:B------:R-:W-:-:S03]  /*c9c0*/  FADD R148, -R216, R148 ;  /* 0x00000094d8947221 */ /* 0x000fc60000000100 */
[----:B------:R-:W-:Y:S01]  /*c9d0*/  FMUL R149, R149, R149 ;  /* 0x0000009595957220 */ /* 0x000fe20000400000 */
[----:B------:R-:W-:Y:S01]  /*c9e0*/  FMUL R148, R148, R148 ;  /* 0x0000009494947220 */ /* 0x000fe20000400000 */
[C---:B------:R-:W-:Y:S02]  /*c9f0*/  FADD R151, -R216.reuse, R151 ;  /* 0x00000097d8977221 */ /* 0x040fe40000000100 */
[----:B------:R-:W-:Y:S01]  /*ca00*/  FFMA R214, R177, R177, R149 ;  /* 0x000000b1b1d67223 */ /* 0x000fe20000000095 */
[----:B------:R-:W-:Y:S01]  /*ca10*/  FADD R149, -R217, R176 ;  /* 0x000000b0d9957221 */ /* 0x000fe20000000100 */
[----:B------:R-:W-:Y:S01]  /*ca20*/  FMUL R151, R151, R151 ;  /* 0x0000009797977220 */ /* 0x000fe20000400000 */
[----:B------:R-:W-:Y:S02]  /*ca30*/  FADD R150, -R216, R150 ;  /* 0x00000096d8967221 */ /* 0x000fe40000000100 */
[----:B------:R-:W-:Y:S01]  /*ca40*/  FFMA R213, R149, R149, R148 ;  /* 0x0000009595d57223 */ /* 0x000fe20000000094 */
[----:B------:R-:W-:Y:S01]  /*ca50*/  FADD R148, -R217, R179 ;  /* 0x000000b3d9947221 */ /* 0x000fe20000000100 */
[----:B------:R-:W-:-:S03]  /*ca60*/  FMUL R150, R150, R150 ;  /* 0x0000009696967220 */ /* 0x000fc60000400000 */
[----:B------:R-:W-:Y:S01]  /*ca70*/  FFMA R181, R148, R148, R151 ;  /* 0x0000009494b57223 */ /* 0x000fe20000000097 */
[----:B------:R-:W-:Y:S02]  /*ca80*/  FADD R148, -R217, R178 ;  /* 0x000000b2d9947221 */ /* 0x000fe40000000100 */
[----:B------:R-:W-:Y:S02]  /*ca90*/  LDS.128 R176, [0x4000] ;  /* 0x00400000ffb07984 */ /* 0x000fe40000000c00 */
[----:B------:R-:W-:Y:S02]  /*caa0*/  FFMA R182, R148, R148, R150 ;  /* 0x0000009494b67223 */ /* 0x000fe40000000096 */
        /* <DEDUP_REMOVED lines=14> */
[----:B------:R-:W-:-:S04]  /*cb90*/  FADD R148, -R217, R174 ;  /* 0x000000aed9947221 */ /* 0x000fc80000000100 */
[----:B------:R-:W-:Y:S02]  /*cba0*/  FFMA R186, R148, R148, R150 ;  /* 0x0000009494ba7223 */ /* 0x000fe40000000096 */
[----:B------:R-:W0:Y:S01]  /*cbb0*/  LDS.128 R148, [0x4020] ;  /* 0x00402000ff947984 */ /* 0x000e220000000c00 */
[----:B------:R-:W-:Y:S01]  /*cbc0*/  FADD R172, -R217, R205 ;  /* 0x000000cdd9ac7221 */ /* 0x000fe20000000100 */
[C---:B0-----:R-:W-:Y:S01]  /*cbd0*/  FADD R149, -R216.reuse, R149 ;  /* 0x00000095d8957221 */ /* 0x041fe20000000100 */
[----:B------:R-:W-:-:S03]  /*cbe0*/  FADD R148, -R216, R148 ;  /* 0x00000094d8947221 */ /* 0x000fc60000000100 */
[----:B------:R-:W-:Y:S01]  /*cbf0*/  FMUL R149, R149, R149 ;  /* 0x0000009595957220 */ /* 0x000fe20000400000 */
[----:B------:R-:W-:-:S03]  /*cc00*/  FMUL R148, R148, R148 ;  /* 0x0000009494947220 */ /* 0x000fc60000400000 */
[----:B------:R-:W-:Y:S01]  /*cc10*/  FFMA R149, R172, R172, R149 ;  /* 0x000000acac957223 */ /* 0x000fe20000000095 */
[----:B------:R-:W-:Y:S01]  /*cc20*/  FADD R172, -R217, R204 ;  /* 0x000000ccd9ac7221 */ /* 0x000fe20000000100 */
[----:B------:R-:W-:-:S03]  /*cc30*/  FADD R151, -R216, R151 ;  /* 0x00000097d8977221 */ /* 0x000fc60000000100 */
[----:B------:R-:W-:Y:S01]  /*cc40*/  FFMA R148, R172, R172, R148 ;  /* 0x000000acac947223 */ /* 0x000fe20000000094 */
[----:B------:R-:W-:Y:S01]  /*cc50*/  FADD R172, -R217, R207 ;  /* 0x000000cfd9ac7221 */ /* 0x000fe20000000100 */
[----:B------:R-:W-:Y:S01]  /*cc60*/  FMUL R151, R151, R151 ;  /* 0x0000009797977220 */ /* 0x000fe20000400000 */
[----:B------:R-:W-:Y:S01]  /*cc70*/  FADD R150, -R216, R150 ;  /* 0x00000096d8967221 */ /* 0x000fe20000000100 */
[----:B------:R-:W3:Y:S01]  /*cc80*/  LDL R207, [R1+0x520] ;  /* 0x0005200001cf7983 */ /* 0x000ee20000100800 */
[----:B------:R-:W-:Y:S01]  /*cc90*/  FSETP.GEU.AND P3, PT, R148, R212, PT ;  /* 0x000000d49400720b */ /* 0x000fe20003f6e000 */
[----:B------:R-:W-:Y:S01]  /*cca0*/  FFMA R151, R172, R172, R151 ;  /* 0x000000acac977223 */ /* 0x000fe20000000097 */
[----:B------:R-:W-:Y:S01]  /*ccb0*/  FADD R172, -R217, R206 ;  /* 0x000000ced9ac7221 */ /* 0x000fe20000000100 */
[----:B------:R-:W-:Y:S01]  /*ccc0*/  FMUL R150, R150, R150 ;  /* 0x0000009696967220 */ /* 0x000fe20000400000 */
[----:B------:R-:W-:Y:S02]  /*ccd0*/  SEL R148, RZ, 0x1, P3 ;  /* 0x00000001ff947807 */ /* 0x000fe40001800000 */
[----:B------:R-:W-:Y:S01]  /*cce0*/  FSETP.GEU.AND P3, PT, R149, R212, PT ;  /* 0x000000d49500720b */ /* 0x000fe20003f6e000 */
[----:B------:R-:W-:-:S03]  /*ccf0*/  FFMA R150, R172, R172, R150 ;  /* 0x000000acac967223 */ /* 0x000fc60000000096 */
[----:B------:R-:W-:Y:S02]  /*cd00*/  SEL R149, RZ, 0x1fffe, P3 ;  /* 0x0001fffeff957807 */ /* 0x000fe40001800000 */
[----:B------:R-:W-:-:S03]  /*cd10*/  FSETP.GEU.AND P3, PT, R150, R212, PT ;  /* 0x000000d49600720b */ /* 0x000fc60003f6e000 */
[----:B------:R-:W-:Y:S01]  /*cd20*/  IMAD.IADD R148, R148, 0x1, R149 ;  /* 0x0000000194947824 */ /* 0x000fe200078e0295 */
[----:B------:R-:W-:Y:S02]  /*cd30*/  SEL R149, RZ, 0x4, P3 ;  /* 0x00000004ff957807 */ /* 0x000fe40001800000 */
[----:B------:R-:W-:Y:S02]  /*cd40*/  FSETP.GEU.AND P3, PT, R151, R212, PT ;  /* 0x000000d49700720b */ /* 0x000fe40003f6e000 */
[----:B------:R-:W-:Y:S02]  /*cd50*/  LOP3.LUT R148, R148, 0x3, RZ, 0xc0, !PT ;  /* 0x0000000394947812 */ /* 0x000fe400078ec0ff */
[----:B------:R-:W-:-:S04]  /*cd60*/  SEL R150, RZ, 0x7fff8, P3 ;  /* 0x0007fff8ff967807 */ /* 0x000fc80001800000 */
[----:B------:R-:W-:Y:S02]  /*cd70*/  IADD3 R187, R148, R150, R149 ;  /* 0x0000009694bb7210 */ /* 0x000fe40007ffe095 */
        /* <DEDUP_REMOVED lines=12> */
[----:B------:R-:W-:Y:S02]  /*ce40*/  FADD R150, -R216, R150 ;  /* 0x00000096d8967221 */ /* 0x000fe40000000100 */
[----:B------:R-:W-:Y:S01]  /*ce50*/  FSETP.GEU.AND P3, PT, R148, R212, PT ;  /* 0x000000d49400720b */ /* 0x000fe20003f6e000 */
[----:B------:R-:W-:Y:S01]  /*ce60*/  FFMA R151, R172, R172, R151 ;  /* 0x000000acac977223 */ /* 0x000fe20000000097 */
[----:B------:R-:W-:Y:S01]  /*ce70*/  FADD R172, -R217, R202 ;  /* 0x000000cad9ac7221 */ /* 0x000fe20000000100 */
[----:B------:R-:W-:Y:S01]  /*ce80*/  FMUL R150, R150, R150 ;  /* 0x0000009696967220 */ /* 0x000fe20000400000 */
[----:B------:R-:W-:Y:S02]  /*ce90*/  SEL R148, RZ, 0x1, P3 ;  /* 0x00000001ff947807 */ /* 0x000fe40001800000 */
[----:B------:R-:W-:Y:S01]  /*cea0*/  FSETP.GEU.AND P3, PT, R149, R212, PT ;  /* 0x000000d49500720b */ /* 0x000fe20003f6e000 */
[----:B------:R-:W-:-:S02]  /*ceb0*/  FFMA R150, R172, R172, R150 ;  /* 0x000000acac967223 */ /* 0x000fc40000000096 */
[----:B------:R-:W-:Y:S01]  /*cec0*/  LDS.128 R172, [0x4030] ;  /* 0x00403000ffac7984 */ /* 0x000fe20000000c00 */
        /* <DEDUP_REMOVED lines=10> */
[C---:B------:R-:W-:Y:S01]  /*cf70*/  FADD R148, -R216.reuse, R148 ;  /* 0x00000094d8947221 */ /* 0x040fe20000000100 */
[----:B------:R-:W-:Y:S02]  /*cf80*/  FADD R151, -R216, R151 ;  /* 0x00000097d8977221 */ /* 0x000fe40000000100 */
[----:B------:R-:W-:Y:S01]  /*cf90*/  FMUL R149, R149, R149 ;  /* 0x0000009595957220 */ /* 0x000fe20000400000 */
[----:B------:R-:W-:Y:S01]  /*cfa0*/  FMUL R148, R148, R148 ;  /* 0x0000009494947220 */ /* 0x000fe20000400000 */
[----:B------:R-:W-:-:S02]  /*cfb0*/  FMUL R151, R151, R151 ;  /* 0x0000009797977220 */ /* 0x000fc40000400000 */
[----:B------:R-:W-:Y:S01]  /*cfc0*/  FFMA R149, R169, R169, R149 ;  /* 0x000000a9a9957223 */ /* 0x000fe20000000095 */
[----:B------:R-:W-:Y:S01]  /*cfd0*/  FADD R169, -R216, R173 ;  /* 0x000000add8a97221 */ /* 0x000fe20000000100 */
[----:B------:R-:W-:Y:S01]  /*cfe0*/  FFMA R148, R168, R168, R148 ;  /* 0x000000a8a8947223 */ /* 0x000fe20000000094 */
[----:B------:R-:W-:Y:S01]  /*cff0*/  FFMA R151, R171, R171, R151 ;  /* 0x000000abab977223 */ /* 0x000fe20000000097 */
[----:B------:R-:W-:Y:S01]  /*d000*/  FADD R168, -R217, R209 ;  /* 0x000000d1d9a87221 */ /* 0x000fe20000000100 */
[----:B------:R-:W-:Y:S01]  /*d010*/  FMUL R169, R169, R169 ;  /* 0x000000a9a9a97220 */ /* 0x000fe20000400000 */
[----:B------:R-:W-:-:S03]  /*d020*/  FADD R171, -R216, R172 ;  /* 0x000000acd8ab7221 */ /* 0x000fc60000000100 */
[----:B------:R-:W-:Y:S01]  /*d030*/  FFMA R169, R168, R168, R169 ;  /* 0x000000a8a8a97223 */ /* 0x000fe200000000a9 */
[----:B------:R-:W-:Y:S01]  /*d040*/  FADD R168, -R217, R208 ;  /* 0x000000d0d9a87221 */ /* 0x000fe20000000100 */
[----:B------:R-:W-:Y:S01]  /*d050*/  FMUL R171, R171, R171 ;  /* 0x000000ababab7220 */ /* 0x000fe20000400000 */
        /* <DEDUP_REMOVED lines=9> */
[----:B------:R-:W-:Y:S01]  /*d0f0*/  SEL R168, RZ, 0x1, P3 ;  /* 0x00000001ffa87807 */ /* 0x000fe20001800000 */
[----:B------:R-:W-:Y:S01]  /*d100*/  FADD R173, -R216, R176 ;  /* 0x000000b0d8ad7221 */ /* 0x000fe20000000100 */
[----:B------:R-:W-:Y:S01]  /*d110*/  FSETP.GEU.AND P3, PT, R169, R212, PT ;  /* 0x000000d4a900720b */ /* 0x000fe20003f6e000 */
[----:B------:R-:W-:Y:S01]  /*d120*/  FFMA R171, R171, R171, R172 ;  /* 0x000000ababab7223 */ /* 0x000fe200000000ac */
[----:B------:R-:W-:Y:S01]  /*d130*/  FADD R172, -R217, R196 ;  /* 0x000000c4d9ac7221 */ /* 0x000fe20000000100 */
[----:B------:R-:W-:Y:S01]  /*d140*/  FMUL R173, R173, R173 ;  /* 0x000000adadad7220 */ /* 0x000fe20000400000 */
[----:B------:R-:W-:-:S02]  /*d150*/  SEL R169, RZ, 0x1fffe, P3 ;  /* 0x0001fffeffa97807 */ /* 0x000fc40001800000 */
[----:B------:R-:W-:Y:S01]  /*d160*/  FSETP.GEU.AND P3, PT, R175, R212, PT ;  /* 0x000000d4af00720b */ /* 0x000fe20003f6e000 */
[----:B------:R-:W-:Y:S01]  /*d170*/  FADD R175, -R216, R179 ;  /* 0x000000b3d8af7221 */ /* 0x000fe20000000100 */
[----:B------:R-:W-:Y:S01]  /*d180*/  FFMA R173, R172, R172, R173 ;  /* 0x000000acacad7223 */ /* 0x000fe200000000ad */
[----:B------:R-:W-:Y:S01]  /*d190*/  FADD R172, -R217, R199 ;  /* 0x000000c7d9ac7221 */ /* 0x000fe20000000100 */
[----:B------:R-:W-:Y:S01]  /*d1a0*/  FADD R178, -R216, R178 ;  /* 0x000000b2d8b27221 */ /* 0x000fe20000000100 */
[----:B------:R-:W-:-:S03]  /*d1b0*/  FMUL R175, R175, R175 ;  /* 0x000000afafaf7220 */ /* 0x000fc60000400000 */
[----:B------:R-:W-:Y:S01]  /*d1c0*/  FMUL R178, R178, R178 ;  /* 0x000000b2b2b27220 */ /* 0x000fe20000400000 */
[----:B------:R-:W-:Y:S01]  /*d1d0*/  FFMA R175, R172, R172, R175 ;  /* 0x000000acacaf7223 */ /* 0x000fe200000000af */
[----:B------:R-:W-:Y:S01]  /*d1e0*/  FADD R172, -R217, R198 ;  /* 0x000000c6d9ac7221 */ /* 0x000fe20000000100 */
[----:B------:R-:W-:-:S03]  /*d1f0*/  IMAD.IADD R168, R168, 0x1, R169 ;  /* 0x00000001a8a87824 */ /* 0x000fc600078e02a9 */
[----:B------:R-:W-:Y:S01]  /*d200*/  FFMA R172, R172, R172, R178 ;  /* 0x000000acacac7223 */ /* 0x000fe200000000b2 */
[----:B------:R-:W-:-:S04]  /*d210*/  SEL R169, RZ, 0x7fff8, P3 ;  /* 0x0007fff8ffa97807 */ /* 0x000fc80001800000 */
[----:B------:R-:W-:Y:S01]  /*d220*/  FSETP.GEU.AND P3, PT, R172, R212, PT ;  /* 0x000000d4ac00720b */ /* 0x000fe20003f6e000 */
[----:B------:R-:W-:-:S03]  /*d230*/  FADD R174, -R216, R174 ;  /* 0x000000aed8ae7221 */ /* 0x000fc60000000100 */
[----:B------:R-:W-:Y:S02]  /*d240*/  SEL R172, RZ, 0x4, P3 ;  /* 0x00000004ffac7807 */ /* 0x000fe40001800000 */
[----:B------:R-:W-:Y:S01]  /*d250*/  FSETP.GEU.AND P3, PT, R175, R212, PT ;  /* 0x000000d4af00720b */ /* 0x000fe20003f6e000 */
[----:B------:R-:W-:-:S03]  /*d260*/  FMUL R174, R174, R174 ;  /* 0x000000aeaeae7220 */ /* 0x000fc60000400000 */
[----:B------:R-:W-:Y:S02]  /*d270*/  SEL R175, RZ, 0x7fff8, P3 ;  /* 0x0007fff8ffaf7807 */ /* 0x000fe40001800000 */
[-C--:B------:R-:W-:Y:S01]  /*d280*/  FSETP.GEU.AND P3, PT, R173, R212.reuse, PT ;  /* 0x000000d4ad00720b */ /* 0x080fe20003f6e000 */
[----:B------:R-:W-:Y:S01]  /*d290*/  FADD R173, -R217, R210 ;  /* 0x000000d2d9ad7221 */ /* 0x000fe20000000100 */
[----:B------:R-:W-:-:S03]  /*d2a0*/  FSETP.GEU.AND P4, PT, R171, R212, PT ;  /* 0x000000d4ab00720b */ /* 0x000fc60003f8e000 */
[----:B------:R-:W-:Y:S01]  /*d2b0*/  FFMA R174, R173, R173, R174 ;  /* 0x000000adadae7223 */ /* 0x000fe200000000ae */
[----:B------:R-:W-:-:S04]  /*d2c0*/  SEL R171, RZ, 0x1fffe, P4 ;  /* 0x0001fffeffab7807 */ /* 0x000fc80002000000 */
[----:B------:R-:W-:Y:S02]  /*d2d0*/  FSETP.GEU.AND P4, PT, R174, R212, PT ;  /* 0x000000d4ae00720b */ /* 0x000fe40003f8e000 */
[----:B------:R-:W-:Y:S02]  /*d2e0*/  LOP3.LUT R168, R168, 0x3, RZ, 0xc0, !PT ;  /* 0x00000003a8a87812 */ /* 0x000fe400078ec0ff */
[----:B------:R-:W-:-:S04]  /*d2f0*/  SEL R173, RZ, 0x4, P4 ;  /* 0x00000004ffad7807 */ /* 0x000fc80002000000 */
[----:B------:R-:W-:Y:S01]  /*d300*/  IADD3 R168, R168, R169, R173 ;  /* 0x000000a9a8a87210 */ /* 0x000fe20007ffe0ad */
[----:B------:R-:W-:-:S05]  /*d310*/  IMAD.SHL.U32 R169, R187, 0x100, RZ ;  /* 0x00000100bba97824 */ /* 0x000fca00078e00ff */
[----:B------:R-:W-:-:S05]  /*d320*/  LOP3.LUT R169, R169, 0xf00, RZ, 0xe2, !PT ;  /* 0x00000f00a9a97812 */ /* 0x000fca00078ee2ff */
[----:B------:R-:W-:Y:S01]  /*d330*/  IMAD R168, R168, 0x1000, R169 ;  /* 0x00001000a8a87824 */ /* 0x000fe200078e02a9 */
        /* <DEDUP_REMOVED lines=8> */
[----:B------:R-:W-:-:S04]  /*d3c0*/  PRMT R171, R168, 0x5410, R180 ;  /* 0x00005410a8ab7816 */ /* 0x000fc800000000b4 */
[C---:B------:R-:W-:Y:S02]  /*d3d0*/  SHF.R.U64 R203, R171.reuse, 0x1b, RZ ;  /* 0x0000001babcb7819 */ /* 0x040fe400000012ff */
[----:B------:R-:W-:Y:S02]  /*d3e0*/  SHF.R.U64 R204, R171, 0x1c, RZ ;  /* 0x0000001cabcc7819 */ /* 0x000fe400000012ff */
[----:B------:R-:W-:Y:S01]  /*d3f0*/  LOP3.LUT R203, R203, 0x1, RZ, 0xc0, !PT ;  /* 0x00000001cbcb7812 */ /* 0x000fe200078ec0ff */
[----:B------:R-:W-:Y:S01]  /*d400*/  FMUL R88, R88, 0.125 ;  /* 0x3e00000058587820 */ /* 0x000fe20000400000 */
[----:B------:R-:W-:Y:S02]  /*d410*/  LOP3.LUT R204, R204, 0x1, RZ, 0xc0, !PT ;  /* 0x00000001cccc7812 */ /* 0x000fe400078ec0ff */
[----:B------:R-:W-:Y:S01]  /*d420*/  ISETP.EQ.U32.AND P5, PT, R203, 0x1, PT ;  /* 0x00000001cb00780c */ /* 0x000fe20003fa2070 */
[----:B------:R-:W-:Y:S01]  /*d430*/  FMUL R203, R223, 0.125 ;  /* 0x3e000000dfcb7820 */ /* 0x000fe20000400000 */
[----:B------:R-:W-:Y:S01]  /*d440*/  FMUL R89, R89, 0.125 ;  /* 0x3e00000059597820 */ /* 0x000fe20000400000 */
[----:B------:R-:W-:Y:S01]  /*d450*/  ISETP.EQ.U32.AND P4, PT, R204, 0x1, PT ;  /* 0x00000001cc00780c */ /* 0x000fe20003f82070 */
[----:B------:R-:W-:Y:S01]  /*d460*/  FMUL R204, R88, 1.4426950216293334961 ;  /* 0x3fb8aa3b58cc7820 */ /* 0x000fe20000400000 */
[----:B------:R-:W-:Y:S01]  /*d470*/  FMUL R203, R203, 1.4426950216293334961 ;  /* 0x3fb8aa3bcbcb7820 */ /* 0x000fe20000400000 */
[----:B---3--:R-:W-:-:S02]  /*d480*/  ISETP.GE.AND P6, PT, R207, 0x40, PT ;  /* 0x00000040cf00780c */ /* 0x008fc40003fc6270 */
[----:B------:R-:W3:Y:S01]  /*d490*/  LDL R207, [R1+0x518] ;  /* 0x0005180001cf7983 */ /* 0x000ee20000100800 */
[----:B------:R-:W-:Y:S01]  /*d4a0*/  FMUL R206, R89, 1.4426950216293334961 ;  /* 0x3fb8aa3b59ce7820 */ /* 0x000fe20000400000 */
[----:B------:R-:W-:Y:S02]  /*d4b0*/  FSEL R89, R203, -INF , !P6 ;  /* 0xff800000cb597808 */ /* 0x000fe40007000000 */
[----:B------:R-:W-:Y:S02]  /*d4c0*/  FSEL R203, R204, -INF , !P6 ;  /* 0xff800000cccb7808 */ /* 0x000fe40007000000 */
[----:B------:R-:W4:Y:S01]  /*d4d0*/  LDL R204, [R1+0x514] ;  /* 0x0005140001cc7983 */ /* 0x000f220000100800 */
[----:B------:R-:W-:Y:S01]  /*d4e0*/  FMUL R200, R220, 0.125 ;  /* 0x3e000000dcc87820 */ /* 0x000fe20000400000 */
[----:B------:R-:W-:Y:S01]  /*d4f0*/  FMUL R202, R222, 0.125 ;  /* 0x3e000000deca7820 */ /* 0x000fe20000400000 */
[----:B------:R-:W-:Y:S01]  /*d500*/  FMUL R201, R221, 0.125 ;  /* 0x3e000000ddc97820 */ /* 0x000fe20000400000 */
[----:B------:R-:W-:Y:S01]  /*d510*/  FMUL R90, R90, 0.125 ;  /* 0x3e0000005a5a7820 */ /* 0x000fe20000400000 */
[----:B------:R-:W-:Y:S01]  /*d520*/  FMUL R91, R91, 0.125 ;  /* 0x3e0000005b5b7820 */ /* 0x000fe20000400000 */
[----:B------:R-:W-:Y:S01]  /*d530*/  FMUL R200, R200, 1.4426950216293334961 ;  /* 0x3fb8aa3bc8c87820 */ /* 0x000fe20000400000 */
[----:B------:R-:W-:Y:S01]  /*d540*/  FMUL R202, R202, 1.4426950216293334961 ;  /* 0x3fb8aa3bcaca7820 */ /* 0x000fe20000400000 */
[----:B------:R-:W-:Y:S01]  /*d550*/  FMUL R205, R201, 1.4426950216293334961 ;  /* 0x3fb8aa3bc9cd7820 */ /* 0x000fe20000400000 */
[----:B------:R-:W-:Y:S01]  /*d560*/  FMUL R90, R90, 1.4426950216293334961 ;  /* 0x3fb8aa3b5a5a7820 */ /* 0x000fe20000400000 */
[----:B------:R-:W-:Y:S01]  /*d570*/  FMUL R91, R91, 1.4426950216293334961 ;  /* 0x3fb8aa3b5b5b7820 */ /* 0x000fe20000400000 */
[----:B------:R-:W-:Y:S01]  /*d580*/  FMUL R92, R92, 0.125 ;  /* 0x3e0000005c5c7820 */ /* 0x000fe20000400000 */
[----:B------:R-:W-:Y:S01]  /*d590*/  FMUL R93, R93, 0.125 ;  /* 0x3e0000005d5d7820 */ /* 0x000fe20000400000 */
[----:B------:R-:W-:Y:S01]  /*d5a0*/  FMUL R94, R94, 0.125 ;  /* 0x3e0000005e5e7820 */ /* 0x000fe20000400000 */
[----:B------:R-:W-:Y:S01]  /*d5b0*/  FMUL R95, R95, 0.125 ;  /* 0x3e0000005f5f7820 */ /* 0x000fe20000400000 */
[----:B------:R-:W-:Y:S01]  /*d5c0*/  FMUL R96, R96, 0.125 ;  /* 0x3e00000060607820 */ /* 0x000fe20000400000 */
[----:B------:R-:W-:Y:S01]  /*d5d0*/  FMUL R97, R97, 0.125 ;  /* 0x3e00000061617820 */ /* 0x000fe20000400000 */
[----:B------:R-:W-:Y:S01]  /*d5e0*/  FMUL R98, R98, 0.125 ;  /* 0x3e00000062627820 */ /* 0x000fe20000400000 */
[----:B------:R-:W-:Y:S01]  /*d5f0*/  FMUL R99, R99, 0.125 ;  /* 0x3e00000063637820 */ /* 0x000fe20000400000 */
[----:B------:R-:W-:Y:S01]  /*d600*/  FSEL R201, R200, -INF , !P6 ;  /* 0xff800000c8c97808 */ /* 0x000fe20007000000 */
[----:B------:R-:W-:Y:S01]  /*d610*/  FMUL R92, R92, 1.4426950216293334961 ;  /* 0x3fb8aa3b5c5c7820 */ /* 0x000fe20000400000 */
        /* <DEDUP_REMOVED lines=10> */
[----:B------:R-:W-:Y:S01]  /*d6c0*/  FMUL R98, R98, 1.4426950216293334961 ;  /* 0x3fb8aa3b62627820 */ /* 0x000fe20000400000 */
[----:B------:R-:W-:Y:S01]  /*d6d0*/  FMUL R99, R99, 1.4426950216293334961 ;  /* 0x3fb8aa3b63637820 */ /* 0x000fe20000400000 */
[----:B--2---:R-:W-:Y:S01]  /*d6e0*/  ISETP.GE.AND P6, PT, R228, 0x40, PT ;  /* 0x00000040e400780c */ /* 0x004fe20003fc6270 */
        /* <DEDUP_REMOVED lines=24> */
[----:B------:R-:W2:Y:S01]  /*d870*/  LDL R205, [R1+0x504] ;  /* 0x0005040001cd7983 */ /* 0x000ea20000100800 */
[----:B------:R-:W-:-:S04]  /*d880*/  SHF.R.U64 R172, R171, 0x7, RZ ;  /* 0x00000007abac7819 */ /* 0x000fc800000012ff */
[----:B------:R-:W-:Y:S02]  /*d890*/  LOP3.LUT R195, R172, 0x1, RZ, 0xc0, !PT ;  /* 0x00000001acc37812 */ /* 0x000fe400078ec0ff */
        /* <DEDUP_REMOVED lines=8> */
[----:B------:R-:W-:Y:S02]  /*d920*/  SHF.R.U64 R172, R171, 0xc, RZ ;  /* 0x0000000cabac7819 */ /* 0x000fe400000012ff */
[----:B---3--:R-:W-:-:S04]  /*d930*/  ISETP.GE.AND P6, PT, R207, 0x40, PT ;  /* 0x00000040cf00780c */ /* 0x008fc80003fc6270 */
[----:B------:R-:W-:Y:S02]  /*d940*/  FSEL R100, R100, -INF , !P6 ;  /* 0xff80000064647808 */ /* 0x000fe40007000000 */
[----:B------:R-:W-:Y:S02]  /*d950*/  FSEL R101, R101, -INF , !P6 ;  /* 0xff80000065657808 */ /* 0x000fe40007000000 */
[----:B------:R-:W-:Y:S02]  /*d960*/  FSEL R102, R102, -INF , !P6 ;  /* 0xff80000066667808 */ /* 0x000fe40007000000 */
[----:B------:R-:W-:Y:S02]  /*d970*/  FSEL R103, R103, -INF , !P6 ;  /* 0xff80000067677808 */ /* 0x000fe40007000000 */
[----:B------:R-:W-:Y:S02]  /*d980*/  FSEL R104, R104, -INF , !P6 ;  /* 0xff80000068687808 */ /* 0x000fe40007000000 */
[----:B------:R-:W-:-:S02]  /*d990*/  FSEL R105, R105, -INF , !P6 ;  /* 0xff80000069697808 */ /* 0x000fc40007000000 */
[----:B------:R-:W-:Y:S02]  /*d9a0*/  FSEL R106, R106, -INF , !P6 ;  /* 0xff8000006a6a7808 */ /* 0x000fe40007000000 */
[----:B------:R-:W-:Y:S02]  /*d9b0*/  FSEL R107, R107, -INF , !P6 ;  /* 0xff8000006b6b7808 */ /* 0x000fe40007000000 */
[----:B----4-:R-:W-:Y:S02]  /*d9c0*/  ISETP.GE.AND P6, PT, R204, 0x40, PT ;  /* 0x00000040cc00780c */ /* 0x010fe40003fc6270 */
[----:B------:R-:W3:Y:S01]  /*d9d0*/  LDL R204, [R1+0x508] ;  /* 0x0005080001cc7983 */ /* 0x000ee20000100800 */
        /* <DEDUP_REMOVED lines=18> */
[----:B------:R-:W-:Y:S02]  /*db00*/  LOP3.LUT R218, R218, 0x7fffffff, RZ, 0xc0, !PT ;  /* 0x7fffffffdada7812 */ /* 0x000fe400078ec0ff */
[----:B------:R-:W-:Y:S02]  /*db10*/  LOP3.LUT R14, R14, 0xfeffffff, RZ, 0xc0, !PT ;  /* 0xfeffffff0e0e7812 */ /* 0x000fe400078ec0ff */
[----:B------:R-:W-:Y:S02]  /*db20*/  LOP3.LUT R172, R172, 0x1, RZ, 0xc0, !PT ;  /* 0x00000001acac7812 */ /* 0x000fe400078ec0ff */
[----:B------:R-:W-:-:S02]  /*db30*/  @P3 LOP3.LUT R218, R218, 0x80000000, RZ, 0xfc, !PT ;  /* 0x80000000dada3812 */ /* 0x000fc400078efcff */
[----:B------:R-:W-:Y:S02]  /*db40*/  @P2 LOP3.LUT R14, R14, 0x1000000, RZ, 0xfc, !PT ;  /* 0x010000000e0e2812 */ /* 0x000fe400078efcff */
[----:B------:R-:W-:Y:S02]  /*db50*/  ISETP.EQ.U32.AND P3, PT, R172, 0x1, PT ;  /* 0x00000001ac00780c */ /* 0x000fe40003f62070 */
[----:B------:R-:W-:Y:S02]  /*db60*/  SHF.R.U64 R172, R171, 0x19, RZ ;  /* 0x00000019abac7819 */ /* 0x000fe400000012ff */
[----:B------:R-:W-:Y:S02]  /*db70*/  LOP3.LUT R14, R14, 0xff7fffff, RZ, 0xc0, !PT ;  /* 0xff7fffff0e0e7812 */ /* 0x000fe400078ec0ff */
[----:B------:R-:W-:Y:S02]  /*db80*/  LOP3.LUT R172, R172, 0x1, RZ, 0xc0, !PT ;  /* 0x00000001acac7812 */ /* 0x000fe400078ec0ff */
[----:B------:R-:W-:-:S02]  /*db90*/  @P1 LOP3.LUT R14, R14, 0x800000, RZ, 0xfc, !PT ;  /* 0x008000000e0e1812 */ /* 0x000fc400078efcff */
[----:B------:R-:W-:Y:S02]  /*dba0*/  ISETP.EQ.U32.AND P1, PT, R172, 0x1, PT ;  /* 0x00000001ac00780c */ /* 0x000fe40003f22070 */
[----:B------:R-:W-:Y:S02]  /*dbb0*/  LOP3.LUT R12, R12, 0xfffffffe, RZ, 0xc0, !PT ;  /* 0xfffffffe0c0c7812 */ /* 0x000fe400078ec0ff */
[----:B------:R-:W-:Y:S02]  /*dbc0*/  LOP3.LUT R14, R14, 0xffbfffff, RZ, 0xc0, !PT ;  /* 0xffbfffff0e0e7812 */ /* 0x000fe400078ec0ff */
[----:B------:R-:W-:Y:S02]  /*dbd0*/  @P3 LOP3.LUT R12, R12, 0x1, RZ, 0xfc, !PT ;  /* 0x000000010c0c3812 */ /* 0x000fe400078efcff */
[----:B------:R-:W-:Y:S02]  /*dbe0*/  @P0 LOP3.LUT R14, R14, 0x400000, RZ, 0xfc, !PT ;  /* 0x004000000e0e0812 */ /* 0x000fe400078efcff */
[----:B------:R-:W-:-:S04]  /*dbf0*/  LOP3.LUT R12, R12, 0xfffffffd, RZ, 0xc0, !PT ;  /* 0xfffffffd0c0c7812 */ /* 0x000fc800078ec0ff */
[----:B------:R-:W-:Y:S02]  /*dc00*/  @P1 LOP3.LUT R12, R12, 0x2, RZ, 0xfc, !PT ;  /* 0x000000020c0c1812 */ /* 0x000fe400078efcff */
[----:B------:R-:W-:Y:S02]  /*dc10*/  LOP3.LUT P1, RZ, R14, 0x2, RZ, 0xc0, !PT ;  /* 0x000000020eff7812 */ /* 0x000fe4000782c0ff */
[----:B------:R-:W-:Y:S01]  /*dc20*/  LOP3.LUT R12, R12, 0xffffffbf, RZ, 0xc0, !PT ;  /* 0xffffffbf0c0c7812 */ /* 0x000fe200078ec0ff */
[----:B------:R-:W-:Y:S01]  /*dc30*/  FMUL R108, R108, 0.125 ;  /* 0x3e0000006c6c7820 */ /* 0x000fe20000400000 */
[----:B------:R-:W-:Y:S01]  /*dc40*/  FMUL R109, R109, 0.125 ;  /* 0x3e0000006d6d7820 */ /* 0x000fe20000400000 */
[----:B------:R-:W-:Y:S01]  /*dc50*/  FMUL R110, R110, 0.125 ;  /* 0x3e0000006e6e7820 */ /* 0x000fe20000400000 */
[----:B------:R-:W-:Y:S01]  /*dc60*/  FMUL R111, R111, 0.125 ;  /* 0x3e0000006f6f7820 */ /* 0x000fe20000400000 */
[----:B------:R-:W-:Y:S01]  /*dc70*/  FMUL R112, R112, 0.125 ;  /* 0x3e00000070707820 */ /* 0x000fe20000400000 */
[----:B------:R-:W-:Y:S01]  /*dc80*/  FMUL R113, R113, 0.125 ;  /* 0x3e00000071717820 */ /* 0x000fe20000400000 */
[----:B------:R-:W-:Y:S01]  /*dc90*/  FMUL R114, R114, 0.125 ;  /* 0x3e00000072727820 */ /* 0x000fe20000400000 */
[----:B------:R-:W-:-:S03]  /*dca0*/  FMUL R115, R115, 0.125 ;  /* 0x3e00000073737820 */ /* 0x000fc60000400000 */
[----:B------:R-:W-:Y:S02]  /*dcb0*/  @P1 LOP3.LUT R12, R12, 0x40, RZ, 0xfc, !PT ;  /* 0x000000400c0c1812 */ /* 0x000fe400078efcff */
[----:B------:R-:W-:Y:S01]  /*dcc0*/  LOP3.LUT P1, RZ, R14, 0x40, RZ, 0xc0, !PT ;  /* 0x000000400eff7812 */ /* 0x000fe2000782c0ff */
[----:B------:R-:W-:Y:S01]  /*dcd0*/  FMUL R108, R108, 1.4426950216293334961 ;  /* 0x3fb8aa3b6c6c7820 */ /* 0x000fe20000400000 */
[----:B------:R-:W-:Y:S01]  /*dce0*/  FMUL R109, R109, 1.4426950216293334961 ;  /* 0x3fb8aa3b6d6d7820 */ /* 0x000fe20000400000 */
[----:B------:R-:W-:Y:S01]  /*dcf0*/  FMUL R110, R110, 1.4426950216293334961 ;  /* 0x3fb8aa3b6e6e7820 */ /* 0x000fe20000400000 */
        /* <DEDUP_REMOVED lines=13> */
[----:B------:R-:W-:Y:S01]  /*ddd0*/  LOP3.LUT R12, R12, 0xfffffbff, RZ, 0xc0, !PT ;  /* 0xfffffbff0c0c7812 */ /* 0x000fe200078ec0ff */
        /* <DEDUP_REMOVED lines=15> */
[----:B------:R-:W-:-:S02]  /*ded0*/  FSEL R115, R115, -INF , !P6 ;  /* 0xff80000073737808 */ /* 0x000fc40007000000 */
[----:B--2---:R-:W-:Y:S02]  /*dee0*/  ISETP.GE.AND P6, PT, R205, 0x40, PT ;  /* 0x00000040cd00780c */ /* 0x004fe40003fc6270 */
[----:B------:R-:W-:Y:S01]  /*def0*/  @P1 LOP3.LUT R12, R12, 0x400, RZ, 0xfc, !PT ;  /* 0x000004000c0c1812 */ /* 0x000fe200078efcff */
[----:B------:R-:W2:Y:S01]  /*df00*/  LDL R205, [R1+0x50c] ;  /* 0x00050c0001cd7983 */ /* 0x000ea20000100800 */
[----:B------:R-:W-:Y:S02]  /*df10*/  LOP3.LUT P1, RZ, R14, 0x400, RZ, 0xc0, !PT ;  /* 0x000004000eff7812 */ /* 0x000fe4000782c0ff */
[----:B------:R-:W-:Y:S02]  /*df20*/  FSEL R116, R116, -INF , !P6 ;  /* 0xff80000074747808 */ /* 0x000fe40007000000 */
[----:B------:R-:W-:Y:S02]  /*df30*/  FSEL R117, R117, -INF , !P6 ;  /* 0xff80000075757808 */ /* 0x000fe40007000000 */
[----:B------:R-:W-:-:S02]  /*df40*/  FSEL R118, R118, -INF , !P6 ;  /* 0xff80000076767808 */ /* 0x000fc40007000000 */
[----:B------:R-:W-:Y:S02]  /*df50*/  FSEL R119, R119, -INF , !P6 ;  /* 0xff80000077777808 */ /* 0x000fe40007000000 */
[----:B------:R-:W-:Y:S02]  /*df60*/  FSEL R120, R120, -INF , !P6 ;  /* 0xff80000078787808 */ /* 0x000fe40007000000 */
[----:B------:R-:W-:Y:S02]  /*df70*/  FSEL R121, R121, -INF , !P6 ;  /* 0xff80000079797808 */ /* 0x000fe40007000000 */
[----:B------:R-:W-:Y:S02]  /*df80*/  FSEL R122, R122, -INF , !P6 ;  /* 0xff8000007a7a7808 */ /* 0x000fe40007000000 */
[----:B------:R-:W-:Y:S02]  /*df90*/  FSEL R123, R123, -INF , !P6 ;  /* 0xff8000007b7b7808 */ /* 0x000fe40007000000 */
[----:B------:R-:W-:-:S04]  /*dfa0*/  LOP3.LUT R12, R12, 0xffffbfff, RZ, 0xc0, !PT ;  /* 0xffffbfff0c0c7812 */ /* 0x000fc800078ec0ff */
[----:B------:R-:W-:Y:S02]  /*dfb0*/  @P1 LOP3.LUT R12, R12, 0x4000, RZ, 0xfc, !PT ;  /* 0x000040000c0c1812 */ /* 0x000fe400078efcff */
[----:B------:R-:W-:Y:S02]  /*dfc0*/  LOP3.LUT P1, RZ, R14, 0x4000, RZ, 0xc0, !PT ;  /* 0x000040000eff7812 */ /* 0x000fe4000782c0ff */
[----:B------:R-:W-:Y:S02]  /*dfd0*/  LOP3.LUT R12, R12, 0xfffbffff, RZ, 0xc0, !PT ;  /* 0xfffbffff0c0c7812 */ /* 0x000fe400078ec0ff */
[----:B------:R-:W-:-:S09]  /*dfe0*/  LOP3.LUT P3, RZ, R13, 0x40000000, RZ, 0xc0, !PT ;  /* 0x400000000dff7812 */ /* 0x000fd2000786c0ff */
[----:B------:R-:W-:Y:S02]  /*dff0*/  @P1 LOP3.LUT R12, R12, 0x40000, RZ, 0xfc, !PT ;  /* 0x000400000c0c1812 */ /* 0x000fe400078efcff */
[----:B------:R-:W-:Y:S02]  /*e000*/  LOP3.LUT P1, RZ, R14, 0x40000, RZ, 0xc0, !PT ;  /* 0x000400000eff7812 */ /* 0x000fe4000782c0ff */
[----:B------:R-:W-:-:S11]  /*e010*/  LOP3.LUT R12, R12, 0xffbfffff, RZ, 0xc0, !PT ;  /* 0xffbfffff0c0c7812 */ /* 0x000fd600078ec0ff */
[----:B------:R-:W-:-:S04]  /*e020*/  @P1 LOP3.LUT R12, R12, 0x400000, RZ, 0xfc, !PT ;  /* 0x004000000c0c1812 */ /* 0x000fc800078efcff */
[----:B------:R-:W-:-:S04]  /*e030*/  LOP3.LUT R12, R12, 0xfffffffb, RZ, 0xc0, !PT ;  /* 0xfffffffb0c0c7812 */ /* 0x000fc800078ec0ff */
[----:B------:R-:W-:Y:S02]  /*e040*/  @P3 LOP3.LUT R12, R12, 0x4, RZ, 0xfc, !PT ;  /* 0x000000040c0c3812 */ /* 0x000fe400078efcff */
[----:B------:R-:W-:Y:S02]  /*e050*/  LOP3.LUT P3, RZ, R14, 0x4, RZ, 0xc0, !PT ;  /* 0x000000040eff7812 */ /* 0x000fe4000786c0ff */
[----:B------:R-:W-:-:S11]  /*e060*/  LOP3.LUT R12, R12, 0xffffff7f, RZ, 0xc0, !PT ;  /* 0xffffff7f0c0c7812 */ /* 0x000fd600078ec0ff */
[----:B------:R-:W-:Y:S02]  /*e070*/  @P3 LOP3.LUT R12, R12, 0x80, RZ, 0xfc, !PT ;  /* 0x000000800c0c3812 */ /* 0x000fe400078efcff */
[----:B------:R-:W-:Y:S02]  /*e080*/  LOP3.LUT P3, RZ, R14, 0x10, RZ, 0xc0, !PT ;  /* 0x000000100eff7812 */ /* 0x000fe4000786c0ff */
[----:B------:R-:W-:Y:S02]  /*e090*/  LOP3.LUT R12, R12, 0xfffffdff, RZ, 0xc0, !PT ;  /* 0xfffffdff0c0c7812 */ /* 0x000fe400078ec0ff */
[----:B---3--:R-:W-:Y:S02]  /*e0a0*/  ISETP.GE.AND P6, PT, R204, 0x40, PT ;  /* 0x00000040cc00780c */ /* 0x008fe40003fc6270 */
[----:B------:R-:W3:Y:S07]  /*e0b0*/  LDL R204, [R1+0x510] ;  /* 0x0005100001cc7983 */ /* 0x000eee0000100800 */
[----:B------:R-:W-:-:S02]  /*e0c0*/  @P3 LOP3.LUT R12, R12, 0x200, RZ, 0xfc, !PT ;  /* 0x000002000c0c3812 */ /* 0x000fc400078efcff */
        /* <DEDUP_REMOVED lines=40> */
[----:B------:R-:W-:Y:S02]  /*e350*/  SHF.R.U64 R168, R171, 0x1, RZ ;  /* 0x00000001aba87819 */ /* 0x000fe400000012ff */
[----:B------:R-:W-:Y:S02]  /*e360*/  LOP3.LUT R12, R12, 0xffffefff, RZ, 0xc0, !PT ;  /* 0xffffefff0c0c7812 */ /* 0x000fe400078ec0ff */
[----:B------:R-:W-:Y:S02]  /*e370*/  LOP3.LUT R168, R168, 0x1, RZ, 0xc0, !PT ;  /* 0x00000001a8a87812 */ /* 0x000fe400078ec0ff */
[----:B------:R-:W-:-:S02]  /*e380*/  LOP3.LUT P3, RZ, R14, 0x100000, RZ, 0xc0, !PT ;  /* 0x001000000eff7812 */ /* 0x000fc4000786c0ff */
[----:B------:R-:W-:-:S03]  /*e390*/  ISETP.EQ.U32.AND P0, PT, R168, 0x1, PT ;  /* 0x00000001a800780c */ /* 0x000fc60003f02070 */
[----:B------:R-:W-:Y:S02]  /*e3a0*/  @P2 LOP3.LUT R12, R12, 0x1000, RZ, 0xfc, !PT ;  /* 0x000010000c0c2812 */ /* 0x000fe400078efcff */
[----:B------:R-:W-:Y:S02]  /*e3b0*/  LOP3.LUT P2, RZ, R14, 0x2000, RZ, 0xc0, !PT ;  /* 0x000020000eff7812 */ /* 0x000fe4000784c0ff */
[----:B------:R-:W-:Y:S02]  /*e3c0*/  ISETP.EQ.U32.AND.EX P3, PT, RZ, RZ, !P3, P0 ;  /* 0x000000ffff00720c */ /* 0x000fe40005f62100 */
[----:B------:R-:W-:Y:S02]  /*e3d0*/  SHF.R.U64 R169, R171, 0x2, RZ ;  /* 0x00000002aba97819 */ /* 0x000fe400000012ff */
[----:B------:R-:W-:Y:S02]  /*e3e0*/  LOP3.LUT R12, R12, 0xffefffff, RZ, 0xc0, !PT ;  /* 0xffefffff0c0c7812 */ /* 0x000fe400078ec0ff */
[----:B------:R-:W-:-:S02]  /*e3f0*/  LOP3.LUT R14, R14, 0xffefffff, RZ, 0xc0, !PT ;  /* 0xffefffff0e0e7812 */ /* 0x000fc400078ec0ff */
[----:B------:R-:W-:-:S03]  /*e400*/  LOP3.LUT R199, R169, 0x1, RZ, 0xc0, !PT ;  /* 0x00000001a9c77812 */ /* 0x000fc600078ec0ff */
[----:B------:R-:W-:Y:S02]  /*e410*/  @P2 LOP3.LUT R12, R12, 0x100000, RZ, 0xfc, !PT ;  /* 0x001000000c0c2812 */ /* 0x000fe400078efcff */
[----:B------:R-:W-:Y:S02]  /*e420*/  @P3 LOP3.LUT R14, R14, 0x100000, RZ, 0xfc, !PT ;  /* 0x001000000e0e3812 */ /* 0x000fe400078efcff */
[----:B------:R-:W-:Y:S02]  /*e430*/  ISETP.EQ.U32.AND P1, PT, R199, 0x1, PT ;  /* 0x00000001c700780c */ /* 0x000fe40003f22070 */
[----:B------:R-:W-:Y:S02]  /*e440*/  LOP3.LUT P3, RZ, R12, 0x800000, RZ, 0xc0, !PT ;  /* 0x008000000cff7812 */ /* 0x000fe4000786c0ff */
[----:B------:R-:W-:Y:S02]  /*e450*/  SHF.R.U64 R169, R171, 0x3, RZ ;  /* 0x00000003aba97819 */ /* 0x000fe400000012ff */
[----:B------:R-:W-:Y:S01]  /*e460*/  ISETP.EQ.U32.AND.EX P3, PT, RZ, RZ, !P3, P1 ;  /* 0x000000ffff00720c */ /* 0x000fe20005f62110 */
[----:B------:R-:W-:Y:S01]  /*e470*/  FMUL R124, R124, 0.125 ;  /* 0x3e0000007c7c7820 */ /* 0x000fe20000400000 */
[----:B------:R-:W-:Y:S01]  /*e480*/  LOP3.LUT R198, R169, 0x1, RZ, 0xc0, !PT ;  /* 0x00000001a9c67812 */ /* 0x000fe200078ec0ff */
[----:B------:R-:W-:Y:S01]  /*e490*/  FMUL R125, R125, 0.125 ;  /* 0x3e0000007d7d7820 */ /* 0x000fe20000400000 */
[----:B------:R-:W-:Y:S01]  /*e4a0*/  SHF.R.U64 R169, R171, 0x4, RZ ;  /* 0x00000004aba97819 */ /* 0x000fe200000012ff */
        /* <DEDUP_REMOVED lines=8> */
[----:B------:R-:W-:Y:S01]  /*e530*/  LOP3.LUT R196, R169, 0x1, RZ, 0xc0, !PT ;  /* 0x00000001a9c47812 */ /* 0x000fe200078ec0ff */
        /* <DEDUP_REMOVED lines=15> */
[----:B------:R-:W-:Y:S01]  /*e630*/  @P3 LOP3.LUT R14, R14, 0x80000, RZ, 0xfc, !PT ;  /* 0x000800000e0e3812 */ /* 0x000fe200078efcff */
[----:B------:R-:W-:Y:S01]  /*e640*/  FMUL R132, R132, 1.4426950216293334961 ;  /* 0x3fb8aa3b84847820 */ /* 0x000fe20000400000 */
[----:B------:R-:W-:Y:S01]  /*e650*/  SHF.R.U64 R169, R171, 0x5, RZ ;  /* 0x00000005aba97819 */ /* 0x000fe200000012ff */
[----:B------:R-:W-:Y:S01]  /*e660*/  FMUL R133, R133, 1.4426950216293334961 ;  /* 0x3fb8aa3b85857820 */ /* 0x000fe20000400000 */
[----:B------:R-:W-:Y:S01]  /*e670*/  LOP3.LUT P0, RZ, R12, 0x1000000, RZ, 0xc0, !PT ;  /* 0x010000000cff7812 */ /* 0x000fe2000780c0ff */
[----:B------:R-:W-:Y:S01]  /*e680*/  FMUL R134, R134, 1.4426950216293334961 ;  /* 0x3fb8aa3b86867820 */ /* 0x000fe20000400000 */
[----:B------:R-:W-:Y:S01]  /*e690*/  ISETP.EQ.U32.AND P3, PT, R196, 0x1, PT ;  /* 0x00000001c400780c */ /* 0x000fe20003f62070 */
        /* <DEDUP_REMOVED lines=10> */
[----:B------:R-:W-:Y:S01]  /*e740*/  FMUL R140, R140, 0.125 ;  /* 0x3e0000008c8c7820 */ /* 0x000fe20000400000 */
[----:B------:R-:W-:Y:S01]  /*e750*/  FSEL R129, R129, -INF , !P6 ;  /* 0xff80000081817808 */ /* 0x000fe20007000000 */
[----:B------:R-:W-:Y:S01]  /*e760*/  FMUL R141, R141, 0.125 ;  /* 0x3e0000008d8d7820 */ /* 0x000fe20000400000 */
[----:B------:R-:W-:Y:S01]  /*e770*/  FSEL R130, R130, -INF , !P6 ;  /* 0xff80000082827808 */ /* 0x000fe20007000000 */
[----:B------:R-:W-:Y:S01]  /*e780*/  FMUL R142, R142, 0.125 ;  /* 0x3e0000008e8e7820 */ /* 0x000fe20000400000 */
[----:B------:R-:W-:Y:S01]  /*e790*/  FSEL R131, R131, -INF , !P6 ;  /* 0xff80000083837808 */ /* 0x000fe20007000000 */
[----:B------:R-:W-:Y:S01]  /*e7a0*/  FMUL R143, R143, 0.125 ;  /* 0x3e0000008f8f7820 */ /* 0x000fe20000400000 */
[----:B--2---:R-:W-:Y:S01]  /*e7b0*/  ISETP.GE.AND P6, PT, R205, 0x40, PT ;  /* 0x00000040cd00780c */ /* 0x004fe20003fc6270 */
[----:B------:R-:W-:Y:S01]  /*e7c0*/  FMUL R144, R144, 0.125 ;  /* 0x3e00000090907820 */ /* 0x000fe20000400000 */
[----:B------:R-:W-:Y:S01]  /*e7d0*/  FMUL R145, R145, 0.125 ;  /* 0x3e00000091917820 */ /* 0x000fe20000400000 */
[----:B------:R-:W-:Y:S01]  /*e7e0*/  FMUL R146, R146, 0.125 ;  /* 0x3e00000092927820 */ /* 0x000fe20000400000 */
[----:B------:R-:W-:Y:S01]  /*e7f0*/  FMUL R147, R147, 0.125 ;  /* 0x3e00000093937820 */ /* 0x000fe20000400000 */
[----:B------:R-:W-:-:S02]  /*e800*/  ISETP.EQ.U32.AND P2, PT, R198, 0x1, PT ;  /* 0x00000001c600780c */ /* 0x000fc40003f42070 */
[----:B------:R-:W-:Y:S02]  /*e810*/  LOP3.LUT P1, RZ, R12, 0x400000, RZ, 0xc0, !PT ;  /* 0x004000000cff7812 */ /* 0x000fe4000782c0ff */
[----:B------:R-:W-:Y:S02]  /*e820*/  LOP3.LUT R197, R169, 0x1, RZ, 0xc0, !PT ;  /* 0x00000001a9c57812 */ /* 0x000fe400078ec0ff */
[----:B------:R-:W-:Y:S01]  /*e830*/  ISETP.EQ.U32.AND.EX P0, PT, RZ, RZ, !P0, P3 ;  /* 0x000000ffff00720c */ /* 0x000fe20004702130 */
        /* <DEDUP_REMOVED lines=16> */
[----:B---3--:R-:W-:Y:S02]  /*e940*/  ISETP.GE.AND P6, PT, R204, 0x40, PT ;  /* 0x00000040cc00780c */ /* 0x008fe40003fc6270 */
[----:B------:R-:W-:Y:S02]  /*e950*/  ISETP.EQ.U32.AND.EX P1, PT, RZ, RZ, !P1, P2 ;  /* 0x000000ffff00720c */ /* 0x000fe40004f22120 */
[----:B------:R-:W-:Y:S02]  /*e960*/  ISETP.EQ.U32.AND P2, PT, R197, 0x1, PT ;  /* 0x00000001c500780c */ /* 0x000fe40003f42070 */
[----:B------:R-:W-:Y:S02]  /*e970*/  LOP3.LUT P3, RZ, R12, 0x200000, RZ, 0xc0, !PT ;  /* 0x002000000cff7812 */ /* 0x000fe4000786c0ff */
[----:B------:R-:W-:Y:S02]  /*e980*/  FSEL R140, R140, -INF , !P6 ;  /* 0xff8000008c8c7808 */ /* 0x000fe40007000000 */
[----:B------:R-:W-:-:S02]  /*e990*/  FSEL R141, R141, -INF , !P6 ;  /* 0xff8000008d8d7808 */ /* 0x000fc40007000000 */
[----:B------:R-:W-:Y:S02]  /*e9a0*/  FSEL R142, R142, -INF , !P6 ;  /* 0xff8000008e8e7808 */ /* 0x000fe40007000000 */
[----:B------:R-:W-:Y:S02]  /*e9b0*/  FSEL R143, R143, -INF , !P6 ;  /* 0xff8000008f8f7808 */ /* 0x000fe40007000000 */
[----:B------:R-:W-:Y:S02]  /*e9c0*/  FSEL R144, R144, -INF , !P6 ;  /* 0xff80000090907808 */ /* 0x000fe40007000000 */
[----:B------:R-:W-:Y:S02]  /*e9d0*/  FSEL R145, R145, -INF , !P6 ;  /* 0xff80000091917808 */ /* 0x000fe40007000000 */
[----:B------:R-:W-:Y:S02]  /*e9e0*/  FSEL R146, R146, -INF , !P6 ;  /* 0xff80000092927808 */ /* 0x000fe40007000000 */
[----:B------:R-:W-:-:S02]  /*e9f0*/  FSEL R147, R147, -INF , !P6 ;  /* 0xff80000093937808 */ /* 0x000fc40007000000 */
[C---:B------:R-:W-:Y:S02]  /*ea00*/  LOP3.LUT P6, RZ, R13.reuse, 0x80000000, RZ, 0xc0, !PT ;  /* 0x800000000dff7812 */ /* 0x040fe400078cc0ff */
[----:B------:R-:W-:Y:S02]  /*ea10*/  ISETP.EQ.U32.AND.EX P3, PT, RZ, RZ, !P3, P2 ;  /* 0x000000ffff00720c */ /* 0x000fe40005f62120 */
[----:B------:R-:W-:Y:S02]  /*ea20*/  LOP3.LUT R13, R13, 0xfdffffff, RZ, 0xc0, !PT ;  /* 0xfdffffff0d0d7812 */ /* 0x000fe400078ec0ff */
[----:B------:R-:W-:Y:S02]  /*ea30*/  SHF.R.U64 R169, R171, 0x6, RZ ;  /* 0x00000006aba97819 */ /* 0x000fe400000012ff */
[----:B------:R-:W-:Y:S02]  /*ea40*/  @P0 LOP3.LUT R13, R13, 0x2000000, RZ, 0xfc, !PT ;  /* 0x020000000d0d0812 */ /* 0x000fe400078efcff */
[----:B------:R-:W-:-:S02]  /*ea50*/  LOP3.LUT R14, R14, 0xfffbffff, RZ, 0xc0, !PT ;  /* 0xfffbffff0e0e7812 */ /* 0x000fc400078ec0ff */
[----:B------:R-:W-:Y:S02]  /*ea60*/  LOP3.LUT R13, R13, 0xfeffffff, RZ, 0xc0, !PT ;  /* 0xfeffffff0d0d7812 */ /* 0x000fe400078ec0ff */
[----:B------:R-:W-:Y:S02]  /*ea70*/  LOP3.LUT R169, R169, 0x1, RZ, 0xc0, !PT ;  /* 0x00000001a9a97812 */ /* 0x000fe400078ec0ff */
[----:B------:R-:W-:Y:S02]  /*ea80*/  @P1 LOP3.LUT R14, R14, 0x40000, RZ, 0xfc, !PT ;  /* 0x000400000e0e1812 */ /* 0x000fe400078efcff */
[----:B------:R-:W-:Y:S02]  /*ea90*/  @P3 LOP3.LUT R13, R13, 0x1000000, RZ, 0xfc, !PT ;  /* 0x010000000d0d3812 */ /* 0x000fe400078efcff */
[----:B------:R-:W-:Y:S02]  /*eaa0*/  ISETP.EQ.U32.AND P1, PT, R169, 0x1, PT ;  /* 0x00000001a900780c */ /* 0x000fe40003f22070 */
[----:B------:R-:W-:-:S04]  /*eab0*/  LOP3.LUT P3, RZ, R12, 0x80000, RZ, 0xc0, !PT ;  /* 0x000800000cff7812 */ /* 0x000fc8000786c0ff */
[----:B------:R-:W-:Y:S02]  /*eac0*/  ISETP.EQ.U32.AND.EX P3, PT, RZ, RZ, !P3, P1 ;  /* 0x000000ffff00720c */ /* 0x000fe40005f62110 */
[----:B------:R-:W-:Y:S02]  /*ead0*/  ISETP.EQ.U32.AND P0, PT, R195, 0x1, PT ;  /* 0x00000001c300780c */ /* 0x000fe40003f02070 */
[C---:B------:R-:W-:Y:S02]  /*eae0*/  LOP3.LUT P1, RZ, R12.reuse, 0x40000, RZ, 0xc0, !PT ;  /* 0x000400000cff7812 */ /* 0x040fe4000782c0ff */
[----:B------:R-:W-:Y:S02]  /*eaf0*/  LOP3.LUT R13, R13, 0xff7fffff, RZ, 0xc0, !PT ;  /* 0xff7fffff0d0d7812 */ /* 0x000fe400078ec0ff */
[----:B------:R-:W-:Y:S02]  /*eb00*/  ISETP.EQ.U32.AND.EX P1, PT, RZ, RZ, !P1, P0 ;  /* 0x000000ffff00720c */ /* 0x000fe40004f22100 */
[----:B------:R-:W-:-:S03]  /*eb10*/  LOP3.LUT P2, RZ, R12, 0x100000, RZ, 0xc0, !PT ;  /* 0x001000000cff7812 */ /* 0x000fc6000784c0ff */
[----:B------:R-:W-:Y:S02]  /*eb20*/  @P3 LOP3.LUT R13, R13, 0x800000, RZ, 0xfc, !PT ;  /* 0x008000000d0d3812 */ /* 0x000fe400078efcff */
[----:B------:R-:W-:Y:S02]  /*eb30*/  ISETP.EQ.U32.AND P3, PT, R193, 0x1, PT ;  /* 0x00000001c100780c */ /* 0x000fe40003f62070 */
[----:B------:R-:W-:Y:S02]  /*eb40*/  LOP3.LUT R13, R13, 0xffbfffff, RZ, 0xc0, !PT ;  /* 0xffbfffff0d0d7812 */ /* 0x000fe400078ec0ff */
[----:B------:R-:W-:Y:S02]  /*eb50*/  ISETP.EQ.U32.AND.EX P2, PT, RZ, RZ, !P2, P3 ;  /* 0x000000ffff00720c */ /* 0x000fe40005742130 */
[----:B------:R-:W-:Y:S02]  /*eb60*/  ISETP.EQ.U32.AND P0, PT, R194, 0x1, PT ;  /* 0x00000001c200780c */ /* 0x000fe40003f02070 */
[----:B------:R-:W-:-:S02]  /*eb70*/  LOP3.LUT P3, RZ, R12, 0x20000, RZ, 0xc0, !PT ;  /* 0x000200000cff7812 */ /* 0x000fc4000786c0ff */
[----:B------:R-:W-:Y:S02]  /*eb80*/  @P1 LOP3.LUT R13, R13, 0x400000, RZ, 0xfc, !PT ;  /* 0x004000000d0d1812 */ /* 0x000fe400078efcff */
[----:B------:R-:W-:Y:S02]  /*eb90*/  ISETP.EQ.U32.AND.EX P3, PT, RZ, RZ, !P3, P0 ;  /* 0x000000ffff00720c */ /* 0x000fe40005f62100 */
[----:B------:R-:W-:-:S04]  /*eba0*/  LOP3.LUT R13, R13, 0xffdfffff, RZ, 0xc0, !PT ;  /* 0xffdfffff0d0d7812 */ /* 0x000fc800078ec0ff */
[----:B------:R-:W-:-:S04]  /*ebb0*/  @P2 LOP3.LUT R13, R13, 0x200000, RZ, 0xfc, !PT ;  /* 0x002000000d0d2812 */ /* 0x000fc800078efcff */
[----:B------:R-:W-:Y:S02]  /*ebc0*/  LOP3.LUT R13, R13, 0xffefffff, RZ, 0xc0, !PT ;  /* 0xffefffff0d0d7812 */ /* 0x000fe400078ec0ff */
[----:B------:R-:W-:Y:S02]  /*ebd0*/  ISETP.EQ.U32.AND P1, PT, R192, 0x1, PT ;  /* 0x00000001c000780c */ /* 0x000fe40003f22070 */
[----:B------:R-:W-:Y:S02]  /*ebe0*/  @P3 LOP3.LUT R13, R13, 0x100000, RZ, 0xfc, !PT ;  /* 0x001000000d0d3812 */ /* 0x000fe400078efcff */
        /* <DEDUP_REMOVED lines=35> */
[----:B------:R-:W-:Y:S02]  /*ee20*/  LOP3.LUT R13, R13, 0xffffdfff, RZ, 0xc0, !PT ;  /* 0xffffdfff0d0d7812 */ /* 0x000fe400078ec0ff */
[----:B------:R-:W-:Y:S02]  /*ee30*/  ISETP.EQ.U32.AND P1, PT, R178, 0x1, PT ;  /* 0x00000001b200780c */ /* 0x000fe40003f22070 */
[----:B------:R-:W-:Y:S02]  /*ee40*/  LOP3.LUT P0, RZ, R12, 0x100, RZ, 0xc0, !PT ;  /* 0x000001000cff7812 */ /* 0x000fe4000780c0ff */
[----:B------:R-:W-:-:S02]  /*ee50*/  @P2 LOP3.LUT R13, R13, 0x2000, RZ, 0xfc, !PT ;  /* 0x000020000d0d2812 */ /* 0x000fc400078efcff */
[----:B------:R-:W-:Y:S02]  /*ee60*/  ISETP.EQ.U32.AND.EX P0, PT, RZ, RZ, !P0, P1 ;  /* 0x000000ffff00720c */ /* 0x000fe40004702110 */
[----:B------:R-:W-:Y:S02]  /*ee70*/  LOP3.LUT R13, R13, 0xffffefff, RZ, 0xc0, !PT ;  /* 0xffffefff0d0d7812 */ /* 0x000fe400078ec0ff */
[----:B------:R-:W-:Y:S02]  /*ee80*/  SHF.R.U64 R175, R171, 0x14, RZ ;  /* 0x00000014abaf7819 */ /* 0x000fe400000012ff */
[----:B------:R-:W-:Y:S02]  /*ee90*/  @P3 LOP3.LUT R13, R13, 0x1000, RZ, 0xfc, !PT ;  /* 0x000010000d0d3812 */ /* 0x000fe400078efcff */
[----:B------:R-:W-:Y:S02]  /*eea0*/  ISETP.EQ.U32.AND P2, PT, R177, 0x1, PT ;  /* 0x00000001b100780c */ /* 0x000fe40003f42070 */
[----:B------:R-:W-:-:S02]  /*eeb0*/  LOP3.LUT P3, RZ, R12, 0x80, RZ, 0xc0, !PT ;  /* 0x000000800cff7812 */ /* 0x000fc4000786c0ff */
[----:B------:R-:W-:Y:S02]  /*eec0*/  LOP3.LUT R13, R13, 0xfffff7ff, RZ, 0xc0, !PT ;  /* 0xfffff7ff0d0d7812 */ /* 0x000fe400078ec0ff */
[----:B------:R-:W-:Y:S02]  /*eed0*/  LOP3.LUT R175, R175, 0x1, RZ, 0xc0, !PT ;  /* 0x00000001afaf7812 */ /* 0x000fe400078ec0ff */
[----:B------:R-:W-:Y:S02]  /*eee0*/  ISETP.EQ.U32.AND.EX P3, PT, RZ, RZ, !P3, P2 ;  /* 0x000000ffff00720c */ /* 0x000fe40005f62120 */
[----:B------:R-:W-:Y:S02]  /*eef0*/  @P0 LOP3.LUT R13, R13, 0x800, RZ, 0xfc, !PT ;  /* 0x000008000d0d0812 */ /* 0x000fe400078efcff */
[----:B------:R-:W-:Y:S02]  /*ef00*/  LOP3.LUT P1, RZ, R12, 0x40, RZ, 0xc0, !PT ;  /* 0x000000400cff7812 */ /* 0x000fe4000782c0ff */
[----:B------:R-:W-:-:S02]  /*ef10*/  ISETP.EQ.U32.AND P0, PT, R175, 0x1, PT ;  /* 0x00000001af00780c */ /* 0x000fc40003f02070 */
[----:B------:R-:W-:Y:S02]  /*ef20*/  LOP3.LUT R13, R13, 0xfffffbff, RZ, 0xc0, !PT ;  /* 0xfffffbff0d0d7812 */ /* 0x000fe400078ec0ff */
[----:B------:R-:W-:Y:S02]  /*ef30*/  ISETP.EQ.U32.AND.EX P1, PT, RZ, RZ, !P1, P0 ;  /* 0x000000ffff00720c */ /* 0x000fe40004f22100 */
[----:B------:R-:W-:Y:S02]  /*ef40*/  SHF.R.U64 R174, R171, 0x16, RZ ;  /* 0x00000016abae7819 */ /* 0x000fe400000012ff */
[----:B------:R-:W-:Y:S02]  /*ef50*/  ISETP.EQ.U32.AND P2, PT, R176, 0x1, PT ;  /* 0x00000001b000780c */ /* 0x000fe40003f42070 */
[----:B------:R-:W-:Y:S02]  /*ef60*/  LOP3.LUT P0, RZ, R12, 0x20, RZ, 0xc0, !PT ;  /* 0x000000200cff7812 */ /* 0x000fe4000780c0ff */
[----:B------:R-:W-:-:S02]  /*ef70*/  @P3 LOP3.LUT R13, R13, 0x400, RZ, 0xfc, !PT ;  /* 0x000004000d0d3812 */ /* 0x000fc400078efcff */
[----:B------:R-:W-:Y:S02]  /*ef80*/  LOP3.LUT R174, R174, 0x1, RZ, 0xc0, !PT ;  /* 0x00000001aeae7812 */ /* 0x000fe400078ec0ff */
[----:B------:R-:W-:Y:S02]  /*ef90*/  ISETP.EQ.U32.AND.EX P0, PT, RZ, RZ, !P0, P2 ;  /* 0x000000ffff00720c */ /* 0x000fe40004702120 */
[----:B------:R-:W-:Y:S02]  /*efa0*/  LOP3.LUT R13, R13, 0xfffffdff, RZ, 0xc0, !PT ;  /* 0xfffffdff0d0d7812 */ /* 0x000fe400078ec0ff */
[----:B------:R-:W-:Y:S02]  /*efb0*/  SHF.R.U64 R173, R171, 0x17, RZ ;  /* 0x00000017abad7819 */ /* 0x000fe400000012ff */
[----:B------:R-:W-:Y:S02]  /*efc0*/  ISETP.EQ.U32.AND P3, PT, R174, 0x1, PT ;  /* 0x00000001ae00780c */ /* 0x000fe40003f62070 */
[----:B------:R-:W-:-:S02]  /*efd0*/  @P1 LOP3.LUT R13, R13, 0x200, RZ, 0xfc, !PT ;  /* 0x000002000d0d1812 */ /* 0x000fc400078efcff */
[----:B------:R-:W-:Y:S02]  /*efe0*/  LOP3.LUT R173, R173, 0x1, RZ, 0xc0, !PT ;  /* 0x00000001adad7812 */ /* 0x000fe400078ec0ff */
[----:B------:R-:W-:Y:S02]  /*eff0*/  ISETP.EQ.U32.AND.EX P6, PT, RZ, RZ, !P6, P3 ;  /* 0x000000ffff00720c */ /* 0x000fe400077c2130 */
[----:B------:R-:W-:Y:S02]  /*f000*/  LOP3.LUT R13, R13, 0xfffffeff, RZ, 0xc0, !PT ;  /* 0xfffffeff0d0d7812 */ /* 0x000fe400078ec0ff */
[----:B------:R-:W-:Y:S02]  /*f010*/  ISETP.EQ.U32.AND P1, PT, R173, 0x1, PT ;  /* 0x00000001ad00780c */ /* 0x000fe40003f22070 */
[----:B------:R-:W-:Y:S02]  /*f020*/  LOP3.LUT P3, RZ, R12, 0x4, RZ, 0xc0, !PT ;  /* 0x000000040cff7812 */ /* 0x000fe4000786c0ff */
[----:B------:R-:W-:-:S02]  /*f030*/  @P0 LOP3.LUT R13, R13, 0x100, RZ, 0xfc, !PT ;  /* 0x000001000d0d0812 */ /* 0x000fc400078efcff */
[----:B------:R-:W-:Y:S02]  /*f040*/  ISETP.EQ.U32.AND.EX P3, PT, RZ, RZ, !P3, P1 ;  /* 0x000000ffff00720c */ /* 0x000fe40005f62110 */
[----:B------:R-:W-:-:S04]  /*f050*/  LOP3.LUT R13, R13, 0xffffff7f, RZ, 0xc0, !PT ;  /* 0xffffff7f0d0d7812 */ /* 0x000fc800078ec0ff */
[----:B------:R-:W-:-:S04]  /*f060*/  @P6 LOP3.LUT R13, R13, 0x80, RZ, 0xfc, !PT ;  /* 0x000000800d0d6812 */ /* 0x000fc800078efcff */
[----:B------:R-:W-:Y:S02]  /*f070*/  LOP3.LUT R13, R13, 0xffffffbf, RZ, 0xc0, !PT ;  /* 0xffffffbf0d0d7812 */ /* 0x000fe400078ec0ff */
[C---:B------:R-:W-:Y:S02]  /*f080*/  LOP3.LUT P0, RZ, R12.reuse, 0x8, RZ, 0xc0, !PT ;  /* 0x000000080cff7812 */ /* 0x040fe4000780c0ff */
[----:B------:R-:W-:Y:S02]  /*f090*/  @P3 LOP3.LUT R13, R13, 0x40, RZ, 0xfc, !PT ;  /* 0x000000400d0d3812 */ /* 0x000fe400078efcff */
[----:B------:R-:W-:-:S04]  /*f0a0*/  LOP3.LUT P3, RZ, R12, 0x1, RZ, 0xc0, !PT ;  /* 0x000000010cff7812 */ /* 0x000fc8000786c0ff */
[----:B------:R-:W-:Y:S02]  /*f0b0*/  ISETP.EQ.U32.AND.EX P0, PT, RZ, RZ, !P0, P3 ;  /* 0x000000ffff00720c */ /* 0x000fe40004702130 */
[----:B------:R-:W-:Y:S02]  /*f0c0*/  LOP3.LUT R13, R13, 0xffffffdf, RZ, 0xc0, !PT ;  /* 0xffffffdf0d0d7812 */ /* 0x000fe400078ec0ff */
[----:B------:R-:W-:-:S09]  /*f0d0*/  LOP3.LUT P2, RZ, R12, 0x10, RZ, 0xc0, !PT ;  /* 0x000000100cff7812 */ /* 0x000fd2000784c0ff */
[----:B------:R-:W-:Y:S02]  /*f0e0*/  @P0 LOP3.LUT R13, R13, 0x20, RZ, 0xfc, !PT ;  /* 0x000000200d0d0812 */ /* 0x000fe400078efcff */
[----:B------:R-:W-:-:S04]  /*f0f0*/  LOP3.LUT P0, RZ, R218, 0x40000000, RZ, 0xc0, !PT ;  /* 0x40000000daff7812 */ /* 0x000fc8000780c0ff */
[----:B------:R-:W-:Y:S02]  /*f100*/  ISETP.EQ.U32.AND.EX P0, PT, RZ, RZ, !P0, P4 ;  /* 0x000000ffff00720c */ /* 0x000fe40004702140 */
[-C--:B------:R-:W-:Y:S02]  /*f110*/  ISETP.GT.AND P4, PT, R60, R15.reuse, PT ;  /* 0x0000000f3c00720c */ /* 0x080fe40003f84270 */
[----:B------:R-:W-:Y:S02]  /*f120*/  LOP3.LUT P1, RZ, R12, 0x2, RZ, 0xc0, !PT ;  /* 0x000000020cff7812 */ /* 0x000fe4000782c0ff */
[----:B------:R-:W-:Y:S02]  /*f130*/  SEL R12, RZ, 0x1, !P4 ;  /* 0x00000001ff0c7807 */ /* 0x000fe40006000000 */
[----:B------:R-:W-:-:S04]  /*f140*/  ISETP.GT.AND P4, PT, R61, R15, PT ;  /* 0x0000000f3d00720c */ /* 0x000fc80003f84270 */
        /* <DEDUP_REMOVED lines=55> */
[----:B------:R-:W-:Y:S01]  /*f4c0*/  ISETP.GT.AND P4, PT, R71, R15, PT ;  /* 0x0000000f4700720c */ /* 0x000fe20003f84270 */
[----:B------:R-:W-:-:S03]  /*f4d0*/  FADD R71, -R216, R150 ;  /* 0x00000096d8477221 */ /* 0x000fc60000000100 */
[----:B------:R-:W-:Y:S02]  /*f4e0*/  SEL R70, RZ, 0x7fff8, !P4 ;  /* 0x0007fff8ff467807 */ /* 0x000fe40006000000 */
[----:B------:R-:W-:Y:S01]  /*f4f0*/  ISETP.GT.AND P4, PT, R69, R15, PT ;  /* 0x0000000f4500720c */ /* 0x000fe20003f84270 */
[----:B------:R-:W-:Y:S01]  /*f500*/  FADD R150, -R217, R170 ;  /* 0x000000aad9967221 */ /* 0x000fe20000000100 */
[----:B------:R-:W-:Y:S02]  /*f510*/  FMUL R71, R71, R71 ;  /* 0x0000004747477220 */ /* 0x000fe40000400000 */
[----:B------:R-:W-:Y:S02]  /*f520*/  SEL R69, RZ, 0x1fffe, !P4 ;  /* 0x0001fffeff457807 */ /* 0x000fe40006000000 */
[----:B------:R-:W-:Y:S01]  /*f530*/  ISETP.GT.AND P4, PT, R68, R15, PT ;  /* 0x0000000f4400720c */ /* 0x000fe20003f84270 */
[----:B------:R-:W-:-:S03]  /*f540*/  FFMA R187, R150, R150, R71 ;  /* 0x0000009696bb7223 */ /* 0x000fc60000000047 */
        /* <DEDUP_REMOVED lines=13> */
[-C--:B------:R-:W-:Y:S02]  /*f620*/  ISETP.GT.AND P4, PT, R30, R15.reuse, PT ;  /* 0x0000000f1e00720c */ /* 0x080fe40003f84270 */
[----:B------:R-:W-:Y:S02]  /*f630*/  SHF.R.U64 R172, R171, 0x1a, RZ ;  /* 0x0000001aabac7819 */ /* 0x000fe400000012ff */
[----:B------:R-:W-:Y:S02]  /*f640*/  SEL R169, RZ, 0x4, !P4 ;  /* 0x00000004ffa97807 */ /* 0x000fe40006000000 */
[----:B------:R-:W-:Y:S02]  /*f650*/  ISETP.GT.AND P4, PT, R31, R15, PT ;  /* 0x0000000f1f00720c */ /* 0x000fe40003f84270 */
[----:B------:R-:W-:-:S02]  /*f660*/  ISETP.EQ.U32.AND.EX P2, PT, RZ, RZ, !P2, P1 ;  /* 0x000000ffff00720c */ /* 0x000fc40005742110 */
[----:B------:R-:W-:Y:S02]  /*f670*/  LOP3.LUT R172, R172, 0x1, RZ, 0xc0, !PT ;  /* 0x00000001acac7812 */ /* 0x000fe400078ec0ff */
[----:B------:R-:W-:Y:S02]  /*f680*/  SEL R170, RZ, 0x7fff8, !P4 ;  /* 0x0007fff8ffaa7807 */ /* 0x000fe40006000000 */
[----:B------:R-:W-:Y:S02]  /*f690*/  ISETP.GT.AND P4, PT, R24, R15, PT ;  /* 0x0000000f1800720c */ /* 0x000fe40003f84270 */
[----:B------:R-:W-:Y:S02]  /*f6a0*/  ISETP.EQ.U32.AND P6, PT, R172, 0x1, PT ;  /* 0x00000001ac00780c */ /* 0x000fe40003fc2070 */
[----:B------:R-:W-:Y:S02]  /*f6b0*/  SEL R172, RZ, 0x1, !P4 ;  /* 0x00000001ffac7807 */ /* 0x000fe40006000000 */
[----:B------:R-:W-:-:S02]  /*f6c0*/  LOP3.LUT R13, R13, 0xffffffef, RZ, 0xc0, !PT ;  /* 0xffffffef0d0d7812 */ /* 0x000fc400078ec0ff */
[-C--:B------:R-:W-:Y:S02]  /*f6d0*/  ISETP.GT.AND P4, PT, R25, R15.reuse, PT ;  /* 0x0000000f1900720c */ /* 0x080fe40003f84270 */
[----:B------:R-:W-:Y:S02]  /*f6e0*/  @P2 LOP3.LUT R13, R13, 0x10, RZ, 0xfc, !PT ;  /* 0x000000100d0d2812 */ /* 0x000fe400078efcff */
[----:B------:R-:W-:Y:S02]  /*f6f0*/  SEL R173, RZ, 0x1fffe, !P4 ;  /* 0x0001fffeffad7807 */ /* 0x000fe40006000000 */
[----:B------:R-:W-:Y:S02]  /*f700*/  LOP3.LUT P2, RZ, R218, 0x10000000, RZ, 0xc0, !PT ;  /* 0x10000000daff7812 */ /* 0x000fe4000784c0ff */
[----:B------:R-:W-:Y:S02]  /*f710*/  ISETP.GT.AND P4, PT, R26, R15, PT ;  /* 0x0000000f1a00720c */ /* 0x000fe40003f84270 */
[----:B------:R-:W-:-:S02]  /*f720*/  LOP3.LUT R24, R224, 0x1, RZ, 0xc0, !PT ;  /* 0x00000001e0187812 */ /* 0x000fc400078ec0ff */
[----:B------:R-:W-:Y:S02]  /*f730*/  ISETP.EQ.U32.AND.EX P2, PT, RZ, RZ, !P2, P6 ;  /* 0x000000ffff00720c */ /* 0x000fe40005742160 */
[----:B------:R-:W-:Y:S02]  /*f740*/  SEL R174, RZ, 0x4, !P4 ;  /* 0x00000004ffae7807 */ /* 0x000fe40006000000 */
[----:B------:R-:W-:Y:S02]  /*f750*/  ISETP.GT.AND P4, PT, R27, R15, PT ;  /* 0x0000000f1b00720c */ /* 0x000fe40003f84270 */
[----:B------:R-:W-:Y:S02]  /*f760*/  ISETP.NE.U32.AND P6, PT, R24, 0x1, PT ;  /* 0x000000011800780c */ /* 0x000fe40003fc5070 */
[----:B------:R-:W0:Y:S01]  /*f770*/  LDS.128 R24, [0x4080] ;  /* 0x00408000ff187984 */ /* 0x000e220000000c00 */
[----:B------:R-:W-:Y:S02]  /*f780*/  LOP3.LUT P1, RZ, R218, 0x20000000, RZ, 0xc0, !PT ;  /* 0x20000000daff7812 */ /* 0x000fe4000782c0ff */
[----:B------:R-:W-:-:S02]  /*f790*/  SEL R175, RZ, 0x7fff8, !P4 ;  /* 0x0007fff8ffaf7807 */ /* 0x000fc40006000000 */
[-C--:B------:R-:W-:Y:S02]  /*f7a0*/  ISETP.GT.AND P4, PT, R64, R15.reuse, PT ;  /* 0x0000000f4000720c */ /* 0x080fe40003f84270 */
[----:B------:R-:W-:Y:S02]  /*f7b0*/  ISETP.EQ.U32.AND.EX P1, PT, RZ, RZ, !P1, P5 ;  /* 0x000000ffff00720c */ /* 0x000fe40004f22150 */
[-C--:B------:R-:W-:Y:S02]  /*f7c0*/  ISETP.GT.AND P5, PT, R65, R15.reuse, PT ;  /* 0x0000000f4100720c */ /* 0x080fe40003fa4270 */
[----:B------:R-:W-:Y:S02]  /*f7d0*/  SEL R65, RZ, 0x1, !P4 ;  /* 0x00000001ff417807 */ /* 0x000fe40006000000 */
[----:B------:R-:W-:Y:S02]  /*f7e0*/  ISETP.GT.AND P4, PT, R66, R15, PT ;  /* 0x0000000f4200720c */ /* 0x000fe40003f84270 */
[----:B------:R-:W-:-:S02]  /*f7f0*/  SEL R66, RZ, 0x1fffe, !P5 ;  /* 0x0001fffeff427807 */ /* 0x000fc40006800000 */
[----:B------:R-:W-:Y:S02]  /*f800*/  ISETP.GT.AND P5, PT, R67, R15, PT ;  /* 0x0000000f4300720c */ /* 0x000fe40003fa4270 */
[----:B------:R-:W-:Y:S02]  /*f810*/  SEL R67, RZ, 0x4, !P4 ;  /* 0x00000004ff437807 */ /* 0x000fe40006000000 */
[----:B------:R-:W-:-:S04]  /*f820*/  FSETP.GEU.AND P4, PT, R213, R212, PT ;  /* 0x000000d4d500720b */ /* 0x000fc80003f8e000 */
[----:B------:R-:W-:Y:S02]  /*f830*/  SEL R177, RZ, 0x1, P4 ;  /* 0x00000001ffb17807 */ /* 0x000fe40002000000 */
[----:B------:R-:W-:-:S04]  /*f840*/  FSETP.GEU.AND P4, PT, R214, R212, PT ;  /* 0x000000d4d600720b */ /* 0x000fc80003f8e000 */
[----:B------:R-:W-:Y:S02]  /*f850*/  SEL R178, RZ, 0x1fffe, P4 ;  /* 0x0001fffeffb27807 */ /* 0x000fe40002000000 */
[----:B------:R-:W-:Y:S01]  /*f860*/  FSETP.GEU.AND P4, PT, R182, R212, PT ;  /* 0x000000d4b600720b */ /* 0x000fe20003f8e000 */
[----:B------:R-:W-:-:S03]  /*f870*/  FADD R28, -R217, R166 ;  /* 0x000000a6d91c7221 */ /* 0x000fc60000000100 */
[----:B------:R-:W-:Y:S01]  /*f880*/  SEL R179, RZ, 0x4, P4 ;  /* 0x00000004ffb37807 */ /* 0x000fe20002000000 */
[C---:B0-----:R-:W-:Y:S01]  /*f890*/  FADD R26, -R216.reuse, R26 ;  /* 0x0000001ad81a7221 */ /* 0x041fe20000000100 */
[----:B------:R-:W-:Y:S01]  /*f8a0*/  FSETP.GEU.AND P4, PT, R181, R212, PT ;  /* 0x000000d4b500720b */ /* 0x000fe20003f8e000 */
[----:B------:R-:W-:Y:S02]  /*f8b0*/  FADD R27, -R216, R27 ;  /* 0x0000001bd81b7221 */ /* 0x000fe40000000100 */
[----:B------:R-:W-:Y:S01]  /*f8c0*/  FMUL R26, R26, R26 ;  /* 0x0000001a1a1a7220 */ /* 0x000fe20000400000 */
[----:B------:R-:W-:Y:S01]  /*f8d0*/  SEL R180, RZ, 0x7fff8, P4 ;  /* 0x0007fff8ffb47807 */ /* 0x000fe20002000000 */
[----:B------:R-:W-:Y:S01]  /*f8e0*/  FMUL R27, R27, R27 ;  /* 0x0000001b1b1b7220 */ /* 0x000fe20000400000 */
[----:B------:R-:W-:Y:S01]  /*f8f0*/  FSETP.GEU.AND P4, PT, R184, R212, PT ;  /* 0x000000d4b800720b */ /* 0x000fe20003f8e000 */
[----:B------:R-:W-:Y:S01]  /*f900*/  FFMA R26, R28, R28, R26 ;  /* 0x0000001c1c1a7223 */ /* 0x000fe2000000001a */
[----:B------:R-:W-:Y:S01]  /*f910*/  FADD R28, -R217, R167 ;  /* 0x000000a7d91c7221 */ /* 0x000fe20000000100 */
[----:B------:R-:W-:Y:S01]  /*f920*/  FADD R25, -R216, R25 ;  /* 0x00000019d8197221 */ /* 0x000fe20000000100 */
[----:B------:R-:W-:-:S02]  /*f930*/  SEL R181, RZ, 0x1, P4 ;  /* 0x00000001ffb57807 */ /* 0x000fc40002000000 */
[----:B------:R-:W-:Y:S01]  /*f940*/  FSETP.GEU.AND P4, PT, R183, R212, PT ;  /* 0x000000d4b700720b */ /* 0x000fe20003f8e000 */
[----:B------:R-:W-:Y:S01]  /*f950*/  FFMA R27, R28, R28, R27 ;  /* 0x0000001c1c1b7223 */ /* 0x000fe2000000001b */
[----:B------:R-:W-:Y:S01]  /*f960*/  FADD R28, -R217, R165 ;  /* 0x000000a5d91c7221 */ /* 0x000fe20000000100 */
[----:B------:R-:W-:Y:S01]  /*f970*/  FMUL R25, R25, R25 ;  /* 0x0000001919197220 */ /* 0x000fe20000400000 */
[----:B------:R-:W-:Y:S02]  /*f980*/  SEL R182, RZ, 0x1fffe, P4 ;  /* 0x0001fffeffb67807 */ /* 0x000fe40002000000 */
[----:B------:R-:W-:Y:S01]  /*f990*/  FSETP.GEU.AND P4, PT, R186, R212, PT ;  /* 0x000000d4ba00720b */ /* 0x000fe20003f8e000 */
[----:B------:R-:W-:Y:S02]  /*f9a0*/  FFMA R25, R28, R28, R25 ;  /* 0x0000001c1c197223 */ /* 0x000fe40000000019 */
[----:B------:R-:W0:Y:S01]  /*f9b0*/  LDS.128 R28, [0x40d0] ;  /* 0x0040d000ff1c7984 */ /* 0x000e220000000c00 */
[----:B------:R-:W-:-:S02]  /*f9c0*/  SEL R183, RZ, 0x4, P4 ;  /* 0x00000004ffb77807 */ /* 0x000fc40002000000 */
[----:B------:R-:W-:-:S04]  /*f9d0*/  FSETP.GEU.AND P4, PT, R185, R212, PT ;  /* 0x000000d4b900720b */ /* 0x000fc80003f8e000 */
[----:B------:R-:W-:Y:S02]  /*f9e0*/  SEL R184, RZ, 0x7fff8, P4 ;  /* 0x0007fff8ffb87807 */ /* 0x000fe40002000000 */
[----:B------:R-:W-:-:S04]  /*f9f0*/  FSETP.GEU.AND P4, PT, R148, R212, PT ;  /* 0x000000d49400720b */ /* 0x000fc80003f8e000 */
[----:B------:R-:W-:Y:S02]  /*fa00*/  SEL R185, RZ, 0x1, P4 ;  /* 0x00000001ffb97807 */ /* 0x000fe40002000000 */
[-C--:B------:R-:W-:Y:S02]  /*fa10*/  FSETP.GEU.AND P4, PT, R149, R212.reuse, PT ;  /* 0x000000d49500720b */ /* 0x080fe40003f8e000 */
[C---:B------:R-:W-:Y:S02]  /*fa20*/  LOP3.LUT P3, RZ, R218.reuse, 0x80000000, RZ, 0xc0, !PT ;  /* 0x80000000daff7812 */ /* 0x040fe4000786c0ff */
[----:B------:R-:W-:Y:S02]  /*fa30*/  SEL R186, RZ, 0x1fffe, P4 ;  /* 0x0001fffeffba7807 */ /* 0x000fe40002000000 */
[----:B------:R-:W-:Y:S02]  /*fa40*/  LOP3.LUT R218, R218, 0xfff7ffff, RZ, 0xc0, !PT ;  /* 0xfff7ffffdada7812 */ /* 0x000fe400078ec0ff */
[----:B------:R-:W-:-:S02]  /*fa50*/  FSETP.GEU.AND P4, PT, R187, R212, PT ;  /* 0x000000d4bb00720b */ /* 0x000fc40003f8e000 */
[----:B------:R-:W-:Y:S02]  /*fa60*/  @P2 LOP3.LUT R218, R218, 0x80000, RZ, 0xfc, !PT ;  /* 0x00080000dada2812 */ /* 0x000fe400078efcff */
[----:B------:R-:W-:Y:S02]  /*fa70*/  SEL R187, RZ, 0x4, P4 ;  /* 0x00000004ffbb7807 */ /* 0x000fe40002000000 */
[-C--:B------:R-:W-:Y:S02]  /*fa80*/  FSETP.GEU.AND P4, PT, R151, R212.reuse, PT ;  /* 0x000000d49700720b */ /* 0x080fe40003f8e000 */
[----:B------:R-:W-:Y:S02]  /*fa90*/  LOP3.LUT R218, R218, 0xffefffff, RZ, 0xc0, !PT ;  /* 0xffefffffdada7812 */ /* 0x000fe400078ec0ff */
[----:B------:R-:W-:Y:S02]  /*faa0*/  SEL R188, RZ, 0x7fff8, P4 ;  /* 0x0007fff8ffbc7807 */ /* 0x000fe40002000000 */
[----:B------:R-:W-:-:S02]  /*fab0*/  FSETP.GEU.AND P4, PT, R26, R212, PT ;  /* 0x000000d41a00720b */ /* 0x000fc40003f8e000 */
[----:B------:R-:W-:Y:S02]  /*fac0*/  @P1 LOP3.LUT R218, R218, 0x100000, RZ, 0xfc, !PT ;  /* 0x00100000dada1812 */ /* 0x000fe400078efcff */
[----:B------:R-:W-:Y:S02]  /*fad0*/  SEL R26, RZ, 0x4, P4 ;  /* 0x00000004ff1a7807 */ /* 0x000fe40002000000 */
[----:B------:R-:W-:Y:S02]  /*fae0*/  FSETP.GEU.AND P4, PT, R27, R212, PT ;  /* 0x000000d41b00720b */ /* 0x000fe40003f8e000 */
[----:B------:R-:W-:Y:S02]  /*faf0*/  LOP3.LUT R218, R218, 0xffdfffff, RZ, 0xc0, !PT ;  /* 0xffdfffffdada7812 */ /* 0x000fe400078ec0ff */
[----:B------:R-:W-:Y:S02]  /*fb00*/  SEL R27, RZ, 0x7fff8, P4 ;  /* 0x0007fff8ff1b7807 */ /* 0x000fe40002000000 */
[----:B------:R-:W-:-:S02]  /*fb10*/  @P0 LOP3.LUT R218, R218, 0x200000, RZ, 0xfc, !PT ;  /* 0x00200000dada0812 */ /* 0x000fc400078efcff */
[----:B------:R-:W-:Y:S01]  /*fb20*/  FSETP.GEU.AND P4, PT, R25, R212, PT ;  /* 0x000000d41900720b */ /* 0x000fe20003f8e000 */
[----:B0-----:R-:W-:Y:S01]  /*fb30*/  FADD R28, -R216, R28 ;  /* 0x0000001cd81c7221 */ /* 0x001fe20000000100 */
[----:B------:R-:W-:Y:S02]  /*fb40*/  LOP3.LUT P0, RZ, R14, 0x1000000, RZ, 0xc0, !PT ;  /* 0x010000000eff7812 */ /* 0x000fe4000780c0ff */
[----:B------:R-:W-:Y:S01]  /*fb50*/  SEL R25, RZ, 0x1fffe, P4 ;  /* 0x0001fffeff197807 */ /* 0x000fe20002000000 */
[----:B------:R-:W-:Y:S01]  /*fb60*/  FMUL R28, R28, R28 ;  /* 0x0000001c1c1c7220 */ /* 0x000fe20000400000 */
[-C--:B------:R-:W-:Y:S01]  /*fb70*/  ISETP.GT.OR P4, PT, R84, R15.reuse, P0 ;  /* 0x0000000f5400720c */ /* 0x080fe20000784670 */
[----:B------:R-:W-:Y:S01]  /*fb80*/  FADD R84, -R217, R156 ;  /* 0x0000009cd9547221 */ /* 0x000fe20000000100 */
[----:B------:R-:W-:Y:S01]  /*fb90*/  LOP3.LUT P1, RZ, R14, 0x800000, RZ, 0xc0, !PT ;  /* 0x008000000eff7812 */ /* 0x000fe2000782c0ff */
[----:B------:R-:W-:Y:S01]  /*fba0*/  FADD R29, -R216, R29 ;  /* 0x0000001dd81d7221 */ /* 0x000fe20000000100 */
[----:B------:R-:W-:Y:S01]  /*fbb0*/  ISETP.LT.AND P4, PT, R11, 0x40, P4 ;  /* 0x000000400b00780c */ /* 0x000fe20002781270 */
[----:B------:R-:W-:Y:S01]  /*fbc0*/  FFMA R28, R84, R84, R28 ;  /* 0x00000054541c7223 */ /* 0x000fe2000000001c */
[----:B------:R-:W-:Y:S01]  /*fbd0*/  ISETP.GT.OR P0, PT, R85, R15, P1 ;  /* 0x0000000f5500720c */ /* 0x000fe20000f04670 */
[----:B------:R-:W-:Y:S01]  /*fbe0*/  FADD R84, -R217, R157 ;  /* 0x0000009dd9547221 */ /* 0x000fe20000000100 */
[----:B------:R-:W-:Y:S01]  /*fbf0*/  FMUL R29, R29, R29 ;  /* 0x0000001d1d1d7220 */ /* 0x000fe20000400000 */
[----:B------:R-:W-:-:S02]  /*fc00*/  SEL R148, RZ, 0x1, !P4 ;  /* 0x00000001ff947807 */ /* 0x000fc40006000000 */
[----:B------:R-:W-:Y:S01]  /*fc10*/  ISETP.LT.AND P4, PT, R11, 0x40, P0 ;  /* 0x000000400b00780c */ /* 0x000fe20000781270 */
[----:B------:R-:W-:Y:S01]  /*fc20*/  FFMA R29, R84, R84, R29 ;  /* 0x00000054541d7223 */ /* 0x000fe2000000001d */
[----:B------:R-:W-:Y:S02]  /*fc30*/  LOP3.LUT R84, R229, 0x1, RZ, 0xc0, !PT ;  /* 0x00000001e5547812 */ /* 0x000fe400078ec0ff */
[----:B------:R-:W-:Y:S02]  /*fc40*/  SEL R149, RZ, 0x1, !P4 ;  /* 0x00000001ff957807 */ /* 0x000fe40006000000 */
[----:B------:R-:W-:-:S04]  /*fc50*/  ISETP.NE.U32.AND P4, PT, R84, 0x1, PT ;  /* 0x000000015400780c */ /* 0x000fc80003f85070 */
[----:B------:R-:W-:-:S04]  /*fc60*/  FSETP.LT.AND P4, PT, R28, R212, !P4 ;  /* 0x000000d41c00720b */ /* 0x000fc80006781000 */
[----:B------:R-:W-:Y:S02]  /*fc70*/  ISETP.GT.OR P4, PT, R80, R15, P4 ;  /* 0x0000000f5000720c */ /* 0x000fe40002784670 */
[----:B------:R-:W-:Y:S02]  /*fc80*/  LOP3.LUT R28, R227, 0x1, RZ, 0xc0, !PT ;  /* 0x00000001e31c7812 */ /* 0x000fe400078ec0ff */
[----:B------:R-:W-:-:S04]  /*fc90*/  ISETP.LT.AND P4, PT, R11, 0x40, P4 ;  /* 0x000000400b00780c */ /* 0x000fc80002781270 */
[----:B------:R-:W-:Y:S02]  /*fca0*/  SEL R157, RZ, 0x1, !P4 ;  /* 0x00000001ff9d7807 */ /* 0x000fe40006000000 */
[----:B------:R-:W-:Y:S01]  /*fcb0*/  ISETP.NE.U32.AND P4, PT, R28, 0x1, PT ;  /* 0x000000011c00780c */ /* 0x000fe20003f85070 */
[----:B------:R-:W-:-:S03]  /*fcc0*/  FADD R30, -R216, R30 ;  /* 0x0000001ed81e7221 */ /* 0x000fc60000000100 */
[----:B------:R-:W-:Y:S01]  /*fcd0*/  FSETP.LT.AND P4, PT, R29, R212, !P4 ;  /* 0x000000d41d00720b */ /* 0x000fe20006781000 */
[----:B------:R-:W-:Y:S01]  /*fce0*/  FADD R28, -R217, R158 ;  /* 0x0000009ed91c7221 */ /* 0x000fe20000000100 */
[----:B------:R-:W-:Y:S02]  /*fcf0*/  FMUL R30, R30, R30 ;  /* 0x0000001e1e1e7220 */ /* 0x000fe40000400000 */
[----:B------:R-:W-:Y:S02]  /*fd00*/  ISETP.GT.OR P4, PT, R81, R15, P4 ;  /* 0x0000000f5100720c */ /* 0x000fe40002784670 */
[----:B------:R-:W-:Y:S01]  /*fd10*/  FFMA R30, R28, R28, R30 ;  /* 0x0000001c1c1e7223 */ /* 0x000fe2000000001e */
        /* <DEDUP_REMOVED lines=13> */
[----:B------:R-:W-:-:S04]  /*fdf0*/  ISETP.NE.U32.AND P4, PT, R28, 0x1, PT ;  /* 0x000000011c00780c */ /* 0x000fc80003f85070 */
[----:B------:R-:W-:Y:S02]  /*fe00*/  FSETP.LT.AND P4, PT, R31, R212, !P4 ;  /* 0x000000d41f00720b */ /* 0x000fe40006781000 */
[----:B------:R-:W0:Y:S01]  /*fe10*/  LDS.128 R28, [0x40c0] ;  /* 0x0040c000ff1c7984 */ /* 0x000e220000000c00 */
[----:B------:R-:W-:Y:S01]  /*fe20*/  FADD R80, -R217, R152 ;  /* 0x00000098d9507221 */ /* 0x000fe20000000100 */
[----:B------:R-:W-:-:S04]  /*fe30*/  ISETP.GT.OR P4, PT, R83, R15, P4 ;  /* 0x0000000f5300720c */ /* 0x000fc80002784670 */
[----:B------:R-:W-:-:S04]  /*fe40*/  ISETP.LT.AND P4, PT, R11, 0x40, P4 ;  /* 0x000000400b00780c */ /* 0x000fc80002781270 */
[----:B------:R-:W-:Y:S01]  /*fe50*/  SEL R159, RZ, 0x1, !P4 ;  /* 0x00000001ff9f7807 */ /* 0x000fe20006000000 */
[----:B0-----:R-:W-:-:S04]  /*fe60*/  FADD R28, -R216, R28 ;  /* 0x0000001cd81c7221 */ /* 0x001fc80000000100 */
[----:B------:R-:W-:-:S04]  /*fe70*/  FMUL R28, R28, R28 ;  /* 0x0000001c1c1c7220 */ /* 0x000fc80000400000 */
[----:B------:R-:W-:Y:S01]  /*fe80*/  FFMA R28, R80, R80, R28 ;  /* 0x00000050501c7223 */ /* 0x000fe2000000001c */
[----:B------:R-:W-:-:S04]  /*fe90*/  LOP3.LUT R80, R233, 0x1, RZ, 0xc0, !PT ;  /* 0x00000001e9507812 */ /* 0x000fc800078ec0ff */
        /* <DEDUP_REMOVED lines=40> */
[----:B------:R-:W-:Y:S01]  /*10120*/  LOP3.LUT R80, R240, 0x1, RZ, 0xc0, !PT ;  /* 0x00000001f0507812 */ /* 0x000fe200078ec0ff */
[C---:B------:R-:W-:Y:S01]  /*10130*/  FADD R29, -R216.reuse, R29 ;  /* 0x0000001dd81d7221 */ /* 0x040fe20000000100 */
[C---:B------:R-:W-:Y:S01]  /*10140*/  FADD R30, -R216.reuse, R30 ;  /* 0x0000001ed81e7221 */ /* 0x040fe20000000100 */
[----:B------:R-:W-:Y:S01]  /*10150*/  FADD R31, -R216, R31 ;  /* 0x0000001fd81f7221 */ /* 0x000fe20000000100 */
[----:B------:R-:W-:Y:S01]  /*10160*/  ISETP.NE.U32.AND P4, PT, R80, 0x1, PT ;  /* 0x000000015000780c */ /* 0x000fe20003f85070 */
[----:B------:R-:W-:Y:S01]  /*10170*/  FADD R24, -R216, R24 ;  /* 0x00000018d8187221 */ /* 0x000fe20000000100 */
[----:B------:R-:W-:Y:S01]  /*10180*/  FADD R164, -R217, R164 ;  /* 0x000000a4d9a47221 */ /* 0x000fe20000000100 */
[----:B------:R-:W-:Y:S02]  /*10190*/  LOP3.LUT P2, RZ, R14, 0x400000, RZ, 0xc0, !PT ;  /* 0x004000000eff7812 */ /* 0x000fe4000784c0ff */
[----:B------:R-:W-:-:S02]  /*101a0*/  FSETP.LT.AND P6, PT, R215, R212, !P6 ;  /* 0x000000d4d700720b */ /* 0x000fc400077c1000 */
[----:B------:R-:W-:Y:S01]  /*101b0*/  SEL R176, RZ, 0x7fff8, !P5 ;  /* 0x0007fff8ffb07807 */ /* 0x000fe20006800000 */
[----:B------:R-:W-:Y:S01]  /*101c0*/  IMAD.IADD R12, R12, 0x1, R60 ;  /* 0x000000010c0c7824 */ /* 0x000fe200078e023c */
[----:B------:R-:W-:Y:S01]  /*101d0*/  FSETP.LT.AND P4, PT, R28, R212, !P4 ;  /* 0x000000d41c00720b */ /* 0x000fe20006781000 */
[----:B------:R-:W-:Y:S01]  /*101e0*/  FMUL R29, R29, R29 ;  /* 0x0000001d1d1d7220 */ /* 0x000fe20000400000 */
[----:B------:R-:W-:Y:S02]  /*101f0*/  IMAD.IADD R52, R52, 0x1, R53 ;  /* 0x0000000134347824 */ /* 0x000fe400078e0235 */
[----:B------:R-:W-:Y:S01]  /*10200*/  IMAD.IADD R44, R44, 0x1, R45 ;  /* 0x000000012c2c7824 */ /* 0x000fe200078e022d */
[-C--:B------:R-:W-:Y:S01]  /*10210*/  ISETP.GT.OR P4, PT, R72, R15.reuse, P4 ;  /* 0x0000000f4800720c */ /* 0x080fe20002784670 */
[----:B------:R-:W-:Y:S01]  /*10220*/  FADD R72, -R217, R161 ;  /* 0x000000a1d9487221 */ /* 0x000fe20000000100 */
[----:B------:R-:W-:Y:S02]  /*10230*/  IMAD.IADD R69, R71, 0x1, R69 ;  /* 0x0000000147457824 */ /* 0x000fe400078e0245 */
[----:B------:R-:W-:Y:S01]  /*10240*/  IMAD.IADD R56, R56, 0x1, R57 ;  /* 0x0000000138387824 */ /* 0x000fe200078e0239 */
[----:B------:R-:W-:Y:S01]  /*10250*/  ISETP.LT.AND P4, PT, R11, 0x40, P4 ;  /* 0x000000400b00780c */ /* 0x000fe20002781270 */
[----:B------:R-:W-:Y:S01]  /*10260*/  FFMA R29, R72, R72, R29 ;  /* 0x00000048481d7223 */ /* 0x000fe2000000001d */
[----:B------:R-:W-:Y:S01]  /*10270*/  LOP3.LUT R72, R252, 0x1, RZ, 0xc0, !PT ;  /* 0x00000001fc487812 */ /* 0x000fe200078ec0ff */
[----:B------:R-:W-:Y:S01]  /*10280*/  IMAD.IADD R36, R36, 0x1, R37 ;  /* 0x0000000124247824 */ /* 0x000fe200078e0225 */
[----:B------:R-:W-:Y:S01]  /*10290*/  SEL R28, RZ, 0x1, !P4 ;  /* 0x00000001ff1c7807 */ /* 0x000fe20006000000 */
[----:B------:R-:W-:Y:S01]  /*102a0*/  IMAD.IADD R48, R48, 0x1, R49 ;  /* 0x0000000130307824 */ /* 0x000fe200078e0231 */
[----:B------:R-:W-:Y:S01]  /*102b0*/  ISETP.NE.U32.AND P4, PT, R72, 0x1, PT ;  /* 0x000000014800780c */ /* 0x000fe20003f85070 */
[----:B------:R-:W-:Y:S01]  /*102c0*/  IMAD.IADD R40, R40, 0x1, R41 ;  /* 0x0000000128287824 */ /* 0x000fe200078e0229 */
[----:B------:R-:W-:Y:S01]  /*102d0*/  LOP3.LUT R218, R218, 0xffbfffff, RZ, 0xc0, !PT ;  /* 0xffbfffffdada7812 */ /* 0x000fe200078ec0ff */
[----:B------:R-:W-:Y:S01]  /*102e0*/  IMAD.IADD R181, R181, 0x1, R182 ;  /* 0x00000001b5b57824 */ /* 0x000fe200078e02b6 */
[----:B------:R-:W-:Y:S01]  /*102f0*/  FSETP.LT.AND P4, PT, R29, R212, !P4 ;  /* 0x000000d41d00720b */ /* 0x000fe20006781000 */
[----:B------:R-:W-:Y:S01]  /*10300*/  FADD R72, -R217, R162 ;  /* 0x000000a2d9487221 */ /* 0x000fe20000000100 */
[----:B------:R-:W-:Y:S01]  /*10310*/  FMUL R30, R30, R30 ;  /* 0x0000001e1e1e7220 */ /* 0x000fe20000400000 */
[----:B------:R-:W-:Y:S01]  /*10320*/  LOP3.LUT P0, RZ, R14, 0x80000, RZ, 0xc0, !PT ;  /* 0x000800000eff7812 */ /* 0x000fe2000780c0ff */
[----:B------:R-:W-:Y:S01]  /*10330*/  IMAD.IADD R32, R32, 0x1, R33 ;  /* 0x0000000120207824 */ /* 0x000fe200078e0221 */
[----:B------:R-:W-:Y:S01]  /*10340*/  ISETP.GT.OR P4, PT, R73, R15, P4 ;  /* 0x0000000f4900720c */ /* 0x000fe20002784670 */
[----:B------:R-:W-:Y:S01]  /*10350*/  FFMA R30, R72, R72, R30 ;  /* 0x00000048481e7223 */ /* 0x000fe2000000001e */
[----:B------:R-:W-:Y:S01]  /*10360*/  LOP3.LUT R72, R235, 0x1, RZ, 0xc0, !PT ;  /* 0x00000001eb487812 */ /* 0x000fe200078ec0ff */
[----:B------:R-:W-:Y:S01]  /*10370*/  IMAD.IADD R65, R65, 0x1, R66 ;  /* 0x0000000141417824 */ /* 0x000fe200078e0242 */
[----:B------:R-:W-:Y:S01]  /*10380*/  ISETP.LT.AND P4, PT, R11, 0x40, P4 ;  /* 0x000000400b00780c */ /* 0x000fe20002781270 */
[----:B------:R-:W-:Y:S01]  /*10390*/  FMUL R31, R31, R31 ;  /* 0x0000001f1f1f7220 */ /* 0x000fe20000400000 */
[----:B------:R-:W-:Y:S01]  /*103a0*/  LOP3.LUT P1, RZ, R13, 0x2000000, RZ, 0xc0, !PT ;  /* 0x020000000dff7812 */ /* 0x000fe2000782c0ff */
[----:B------:R-:W-:Y:S01]  /*103b0*/  IMAD.IADD R185, R185, 0x1, R186 ;  /* 0x00000001b9b97824 */ /* 0x000fe200078e02ba */
[----:B------:R-:W-:Y:S01]  /*103c0*/  SEL R29, RZ, 0x1, !P4 ;  /* 0x00000001ff1d7807 */ /* 0x000fe20006000000 */
[----:B------:R-:W-:Y:S01]  /*103d0*/  IMAD.IADD R172, R172, 0x1, R173 ;  /* 0x00000001acac7824 */ /* 0x000fe200078e02ad */
[----:B------:R-:W-:Y:S01]  /*103e0*/  ISETP.NE.U32.AND P4, PT, R72, 0x1, PT ;  /* 0x000000014800780c */ /* 0x000fe20003f85070 */
[----:B------:R-:W-:Y:S01]  /*103f0*/  FADD R72, -R217, R163 ;  /* 0x000000a3d9487221 */ /* 0x000fe20000000100 */
[----:B------:R-:W-:Y:S01]  /*10400*/  IMAD.IADD R177, R177, 0x1, R178 ;  /* 0x00000001b1b17824 */ /* 0x000fe200078e02b2 */
[----:B------:R0:W5:Y:S02]  /*10410*/  LDL.LU R240, [R1+0x5f4] ;  /* 0x0005f40001f07983 */ /* 0x0001640000300800 */
[----:B------:R-:W-:Y:S01]  /*10420*/  FFMA R31, R72, R72, R31 ;  /* 0x00000048481f7223 */ /* 0x000fe2000000001f */
[----:B------:R-:W-:-:S02]  /*10430*/  LOP3.LUT R72, R239, 0x1, RZ, 0xc0, !PT ;  /* 0x00000001ef487812 */ /* 0x000fc400078ec0ff */
[----:B------:R-:W-:Y:S01]  /*10440*/  FSETP.LT.AND P4, PT, R30, R212, !P4 ;  /* 0x000000d41e00720b */ /* 0x000fe20006781000 */
[----:B------:R-:W-:Y:S01]  /*10450*/  FMUL R24, R24, R24 ;  /* 0x0000001818187220 */ /* 0x000fe20000400000 */
[----:B------:R-:W-:Y:S01]  /*10460*/  ISETP.EQ.U32.AND P3, PT, R72, 0x1, !P3 ;  /* 0x000000014800780c */ /* 0x000fe20005f62070 */
[----:B------:R-:W-:Y:S01]  /*10470*/  IMAD.IADD R150, R150, 0x1, R168 ;  /* 0x0000000196967824 */ /* 0x000fe200078e02a8 */
[-C--:B------:R-:W-:Y:S01]  /*10480*/  ISETP.GT.OR P4, PT, R74, R15.reuse, P4 ;  /* 0x0000000f4a00720c */ /* 0x080fe20002784670 */
[----:B------:R0:W5:Y:S01]  /*10490*/  LDL.LU R239, [R1+0x5f0] ;  /* 0x0005f00001ef7983 */ /* 0x0001620000300800 */
[----:B------:R-:W-:Y:S01]  /*104a0*/  ISETP.GT.OR P3, PT, R68, R15, P3 ;  /* 0x0000000f4400720c */ /* 0x000fe20001f64670 */
[----:B------:R-:W-:Y:S01]  /*104b0*/  FFMA R24, R164, R164, R24 ;  /* 0x000000a4a4187223 */ /* 0x000fe20000000018 */
[C---:B------:R-:W-:Y:S02]  /*104c0*/  ISETP.LT.AND P4, PT, R11.reuse, 0x40, P4 ;  /* 0x000000400b00780c */ /* 0x040fe40002781270 */
[----:B------:R-:W-:-:S02]  /*104d0*/  ISETP.LT.AND P3, PT, R11, 0x40, P3 ;  /* 0x000000400b00780c */ /* 0x000fc40001f61270 */
[----:B------:R-:W-:Y:S02]  /*104e0*/  LOP3.LUT R73, R234, 0x1, RZ, 0xc0, !PT ;  /* 0x00000001ea497812 */ /* 0x000fe400078ec0ff */
[----:B------:R-:W-:Y:S02]  /*104f0*/  SEL R68, RZ, 0x1, !P3 ;  /* 0x00000001ff447807 */ /* 0x000fe40005800000 */
[----:B------:R-:W-:Y:S02]  /*10500*/  FSETP.GEU.AND P3, PT, R24, R212, PT ;  /* 0x000000d41800720b */ /* 0x000fe40003f6e000 */
[----:B------:R-:W-:Y:S02]  /*10510*/  SEL R30, RZ, 0x1, !P4 ;  /* 0x00000001ff1e7807 */ /* 0x000fe40006000000 */
[----:B------:R-:W-:Y:S02]  /*10520*/  LOP3.LUT R72, R238, 0x1, RZ, 0xc0, !PT ;  /* 0x00000001ee487812 */ /* 0x000fe400078ec0ff */
[----:B------:R-:W-:Y:S01]  /*10530*/  ISETP.NE.U32.AND P4, PT, R73, 0x1, PT ;  /* 0x000000014900780c */ /* 0x000fe20003f85070 */
[----:B------:R0:W5:Y:S01]  /*10540*/  LDL.LU R238, [R1+0x5ec] ;  /* 0x0005ec0001ee7983 */ /* 0x0001620000300800 */
[----:B------:R-:W-:-:S02]  /*10550*/  SEL R24, RZ, 0x1, P3 ;  /* 0x00000001ff187807 */ /* 0x000fc40001800000 */
[----:B------:R-:W-:Y:S02]  /*10560*/  ISETP.EQ.U32.AND P3, PT, R72, 0x1, !P3 ;  /* 0x000000014800780c */ /* 0x000fe40005f62070 */
[----:B------:R-:W-:Y:S02]  /*10570*/  FSETP.LT.AND P4, PT, R31, R212, !P4 ;  /* 0x000000d41f00720b */ /* 0x000fe40006781000 */
[-C--:B------:R-:W-:Y:S02]  /*10580*/  ISETP.GT.OR P3, PT, R64, R15.reuse, P3 ;  /* 0x0000000f4000720c */ /* 0x080fe40001f64670 */
[----:B------:R-:W-:Y:S02]  /*10590*/  ISETP.GT.OR P4, PT, R75, R15, P4 ;  /* 0x0000000f4b00720c */ /* 0x000fe40002784670 */
[----:B------:R-:W-:Y:S02]  /*105a0*/  SHF.R.U64 R64, R171, 0x1d, RZ ;  /* 0x0000001dab407819 */ /* 0x000fe400000012ff */
[----:B------:R-:W-:-:S02]  /*105b0*/  ISETP.LT.AND P3, PT, R11, 0x40, P3 ;  /* 0x000000400b00780c */ /* 0x000fc40001f61270 */
[----:B------:R-:W-:Y:S02]  /*105c0*/  ISETP.LT.AND P4, PT, R11, 0x40, P4 ;  /* 0x000000400b00780c */ /* 0x000fe40002781270 */
[----:B------:R-:W-:Y:S02]  /*105d0*/  LOP3.LUT R64, R64, 0x1, RZ, 0xc0, !PT ;  /* 0x0000000140407812 */ /* 0x000fe400078ec0ff */
[----:B------:R-:W-:Y:S02]  /*105e0*/  LOP3.LUT R72, R237, 0x1, RZ, 0xc0, !PT ;  /* 0x00000001ed487812 */ /* 0x000fe400078ec0ff */
[-C--:B------:R-:W-:Y:S02]  /*105f0*/  ISETP.GT.OR P5, PT, R86, R15.reuse, P2 ;  /* 0x0000000f5600720c */ /* 0x080fe400017a4670 */
[----:B------:R-:W-:Y:S02]  /*10600*/  ISETP.GT.OR P6, PT, R87, R15, P6 ;  /* 0x0000000f5700720c */ /* 0x000fe400037c4670 */
[----:B------:R-:W-:-:S02]  /*10610*/  LOP3.LUT R12, R12, 0x3, RZ, 0xc0, !PT ;  /* 0x000000030c0c7812 */ /* 0x000fc400078ec0ff */
[----:B------:R-:W-:Y:S02]  /*10620*/  LOP3.LUT R52, R52, 0x3, RZ, 0xc0, !PT ;  /* 0x0000000334347812 */ /* 0x000fe400078ec0ff */
[----:B------:R-:W-:Y:S02]  /*10630*/  LOP3.LUT R44, R44, 0x3, RZ, 0xc0, !PT ;  /* 0x000000032c2c7812 */ /* 0x000fe400078ec0ff */
[----:B------:R-:W-:Y:S02]  /*10640*/  LOP3.LUT R69, R69, 0x3, RZ, 0xc0, !PT ;  /* 0x0000000345457812 */ /* 0x000fe400078ec0ff */
[----:B------:R-:W-:Y:S02]  /*10650*/  LOP3.LUT R56, R56, 0x3, RZ, 0xc0, !PT ;  /* 0x0000000338387812 */ /* 0x000fe400078ec0ff */
[----:B------:R-:W-:Y:S02]  /*10660*/  LOP3.LUT R36, R36, 0x3, RZ, 0xc0, !PT ;  /* 0x0000000324247812 */ /* 0x000fe400078ec0ff */
[----:B------:R-:W-:-:S02]  /*10670*/  LOP3.LUT R48, R48, 0x3, RZ, 0xc0, !PT ;  /* 0x0000000330307812 */ /* 0x000fc400078ec0ff */
[----:B------:R-:W-:Y:S01]  /*10680*/  LOP3.LUT R40, R40, 0x3, RZ, 0xc0, !PT ;  /* 0x0000000328287812 */ /* 0x000fe200078ec0ff */
[----:B------:R-:W-:Y:S01]  /*10690*/  IMAD.IADD R24, R24, 0x1, R25 ;  /* 0x0000000118187824 */ /* 0x000fe200078e0219 */
[----:B------:R-:W-:Y:S01]  /*106a0*/  SEL R15, RZ, 0x1, !P3 ;  /* 0x00000001ff0f7807 */ /* 0x000fe20005800000 */
[----:B------:R0:W5:Y:S01]  /*106b0*/  LDL.LU R237, [R1+0x5e8] ;  /* 0x0005e80001ed7983 */ /* 0x0001620000300800 */
[----:B------:R-:W-:Y:S02]  /*106c0*/  SEL R31, RZ, 0x1, !P4 ;  /* 0x00000001ff1f7807 */ /* 0x000fe40006000000 */
[----:B------:R-:W-:Y:S02]  /*106d0*/  ISETP.EQ.U32.AND P3, PT, R64, 0x1, PT ;  /* 0x000000014000780c */ /* 0x000fe40003f62070 */
[----:B------:R-:W-:Y:S02]  /*106e0*/  ISETP.NE.U32.AND P4, PT, R72, 0x1, PT ;  /* 0x000000014800780c */ /* 0x000fe40003f85070 */
[----:B------:R-:W-:-:S02]  /*106f0*/  SHF.R.U64 R64, R171, 0x1e, RZ ;  /* 0x0000001eab407819 */ /* 0x000fc400000012ff */
[----:B------:R-:W-:Y:S02]  /*10700*/  ISETP.LT.AND P5, PT, R11, 0x40, P5 ;  /* 0x000000400b00780c */ /* 0x000fe40002fa1270 */
[----:B------:R-:W-:Y:S02]  /*10710*/  ISETP.EQ.U32.AND.EX P4, PT, RZ, RZ, !P4, P3 ;  /* 0x000000ffff00720c */ /* 0x000fe40006782130 */
[----:B------:R-:W-:Y:S02]  /*10720*/  LOP3.LUT R72, R236, 0x1, RZ, 0xc0, !PT ;  /* 0x00000001ec487812 */ /* 0x000fe400078ec0ff */
[----:B------:R-:W-:Y:S01]  /*10730*/  LOP3.LUT R64, R64, 0x1, RZ, 0xc0, !PT ;  /* 0x0000000140407812 */ /* 0x000fe200078ec0ff */
[----:B------:R0:W5:Y:S01]  /*10740*/  LDL.LU R236, [R1+0x5e4] ;  /* 0x0005e40001ec7983 */ /* 0x0001620000300800 */
[----:B------:R-:W-:Y:S02]  /*10750*/  SEL R151, RZ, 0x1, !P5 ;  /* 0x00000001ff977807 */ /* 0x000fe40006800000 */
[----:B------:R-:W-:-:S02]  /*10760*/  IADD3 R12, R12, R62, R61 ;  /* 0x0000003e0c0c7210 */ /* 0x000fc40007ffe03d */
[----:B------:R-:W-:Y:S02]  /*10770*/  IADD3 R52, R52, R55, R54 ;  /* 0x0000003734347210 */ /* 0x000fe40007ffe036 */
[----:B------:R-:W-:Y:S02]  /*10780*/  IADD3 R44, R44, R47, R46 ;  /* 0x0000002f2c2c7210 */ /* 0x000fe40007ffe02e */
[----:B------:R-:W-:Y:S02]  /*10790*/  IADD3 R63, R69, R70, R63 ;  /* 0x00000046453f7210 */ /* 0x000fe40007ffe03f */
[----:B------:R-:W-:Y:S02]  /*107a0*/  ISETP.NE.U32.AND P3, PT, R72, 0x1, PT ;  /* 0x000000014800780c */ /* 0x000fe40003f65070 */
[----:B------:R-:W-:Y:S02]  /*107b0*/  ISETP.EQ.U32.AND P5, PT, R64, 0x1, PT ;  /* 0x000000014000780c */ /* 0x000fe40003fa2070 */
[----:B------:R-:W-:Y:S01]  /*107c0*/  SHF.R.U64 R171, R171, 0x1f, RZ ;  /* 0x0000001fabab7819 */ /* 0x000fe200000012ff */
[----:B------:R-:W-:Y:S01]  /*107d0*/  IMAD.SHL.U32 R52, R52, 0x100, RZ ;  /* 0x0000010034347824 */ /* 0x000fe200078e00ff */
[----:B------:R-:W-:Y:S01]  /*107e0*/  ISETP.LT.AND P6, PT, R11, 0x40, P6 ;  /* 0x000000400b00780c */ /* 0x000fe200037c1270 */
[----:B------:R-:W-:Y:S01]  /*107f0*/  IMAD.SHL.U32 R44, R44, 0x100, RZ ;  /* 0x000001002c2c7824 */ /* 0x000fe200078e00ff */
[----:B------:R-:W-:-:S02]  /*10800*/  IADD3 R56, R56, R59, R58 ;  /* 0x0000003b38387210 */ /* 0x000fc40007ffe03a */
[----:B------:R-:W-:Y:S02]  /*10810*/  IADD3 R36, R36, R39, R38 ;  /* 0x0000002724247210 */ /* 0x000fe40007ffe026 */
[----:B------:R-:W-:Y:S02]  /*10820*/  LOP3.LUT R12, R12, 0xf, RZ, 0xc0, !PT ;  /* 0x0000000f0c0c7812 */ /* 0x000fe400078ec0ff */
[----:B------:R-:W-:Y:S02]  /*10830*/  LOP3.LUT R63, R63, 0xf, RZ, 0xc0, !PT ;  /* 0x0000000f3f3f7812 */ /* 0x000fe400078ec0ff */
[----:B------:R-:W-:Y:S02]  /*10840*/  ISETP.EQ.U32.AND.EX P3, PT, RZ, RZ, !P3, P5 ;  /* 0x000000ffff00720c */ /* 0x000fe40005f62150 */
[----:B------:R-:W-:Y:S02]  /*10850*/  LOP3.LUT R64, R23, 0x1, RZ, 0xc0, !PT ;  /* 0x0000000117407812 */ /* 0x000fe400078ec0ff */
[----:B------:R-:W-:Y:S01]  /*10860*/  LOP3.LUT R171, R171, 0x1, RZ, 0xc0, !PT ;  /* 0x00000001abab7812 */ /* 0x000fe200078ec0ff */
[----:B------:R-:W-:Y:S01]  /*10870*/  IMAD R12, R56, 0x10, R12 ;  /* 0x00000010380c7824 */ /* 0x000fe200078e020c */
[----:B------:R-:W-:Y:S01]  /*10880*/  SEL R156, RZ, 0x1, !P6 ;  /* 0x00000001ff9c7807 */ /* 0x000fe20007000000 */
[----:B------:R-:W-:Y:S01]  /*10890*/  IMAD R36, R36, 0x10, R63 ;  /* 0x0000001024247824 */ /* 0x000fe200078e023f */
[----:B------:R-:W-:Y:S01]  /*108a0*/  ISETP.NE.U32.AND P5, PT, R64, 0x1, PT ;  /* 0x000000014000780c */ /* 0x000fe20003fa5070 */
[----:B------:R0:W5:Y:S01]  /*108b0*/  LDL.LU R23, [R1+0x5e0] ;  /* 0x0005e00001177983 */ /* 0x0001620000300800 */
[----:B------:R-:W-:-:S02]  /*108c0*/  ISETP.EQ.U32.AND P6, PT, R171, 0x1, PT ;  /* 0x00000001ab00780c */ /* 0x000fc40003fc2070 */
[----:B------:R-:W-:Y:S02]  /*108d0*/  @P4 LOP3.LUT R218, R218, 0x400000, RZ, 0xfc, !PT ;  /* 0x00400000dada4812 */ /* 0x000fe400078efcff */
[----:B------:R-:W-:Y:S02]  /*108e0*/  IADD3 R48, R48, R51, R50 ;  /* 0x0000003330307210 */ /* 0x000fe40007ffe032 */
[----:B------:R-:W-:Y:S02]  /*108f0*/  IADD3 R40, R40, R43, R42 ;  /* 0x0000002b28287210 */ /* 0x000fe40007ffe02a */
[----:B------:R-:W-:Y:S02]  /*10900*/  LOP3.LUT R52, R52, 0xf00, RZ, 0xe2, !PT ;  /* 0x00000f0034347812 */ /* 0x000fe400078ee2ff */
[----:B------:R-:W-:Y:S02]  /*10910*/  LOP3.LUT R44, R44, 0xf00, RZ, 0xe2, !PT ;  /* 0x00000f002c2c7812 */ /* 0x000fe400078ee2ff */
[----:B------:R-:W-:Y:S01]  /*10920*/  ISETP.EQ.U32.AND.EX P5, PT, RZ, RZ, !P5, P6 ;  /* 0x000000ffff00720c */ /* 0x000fe20006fa2160 */
[----:B------:R-:W-:Y:S01]  /*10930*/  IMAD R48, R48, 0x1000, R52 ;  /* 0x0000100030307824 */ /* 0x000fe200078e0234 */
[----:B------:R-:W-:Y:S01]  /*10940*/  LOP3.LUT R218, R218, 0xff7fffff, RZ, 0xc0, !PT ;  /* 0xff7fffffdada7812 */ /* 0x000fe200078ec0ff */
[----:B------:R-:W-:Y:S01]  /*10950*/  IMAD R40, R40, 0x1000, R44 ;  /* 0x0000100028287824 */ /* 0x000fe200078e022c */
[----:B------:R-:W-:-:S02]  /*10960*/  LOP3.LUT R12, R12, 0xff, RZ, 0xc0, !PT ;  /* 0x000000ff0c0c7812 */ /* 0x000fc400078ec0ff */
[----:B------:R-:W-:Y:S02]  /*10970*/  LOP3.LUT R36, R36, 0xff, RZ, 0xc0, !PT ;  /* 0x000000ff24247812 */ /* 0x000fe400078ec0ff */
[----:B------:R-:W-:Y:S01]  /*10980*/  @P3 LOP3.LUT R218, R218, 0x800000, RZ, 0xfc, !PT ;  /* 0x00800000dada3812 */ /* 0x000fe200078efcff */
[----:B------:R-:W-:Y:S02]  /*10990*/  IMAD.IADD R12, R48, 0x1, R12 ;  /* 0x00000001300c7824 */ /* 0x000fe400078e020c */
[----:B------:R-:W-:Y:S01]  /*109a0*/  IMAD.IADD R36, R40, 0x1, R36 ;  /* 0x0000000128247824 */ /* 0x000fe200078e0224 */
[----:B------:R-:W-:-:S04]  /*109b0*/  LOP3.LUT R218, R218, 0xfeffffff, RZ, 0xc0, !PT ;  /* 0xfeffffffdada7812 */ /* 0x000fc800078ec0ff */
[----:B------:R-:W-:Y:S02]  /*109c0*/  PRMT R12, R36, 0x5410, R12 ;  /* 0x00005410240c7816 */ /* 0x000fe4000000000c */
[----:B------:R-:W-:Y:S02]  /*109d0*/  @P5 LOP3.LUT R218, R218, 0x1000000, RZ, 0xfc, !PT ;  /* 0x01000000dada5812 */ /* 0x000fe400078efcff */
[C---:B------:R-:W-:Y:S02]  /*109e0*/  LOP3.LUT P4, RZ, R14.reuse, 0x100000, RZ, 0xc0, !PT ;  /* 0x001000000eff7812 */ /* 0x040fe4000788c0ff */
[----:B------:R-:W-:Y:S02]  /*109f0*/  LOP3.LUT P5, RZ, R14, 0x40000, RZ, 0xc0, !PT ;  /* 0x000400000eff7812 */ /* 0x000fe400078ac0ff */
[----:B------:R-:W-:-:S04]  /*10a00*/  SHF.R.U64 R14, R12, 0x1, RZ ;  /* 0x000000010c0e7819 */ /* 0x000fc800000012ff */
[----:B------:R-:W-:-:S04]  /*10a10*/  LOP3.LUT R14, R14, 0x1, RZ, 0xc0, !PT ;  /* 0x000000010e0e7812 */ /* 0x000fc800078ec0ff */
[----:B------:R-:W-:-:S04]  /*10a20*/  ISETP.EQ.U32.AND P6, PT, R14, 0x1, PT ;  /* 0x000000010e00780c */ /* 0x000fc80003fc2070 */
[----:B------:R-:W-:Y:S02]  /*10a30*/  ISETP.EQ.U32.OR.EX P6, PT, RZ, RZ, P4, P6 ;  /* 0x000000ffff00720c */ /* 0x000fe400027c2560 */
[----:B------:R-:W-:Y:S02]  /*10a40*/  SHF.R.U64 R14, R12, 0x2, RZ ;  /* 0x000000020c0e7819 */ /* 0x000fe400000012ff */
[C---:B------:R-:W-:Y:S02]  /*10a50*/  LOP3.LUT P2, RZ, R13.reuse, 0x1000000, RZ, 0xc0, !PT ;  /* 0x010000000dff7812 */ /* 0x040fe4000784c0ff */
[C---:B------:R-:W-:Y:S02]  /*10a60*/  LOP3.LUT P3, RZ, R13.reuse, 0x800000, RZ, 0xc0, !PT ;  /* 0x008000000dff7812 */ /* 0x040fe4000786c0ff */
[C---:B------:R-:W-:Y:S02]  /*10a70*/  LOP3.LUT P4, RZ, R13.reuse, 0x200000, RZ, 0xc0, !PT ;  /* 0x002000000dff7812 */ /* 0x040fe4000788c0ff */
[----:B------:R-:W-:-:S02]  /*10a80*/  LOP3.LUT R13, R13, 0xefffffff, RZ, 0xc0, !PT ;  /* 0xefffffff0d0d7812 */ /* 0x000fc400078ec0ff */
[----:B------:R-:W-:Y:S02]  /*10a90*/  LOP3.LUT R14, R14, 0x1, RZ, 0xc0, !PT ;  /* 0x000000010e0e7812 */ /* 0x000fe400078ec0ff */
[----:B------:R-:W-:Y:S02]  /*10aa0*/  @P6 LOP3.LUT R13, R13, 0x10000000, RZ, 0xfc, !PT ;  /* 0x100000000d0d6812 */ /* 0x000fe400078efcff */
[----:B------:R-:W-:-:S04]  /*10ab0*/  ISETP.EQ.U32.AND P6, PT, R14, 0x1, PT ;  /* 0x000000010e00780c */ /* 0x000fc80003fc2070 */
[----:B------:R-:W-:Y:S02]  /*10ac0*/  ISETP.EQ.U32.OR.EX P6, PT, RZ, RZ, P0, P6 ;  /* 0x000000ffff00720c */ /* 0x000fe400007c2560 */
[----:B------:R-:W-:Y:S02]  /*10ad0*/  LOP3.LUT R218, R218, 0xf7ffffff, RZ, 0xc0, !PT ;  /* 0xf7ffffffdada7812 */ /* 0x000fe400078ec0ff */
[----:B------:R-:W-:Y:S02]  /*10ae0*/  SHF.R.U64 R14, R12, 0x3, RZ ;  /* 0x000000030c0e7819 */ /* 0x000fe400000012ff */
[----:B------:R-:W-:Y:S02]  /*10af0*/  @P4 LOP3.LUT R218, R218, 0x8000000, RZ, 0xfc, !PT ;  /* 0x08000000dada4812 */ /* 0x000fe400078efcff */
[C---:B------:R-:W-:Y:S02]  /*10b00*/  LOP3.LUT P4, RZ, R13.reuse, 0x400000, RZ, 0xc0, !PT ;  /* 0x004000000dff7812 */ /* 0x040fe4000788c0ff */
[----:B------:R-:W-:-:S02]  /*10b10*/  LOP3.LUT P0, RZ, R13, 0x100000, RZ, 0xc0, !PT ;  /* 0x001000000dff7812 */ /* 0x000fc4000780c0ff */
[----:B------:R-:W-:Y:S02]  /*10b20*/  LOP3.LUT R13, R13, 0xf7ffffff, RZ, 0xc0, !PT ;  /* 0xf7ffffff0d0d7812 */ /* 0x000fe400078ec0ff */
[----:B------:R-:W-:Y:S02]  /*10b30*/  LOP3.LUT R14, R14, 0x1, RZ, 0xc0, !PT ;  /* 0x000000010e0e7812 */ /* 0x000fe400078ec0ff */
[----:B------:R-:W-:Y:S02]  /*10b40*/  @P6 LOP3.LUT R13, R13, 0x8000000, RZ, 0xfc, !PT ;  /* 0x080000000d0d6812 */ /* 0x000fe400078efcff */
[----:B------:R-:W-:-:S04]  /*10b50*/  ISETP.EQ.U32.AND P6, PT, R14, 0x1, PT ;  /* 0x000000010e00780c */ /* 0x000fc80003fc2070 */
[----:B------:R-:W-:Y:S02]  /*10b60*/  ISETP.EQ.U32.OR.EX P6, PT, RZ, RZ, P5, P6 ;  /* 0x000000ffff00720c */ /* 0x000fe40002fc2560 */
[----:B------:R-:W-:Y:S02]  /*10b70*/  SHF.R.U64 R14, R12, 0x4, RZ ;  /* 0x000000040c0e7819 */ /* 0x000fe400000012ff */
[C---:B------:R-:W-:Y:S02]  /*10b80*/  LOP3.LUT P5, RZ, R13.reuse, 0x80000, RZ, 0xc0, !PT ;  /* 0x000800000dff7812 */ /* 0x040fe400078ac0ff */
[----:B------:R-:W-:Y:S02]  /*10b90*/  LOP3.LUT R13, R13, 0xfbffffff, RZ, 0xc0, !PT ;  /* 0xfbffffff0d0d7812 */ /* 0x000fe400078ec0ff */
[----:B------:R-:W-:-:S05]  /*10ba0*/  LOP3.LUT R14, R14, 0x1, RZ, 0xc0, !PT ;  /* 0x000000010e0e7812 */ /* 0x000fca00078ec0ff */
        /* <DEDUP_REMOVED lines=25> */
[----:B------:R-:W-:Y:S02]  /*10d40*/  LOP3.LUT R13, R13, 0xffbfffff, RZ, 0xc0, !PT ;  /* 0xffbfffff0d0d7812 */ /* 0x000fe400078ec0ff */
[----:B------:R-:W-:Y:S02]  /*10d50*/  LOP3.LUT R14, R14, 0x1, RZ, 0xc0, !PT ;  /* 0x000000010e0e7812 */ /* 0x000fe400078ec0ff */
[----:B------:R-:W-:-:S05]  /*10d60*/  LOP3.LUT P4, RZ, R218, 0x8000000, RZ, 0xc0, !PT ;  /* 0x08000000daff7812 */ /* 0x000fca000788c0ff */
        /* <DEDUP_REMOVED lines=15> */
[----:B------:R-:W-:Y:S02]  /*10e60*/  ISETP.EQ.U32.AND P6, PT, R14, 0x1, PT ;  /* 0x000000010e00780c */ /* 0x000fe40003fc2070 */
[----:B------:R-:W-:Y:S02]  /*10e70*/  SHF.R.U64 R14, R12, 0xb, RZ ;  /* 0x0000000b0c0e7819 */ /* 0x000fe400000012ff */
[----:B------:R-:W-:Y:S02]  /*10e80*/  ISETP.EQ.U32.OR.EX P5, PT, RZ, RZ, P5, P6 ;  /* 0x000000ffff00720c */ /* 0x000fe40002fa2560 */
[----:B------:R-:W-:Y:S02]  /*10e90*/  LOP3.LUT R14, R14, 0x1, RZ, 0xc0, !PT ;  /* 0x000000010e0e7812 */ /* 0x000fe400078ec0ff */
[----:B------:R-:W-:-:S02]  /*10ea0*/  LOP3.LUT R13, R13, 0xfff7ffff, RZ, 0xc0, !PT ;  /* 0xfff7ffff0d0d7812 */ /* 0x000fc400078ec0ff */
[----:B------:R-:W-:Y:S02]  /*10eb0*/  ISETP.EQ.U32.AND P6, PT, R14, 0x1, PT ;  /* 0x000000010e00780c */ /* 0x000fe40003fc2070 */
[----:B------:R-:W-:-:S05]  /*10ec0*/  SHF.R.U64 R14, R12, 0xc, RZ ;  /* 0x0000000c0c0e7819 */ /* 0x000fca00000012ff */
[----:B------:R-:W-:Y:S02]  /*10ed0*/  @P5 LOP3.LUT R13, R13, 0x80000, RZ, 0xfc, !PT ;  /* 0x000800000d0d5812 */ /* 0x000fe400078efcff */
[----:B------:R-:W-:Y:S02]  /*10ee0*/  ISETP.EQ.U32.OR.EX P5, PT, RZ, RZ, P1, P6 ;  /* 0x000000ffff00720c */ /* 0x000fe40000fa2560 */
[----:B------:R-:W-:Y:S02]  /*10ef0*/  LOP3.LUT R14, R14, 0x1, RZ, 0xc0, !PT ;  /* 0x000000010e0e7812 */ /* 0x000fe400078ec0ff */
[C---:B------:R-:W-:Y:S02]  /*10f00*/  LOP3.LUT P1, RZ, R13.reuse, 0x2000, RZ, 0xc0, !PT ;  /* 0x000020000dff7812 */ /* 0x040fe4000782c0ff */
[----:B------:R-:W-:Y:S02]  /*10f10*/  LOP3.LUT R13, R13, 0xfffbffff, RZ, 0xc0, !PT ;  /* 0xfffbffff0d0d7812 */ /* 0x000fe400078ec0ff */
[----:B------:R-:W-:-:S02]  /*10f20*/  ISETP.EQ.U32.AND P6, PT, R14, 0x1, PT ;  /* 0x000000010e00780c */ /* 0x000fc40003fc2070 */
[----:B------:R-:W-:-:S03]  /*10f30*/  SHF.R.U64 R14, R12, 0xd, RZ ;  /* 0x0000000d0c0e7819 */ /* 0x000fc600000012ff */
[----:B------:R-:W-:Y:S02]  /*10f40*/  @P5 LOP3.LUT R13, R13, 0x40000, RZ, 0xfc, !PT ;  /* 0x000400000d0d5812 */ /* 0x000fe400078efcff */
[----:B------:R-:W-:Y:S02]  /*10f50*/  ISETP.EQ.U32.OR.EX P5, PT, RZ, RZ, P2, P6 ;  /* 0x000000ffff00720c */ /* 0x000fe400017a2560 */
[----:B------:R-:W-:Y:S02]  /*10f60*/  LOP3.LUT R14, R14, 0x1, RZ, 0xc0, !PT ;  /* 0x000000010e0e7812 */ /* 0x000fe400078ec0ff */
[C---:B------:R-:W-:Y:S02]  /*10f70*/  LOP3.LUT P2, RZ, R13.reuse, 0x1000, RZ, 0xc0, !PT ;  /* 0x000010000dff7812 */ /* 0x040fe4000784c0ff */
[----:B------:R-:W-:Y:S02]  /*10f80*/  LOP3.LUT R13, R13, 0xfffdffff, RZ, 0xc0, !PT ;  /* 0xfffdffff0d0d7812 */ /* 0x000fe400078ec0ff */
[----:B------:R-:W-:-:S04]  /*10f90*/  ISETP.EQ.U32.AND P6, PT, R14, 0x1, PT ;  /* 0x000000010e00780c */ /* 0x000fc80003fc2070 */
[----:B------:R-:W-:Y:S02]  /*10fa0*/  ISETP.EQ.U32.OR.EX P3, PT, RZ, RZ, P3, P6 ;  /* 0x000000ffff00720c */ /* 0x000fe40001f62560 */
[----:B------:R-:W-:-:S04]  /*10fb0*/  @P5 LOP3.LUT R13, R13, 0x20000, RZ, 0xfc, !PT ;  /* 0x000200000d0d5812 */ /* 0x000fc800078efcff */
[C---:B------:R-:W-:Y:S02]  /*10fc0*/  LOP3.LUT P5, RZ, R13.reuse, 0x200, RZ, 0xc0, !PT ;  /* 0x000002000dff7812 */ /* 0x040fe400078ac0ff */
[----:B------:R-:W-:Y:S02]  /*10fd0*/  LOP3.LUT R13, R13, 0xfffeffff, RZ, 0xc0, !PT ;  /* 0xfffeffff0d0d7812 */ /* 0x000fe400078ec0ff */
[----:B------:R-:W-:Y:S02]  /*10fe0*/  SHF.R.U64 R14, R12, 0xe, RZ ;  /* 0x0000000e0c0e7819 */ /* 0x000fe400000012ff */
[----:B------:R-:W-:Y:S02]  /*10ff0*/  LOP3.LUT R218, R218, 0xfdffffff, RZ, 0xc0, !PT ;  /* 0xfdffffffdada7812 */ /* 0x000fe400078ec0ff */
[----:B------:R-:W-:Y:S02]  /*11000*/  @P3 LOP3.LUT R13, R13, 0x10000, RZ, 0xfc, !PT ;  /* 0x000100000d0d3812 */ /* 0x000fe400078efcff */
[----:B------:R-:W-:-:S03]  /*11010*/  LOP3.LUT R14, R14, 0x1, RZ, 0xc0, !PT ;  /* 0x000000010e0e7812 */ /* 0x000fc600078ec0ff */
[----:B------:R-:W-:Y:S02]  /*11020*/  @P5 LOP3.LUT R218, R218, 0x2000000, RZ, 0xfc, !PT ;  /* 0x02000000dada5812 */ /* 0x000fe400078efcff */
[----:B------:R-:W-:Y:S02]  /*11030*/  LOP3.LUT P5, RZ, R13, 0x400, RZ, 0xc0, !PT ;  /* 0x000004000dff7812 */ /* 0x000fe400078ac0ff */
[----:B------:R-:W-:Y:S02]  /*11040*/  ISETP.EQ.U32.AND P6, PT, R14, 0x1, PT ;  /* 0x000000010e00780c */ /* 0x000fe40003fc2070 */
[----:B------:R-:W-:Y:S02]  /*11050*/  SHF.R.U64 R14, R12, 0xf, RZ ;  /* 0x0000000f0c0e7819 */ /* 0x000fe400000012ff */
[----:B------:R-:W-:Y:S02]  /*11060*/  ISETP.EQ.U32.OR.EX P4, PT, RZ, RZ, P4, P6 ;  /* 0x000000ffff00720c */ /* 0x000fe40002782560 */
[----:B------:R-:W-:-:S02]  /*11070*/  LOP3.LUT R14, R14, 0x1, RZ, 0xc0, !PT ;  /* 0x000000010e0e7812 */ /* 0x000fc400078ec0ff */
[----:B------:R-:W-:Y:S02]  /*11080*/  LOP3.LUT R218, R218, 0xfbffffff, RZ, 0xc0, !PT ;  /* 0xfbffffffdada7812 */ /* 0x000fe400078ec0ff */
[----:B------:R-:W-:Y:S02]  /*11090*/  ISETP.EQ.U32.AND P6, PT, R14, 0x1, PT ;  /* 0x000000010e00780c */ /* 0x000fe40003fc2070 */
[----:B------:R-:W-:Y:S02]  /*110a0*/  @P5 LOP3.LUT R218, R218, 0x4000000, RZ, 0xfc, !PT ;  /* 0x04000000dada5812 */ /* 0x000fe400078efcff */
[C---:B------:R-:W-:Y:S02]  /*110b0*/  LOP3.LUT P5, RZ, R13.reuse, 0x800, RZ, 0xc0, !PT ;  /* 0x000008000dff7812 */ /* 0x040fe400078ac0ff */
[C---:B------:R-:W-:Y:S02]  /*110c0*/  LOP3.LUT P3, RZ, R13.reuse, 0x100, RZ, 0xc0, !PT ;  /* 0x000001000dff7812 */ /* 0x040fe4000786c0ff */
[----:B------:R-:W-:-:S02]  /*110d0*/  LOP3.LUT R13, R13, 0xffff7fff, RZ, 0xc0, !PT ;  /* 0xffff7fff0d0d7812 */ /* 0x000fc400078ec0ff */
[----:B------:R-:W-:Y:S02]  /*110e0*/  ISETP.EQ.U32.OR.EX P6, PT, RZ, RZ, P0, P6 ;  /* 0x000000ffff00720c */ /* 0x000fe400007c2560 */
[----:B------:R-:W-:Y:S02]  /*110f0*/  @P4 LOP3.LUT R13, R13, 0x8000, RZ, 0xfc, !PT ;  /* 0x000080000d0d4812 */ /* 0x000fe400078efcff */
[----:B------:R-:W-:Y:S02]  /*11100*/  SHF.R.U64 R14, R12, 0x10, RZ ;  /* 0x000000100c0e7819 */ /* 0x000fe400000012ff */
[C---:B------:R-:W-:Y:S02]  /*11110*/  LOP3.LUT P4, RZ, R13.reuse, 0x80, RZ, 0xc0, !PT ;  /* 0x000000800dff7812 */ /* 0x040fe4000788c0ff */
[C---:B------:R-:W-:Y:S02]  /*11120*/  LOP3.LUT P0, RZ, R13.reuse, 0x40, RZ, 0xc0, !PT ;  /* 0x000000400dff7812 */ /* 0x040fe4000780c0ff */
[----:B------:R-:W-:-:S02]  /*11130*/  LOP3.LUT R13, R13, 0xffffbfff, RZ, 0xc0, !PT ;  /* 0xffffbfff0d0d7812 */ /* 0x000fc400078ec0ff */
        /* <DEDUP_REMOVED lines=34> */
[----:B------:R-:W-:-:S07]  /*11360*/  LOP3.LUT R14, R14, 0x1, RZ, 0xc0, !PT ;  /* 0x000000010e0e7812 */ /* 0x000fce00078ec0ff */
        /* <DEDUP_REMOVED lines=35> */
[----:B------:R-:W-:Y:S02]  /*115a0*/  ISETP.EQ.U32.OR.EX P2, PT, RZ, RZ, P2, P6 ;  /* 0x000000ffff00720c */ /* 0x000fe40001742560 */
[----:B------:R-:W-:Y:S02]  /*115b0*/  ISETP.EQ.U32.AND P6, PT, R14, 0x1, PT ;  /* 0x000000010e00780c */ /* 0x000fe40003fc2070 */
[----:B------:R-:W-:Y:S02]  /*115c0*/  SHF.R.U64 R14, R12, 0x1c, RZ ;  /* 0x0000001c0c0e7819 */ /* 0x000fe400000012ff */
[----:B------:R-:W-:Y:S02]  /*115d0*/  LOP3.LUT R181, R181, 0x3, RZ, 0xc0, !PT ;  /* 0x00000003b5b57812 */ /* 0x000fe400078ec0ff */
[----:B------:R-:W-:-:S02]  /*115e0*/  LOP3.LUT R24, R24, 0x3, RZ, 0xc0, !PT ;  /* 0x0000000318187812 */ /* 0x000fc400078ec0ff */
[----:B------:R-:W-:Y:S02]  /*115f0*/  LOP3.LUT P1, RZ, R218, 0x100000, RZ, 0xc0, !PT ;  /* 0x00100000daff7812 */ /* 0x000fe4000782c0ff */
[----:B------:R-:W-:Y:S02]  /*11600*/  LOP3.LUT R14, R14, 0x1, RZ, 0xc0, !PT ;  /* 0x000000010e0e7812 */ /* 0x000fe400078ec0ff */
[----:B------:R-:W-:Y:S02]  /*11610*/  LOP3.LUT R32, R32, 0x3, RZ, 0xc0, !PT ;  /* 0x0000000320207812 */ /* 0x000fe400078ec0ff */
[----:B------:R-:W-:Y:S02]  /*11620*/  LOP3.LUT R65, R65, 0x3, RZ, 0xc0, !PT ;  /* 0x0000000341417812 */ /* 0x000fe400078ec0ff */
[----:B------:R-:W-:Y:S02]  /*11630*/  LOP3.LUT R185, R185, 0x3, RZ, 0xc0, !PT ;  /* 0x00000003b9b97812 */ /* 0x000fe400078ec0ff */
[----:B------:R-:W-:-:S02]  /*11640*/  IADD3 R181, R181, R184, R183 ;  /* 0x000000b8b5b57210 */ /* 0x000fc40007ffe0b7 */
[----:B------:R-:W-:Y:S02]  /*11650*/  IADD3 R24, R24, R27, R26 ;  /* 0x0000001b18187210 */ /* 0x000fe40007ffe01a */
[----:B------:R-:W-:Y:S01]  /*11660*/  ISETP.EQ.U32.OR.EX P1, PT, RZ, RZ, P1, P6 ;  /* 0x000000ffff00720c */ /* 0x000fe20000f22560 */
[----:B------:R-:W-:Y:S01]  /*11670*/  IMAD.SHL.U32 R181, R181, 0x100, RZ ;  /* 0x00000100b5b57824 */ /* 0x000fe200078e00ff */
[----:B------:R-:W-:Y:S02]  /*11680*/  ISETP.EQ.U32.AND P6, PT, R14, 0x1, PT ;  /* 0x000000010e00780c */ /* 0x000fe40003fc2070 */
[----:B------:R-:W-:Y:S02]  /*11690*/  LOP3.LUT R172, R172, 0x3, RZ, 0xc0, !PT ;  /* 0x00000003acac7812 */ /* 0x000fe400078ec0ff */
[----:B------:R-:W-:Y:S02]  /*116a0*/  IADD3 R32, R32, R35, R34 ;  /* 0x0000002320207210 */ /* 0x000fe40007ffe022 */
[----:B------:R-:W-:-:S02]  /*116b0*/  IADD3 R65, R65, R176, R67 ;  /* 0x000000b041417210 */ /* 0x000fc40007ffe043 */
[----:B------:R-:W-:Y:S02]  /*116c0*/  IADD3 R185, R185, R188, R187 ;  /* 0x000000bcb9b97210 */ /* 0x000fe40007ffe0bb */
[----:B------:R-:W-:Y:S02]  /*116d0*/  LOP3.LUT R24, R24, 0xf, RZ, 0xc0, !PT ;  /* 0x0000000f18187812 */ /* 0x000fe400078ec0ff */
[----:B------:R-:W-:Y:S02]  /*116e0*/  SHF.R.U64 R14, R12, 0x1d, RZ ;  /* 0x0000001d0c0e7819 */ /* 0x000fe400000012ff */
[----:B------:R-:W-:Y:S01]  /*116f0*/  LOP3.LUT R177, R177, 0x3, RZ, 0xc0, !PT ;  /* 0x00000003b1b17812 */ /* 0x000fe200078ec0ff */
[----:B------:R-:W-:Y:S01]  /*11700*/  IMAD.SHL.U32 R32, R32, 0x100, RZ ;  /* 0x0000010020207824 */ /* 0x000fe200078e00ff */
[----:B------:R-:W-:Y:S01]  /*11710*/  LOP3.LUT P0, RZ, R218, 0x200000, RZ, 0xc0, !PT ;  /* 0x00200000daff7812 */ /* 0x000fe2000780c0ff */
[----:B------:R-:W-:Y:S01]  /*11720*/  IMAD R24, R185, 0x10, R24 ;  /* 0x00000010b9187824 */ /* 0x000fe200078e0218 */
[----:B------:R-:W-:-:S02]  /*11730*/  IADD3 R172, R172, R175, R174 ;  /* 0x000000afacac7210 */ /* 0x000fc40007ffe0ae */
[----:B------:R-:W-:Y:S02]  /*11740*/  LOP3.LUT R65, R65, 0xf, RZ, 0xc0, !PT ;  /* 0x0000000f41417812 */ /* 0x000fe400078ec0ff */
[----:B------:R-:W-:Y:S02]  /*11750*/  LOP3.LUT R14, R14, 0x1, RZ, 0xc0, !PT ;  /* 0x000000010e0e7812 */ /* 0x000fe400078ec0ff */
[----:B------:R-:W-:Y:S02]  /*11760*/  LOP3.LUT R150, R150, 0x3, RZ, 0xc0, !PT ;  /* 0x0000000396967812 */ /* 0x000fe400078ec0ff */
[----:B------:R-:W-:Y:S02]  /*11770*/  IADD3 R177, R177, R180, R179 ;  /* 0x000000b4b1b17210 */ /* 0x000fe40007ffe0b3 */
[----:B------:R-:W-:Y:S01]  /*11780*/  LOP3.LUT R181, R181, 0xf00, RZ, 0xe2, !PT ;  /* 0x00000f00b5b57812 */ /* 0x000fe200078ee2ff */
[----:B------:R-:W-:Y:S01]  /*11790*/  IMAD R65, R172, 0x10, R65 ;  /* 0x00000010ac417824 */ /* 0x000fe200078e0241 */
[----:B------:R-:W-:-:S02]  /*117a0*/  ISETP.EQ.U32.OR.EX P0, PT, RZ, RZ, P0, P6 ;  /* 0x000000ffff00720c */ /* 0x000fc40000702560 */
[----:B------:R-:W-:Y:S01]  /*117b0*/  ISETP.EQ.U32.AND P6, PT, R14, 0x1, PT ;  /* 0x000000010e00780c */ /* 0x000fe20003fc2070 */
[----:B------:R-:W-:Y:S01]  /*117c0*/  IMAD R177, R177, 0x1000, R181 ;  /* 0x00001000b1b17824 */ /* 0x000fe200078e02b5 */
[----:B------:R-:W-:Y:S02]  /*117d0*/  SHF.R.U64 R14, R12, 0x1e, RZ ;  /* 0x0000001e0c0e7819 */ /* 0x000fe400000012ff */
[----:B------:R-:W-:Y:S02]  /*117e0*/  IADD3 R150, R150, R170, R169 ;  /* 0x000000aa96967210 */ /* 0x000fe40007ffe0a9 */
[----:B------:R-:W-:Y:S02]  /*117f0*/  LOP3.LUT R32, R32, 0xf00, RZ, 0xe2, !PT ;  /* 0x00000f0020207812 */ /* 0x000fe400078ee2ff */
[----:B------:R-:W-:Y:S02]  /*11800*/  LOP3.LUT R24, R24, 0xff, RZ, 0xc0, !PT ;  /* 0x000000ff18187812 */ /* 0x000fe400078ec0ff */
[----:B------:R-:W-:Y:S01]  /*11810*/  LOP3.LUT P4, RZ, R218, 0x400000, RZ, 0xc0, !PT ;  /* 0x00400000daff7812 */ /* 0x000fe2000788c0ff */
[----:B------:R-:W-:Y:S01]  /*11820*/  IMAD R32, R150, 0x1000, R32 ;  /* 0x0000100096207824 */ /* 0x000fe200078e0220 */
[----:B------:R-:W-:Y:S01]  /*11830*/  LOP3.LUT R14, R14, 0x1, RZ, 0xc0, !PT ;  /* 0x000000010e0e7812 */ /* 0x000fe200078ec0ff */
[----:B------:R-:W-:Y:S01]  /*11840*/  IMAD.IADD R24, R177, 0x1, R24 ;  /* 0x00000001b1187824 */ /* 0x000fe200078e0218 */
[----:B------:R-:W-:-:S02]  /*11850*/  LOP3.LUT R65, R65, 0xff, RZ, 0xc0, !PT ;  /* 0x000000ff41417812 */ /* 0x000fc400078ec0ff */
[----:B------:R-:W-:Y:S02]  /*11860*/  SHF.R.U64 R12, R12, 0x1f, RZ ;  /* 0x0000001f0c0c7819 */ /* 0x000fe400000012ff */
[----:B------:R-:W-:Y:S01]  /*11870*/  ISETP.EQ.U32.OR.EX P4, PT, RZ, RZ, P4, P6 ;  /* 0x000000ffff00720c */ /* 0x000fe20002782560 */
[----:B------:R-:W-:Y:S01]  /*11880*/  IMAD.IADD R25, R32, 0x1, R65 ;  /* 0x0000000120197824 */ /* 0x000fe200078e0241 */
[----:B------:R-:W-:Y:S02]  /*11890*/  LOP3.LUT P3, RZ, R218, 0x800000, RZ, 0xc0, !PT ;  /* 0x00800000daff7812 */ /* 0x000fe4000786c0ff */
[----:B------:R-:W-:Y:S02]  /*118a0*/  ISETP.EQ.U32.AND P6, PT, R14, 0x1, PT ;  /* 0x000000010e00780c */ /* 0x000fe40003fc2070 */
[----:B------:R-:W-:Y:S02]  /*118b0*/  LOP3.LUT R12, R12, 0x1, RZ, 0xc0, !PT ;  /* 0x000000010c0c7812 */ /* 0x000fe400078ec0ff */
[----:B------:R-:W-:-:S02]  /*118c0*/  LOP3.LUT R24, R24, 0xffff, RZ, 0xc0, !PT ;  /* 0x0000ffff18187812 */ /* 0x000fc400078ec0ff */
[----:B------:R-:W-:Y:S02]  /*118d0*/  ISETP.EQ.U32.OR.EX P3, PT, RZ, RZ, P3, P6 ;  /* 0x000000ffff00720c */ /* 0x000fe40001f62560 */
[----:B------:R-:W-:Y:S02]  /*118e0*/  LOP3.LUT P5, RZ, R218, 0x1000000, RZ, 0xc0, !PT ;  /* 0x01000000daff7812 */ /* 0x000fe400078ac0ff */
[----:B------:R-:W-:Y:S02]  /*118f0*/  ISETP.EQ.U32.AND P6, PT, R12, 0x1, PT ;  /* 0x000000010c00780c */ /* 0x000fe40003fc2070 */
[----:B------:R-:W-:Y:S02]  /*11900*/  LOP3.LUT R25, R25, 0xffff, RZ, 0xc0, !PT ;  /* 0x0000ffff19197812 */ /* 0x000fe400078ec0ff */
[----:B------:R-:W-:Y:S02]  /*11910*/  SHF.R.U32.HI R12, RZ, 0x1, R24 ;  /* 0x00000001ff0c7819 */ /* 0x000fe40000011618 */
[----:B------:R-:W-:-:S02]  /*11920*/  LOP3.LUT R26, R22, 0x1, RZ, 0xc0, !PT ;  /* 0x00000001161a7812 */ /* 0x000fc400078ec0ff */
[----:B------:R-:W-:Y:S01]  /*11930*/  ISETP.EQ.U32.OR.EX P5, PT, RZ, RZ, P5, P6 ;  /* 0x000000ffff00720c */ /* 0x000fe20002fa2560 */
[----:B------:R0:W5:Y:S01]  /*11940*/  LDL.LU R22, [R1+0x5dc] ;  /* 0x0005dc0001167983 */ /* 0x0001620000300800 */
[----:B------:R-:W-:Y:S02]  /*11950*/  SHF.R.U32.HI R14, RZ, 0x1, R25 ;  /* 0x00000001ff0e7819 */ /* 0x000fe40000011619 */
[----:B------:R-:W-:Y:S02]  /*11960*/  LOP3.LUT R12, R12, 0x1, RZ, 0xc0, !PT ;  /* 0x000000010c0c7812 */ /* 0x000fe400078ec0ff */
[----:B------:R-:W-:Y:S02]  /*11970*/  ISETP.NE.U32.AND P6, PT, R26, 0x1, PT ;  /* 0x000000011a00780c */ /* 0x000fe40003fc5070 */
[----:B------:R-:W-:Y:S02]  /*11980*/  LOP3.LUT R14, R14, 0x1, RZ, 0xc0, !PT ;  /* 0x000000010e0e7812 */ /* 0x000fe400078ec0ff */
[----:B------:R-:W-:-:S04]  /*11990*/  ISETP.EQ.U32.AND P6, PT, R12, 0x1, !P6 ;  /* 0x000000010c00780c */ /* 0x000fc800077c2070 */
[----:B------:R-:W-:Y:S02]  /*119a0*/  ISETP.EQ.U32.OR P6, PT, R14, 0x1, P6 ;  /* 0x000000010e00780c */ /* 0x000fe400037c2470 */
[----:B------:R-:W-:Y:S02]  /*119b0*/  SHF.R.U32.HI R14, RZ, 0x2, R24 ;  /* 0x00000002ff0e7819 */ /* 0x000fe40000011618 */
[----:B------:R-:W-:Y:S02]  /*119c0*/  ISETP.LT.AND P6, PT, R11, 0x40, P6 ;  /* 0x000000400b00780c */ /* 0x000fe400037c1270 */
[----:B------:R-:W-:Y:S02]  /*119d0*/  LOP3.LUT R27, R21, 0x1, RZ, 0xc0, !PT ;  /* 0x00000001151b7812 */ /* 0x000fe400078ec0ff */
[----:B------:R-:W-:Y:S01]  /*119e0*/  SEL R12, RZ, 0x1, !P6 ;  /* 0x00000001ff0c7807 */ /* 0x000fe20007000000 */
[----:B------:R0:W5:Y:S01]  /*119f0*/  LDL.LU R21, [R1+0x5d8] ;  /* 0x0005d80001157983 */ /* 0x0001620000300800 */
[----:B------:R-:W-:-:S02]  /*11a00*/  SHF.R.U32.HI R26, RZ, 0x2, R25 ;  /* 0x00000002ff1a7819 */ /* 0x000fc40000011619 */
        /* <DEDUP_REMOVED lines=112> */
[----:B------:R-:W-:Y:S01]  /*12110*/  LOP3.LUT R27, R27, 0x1, RZ, 0xc0, !PT ;  /* 0x000000011b1b7812 */ /* 0x000fe200078ec0ff */
[----:B------:R-:W-:Y:S01]  /*12120*/  BAR.SYNC.DEFER_BLOCKING 0x0 ;  /* 0x0000000000007b1d */ /* 0x000fe20000010000 */
        /* <DEDUP_REMOVED lines=19> */
[----:B------:R-:W-:Y:S01]  /*12260*/  LOP3.LUT R26, R26, 0x1, RZ, 0xc0, !PT ;  /* 0x000000011a1a7812 */ /* 0x000fe200078ec0ff */
[----:B------:R-:W2:Y:S01]  /*12270*/  LDL R169, [R1+0xb8] ;  /* 0x0000b80001a97983 */ /* 0x000ea20000100800 */
[----:B------:R-:W-:Y:S02]  /*12280*/  ISETP.NE.U32.AND P6, PT, R43, 0x1, PT ;  /* 0x000000012b00780c */ /* 0x000fe40003fc5070 */
[----:B------:R-:W-:Y:S01]  /*12290*/  LOP3.LUT R27, R27, 0x1, RZ, 0xc0, !PT ;  /* 0x000000011b1b7812 */ /* 0x000fe200078ec0ff */
[----:B------:R-:W3:Y:S01]  /*122a0*/  LDL R170, [R1+0x44c] ;  /* 0x00044c0001aa7983 */ /* 0x000ee20000100800 */
[----:B------:R-:W-:Y:S02]  /*122b0*/  ISETP.EQ.U32.AND P6, PT, R26, 0x1, !P6 ;  /* 0x000000011a00780c */ /* 0x000fe400077c2070 */
[----:B------:R-:W-:Y:S01]  /*122c0*/  SHF.R.U32.HI R24, RZ, 0xf, R24 ;  /* 0x0000000fff187819 */ /* 0x000fe20000011618 */
[----:B------:R-:W4:Y:S01]  /*122d0*/  LDL R168, [R1+0x448] ;  /* 0x0004480001a87983 */ /* 0x000f220000100800 */
[----:B------:R-:W-:-:S02]  /*122e0*/  ISETP.EQ.U32.OR P6, PT, R27, 0x1, P6 ;  /* 0x000000011b00780c */ /* 0x000fc400037c2470 */
[----:B------:R-:W-:Y:S01]  /*122f0*/  LOP3.LUT R26, R219, 0x1, RZ, 0xc0, !PT ;  /* 0x00000001db1a7812 */ /* 0x000fe200078ec0ff */
[----:B------:R-:W2:Y:S01]  /*12300*/  LDL R167, [R1+0x4ec] ;  /* 0x0004ec0001a77983 */ /* 0x000ea20000100800 */
[----:B------:R-:W-:Y:S02]  /*12310*/  ISETP.LT.AND P6, PT, R11, 0x40, P6 ;  /* 0x000000400b00780c */ /* 0x000fe400037c1270 */
[----:B------:R-:W-:Y:S01]  /*12320*/  SHF.R.U32.HI R25, RZ, 0xf, R25 ;  /* 0x0000000fff197819 */ /* 0x000fe20000011619 */
[----:B------:R-:W2:Y:S01]  /*12330*/  LDL R166, [R1+0x444] ;  /* 0x0004440001a67983 */ /* 0x000ea20000100800 */
[----:B------:R-:W-:Y:S02]  /*12340*/  SEL R43, RZ, 0x1, !P6 ;  /* 0x00000001ff2b7807 */ /* 0x000fe40007000000 */
[----:B------:R-:W-:Y:S01]  /*12350*/  LOP3.LUT R24, R24, 0x1, RZ, 0xc0, !PT ;  /* 0x0000000118187812 */ /* 0x000fe200078ec0ff */
[----:B------:R-:W2:Y:S01]  /*12360*/  LDL R164, [R1+0x4e8] ;  /* 0x0004e80001a47983 */ /* 0x000ea20000100800 */
[----:B------:R-:W-:-:S02]  /*12370*/  ISETP.NE.U32.AND P6, PT, R26, 0x1, PT ;  /* 0x000000011a00780c */ /* 0x000fc40003fc5070 */
[----:B------:R-:W-:Y:S01]  /*12380*/  LOP3.LUT R25, R25, 0x1, RZ, 0xc0, !PT ;  /* 0x0000000119197812 */ /* 0x000fe200078ec0ff */
[----:B------:R-:W2:Y:S01]  /*12390*/  LDL R163, [R1+0x440] ;  /* 0x0004400001a37983 */ /* 0x000ea20000100800 */
[----:B------:R-:W-:Y:S02]  /*123a0*/  ISETP.EQ.U32.AND P6, PT, R24, 0x1, !P6 ;  /* 0x000000011800780c */ /* 0x000fe400077c2070 */
[----:B------:R-:W-:Y:S01]  /*123b0*/  ISETP.LT.AND P4, PT, R11, 0x40, P4 ;  /* 0x000000400b00780c */ /* 0x000fe20002781270 */
[----:B------:R-:W2:Y:S01]  /*123c0*/  LDL R162, [R1+0x4e4] ;  /* 0x0004e40001a27983 */ /* 0x000ea20000100800 */
[----:B------:R-:W-:Y:S02]  /*123d0*/  ISETP.EQ.U32.OR P6, PT, R25, 0x1, P6 ;  /* 0x000000011900780c */ /* 0x000fe400037c2470 */
[C---:B------:R-:W-:Y:S01]  /*123e0*/  ISETP.LT.AND P3, PT, R11.reuse, 0x40, P3 ;  /* 0x000000400b00780c */ /* 0x040fe20001f61270 */
[----:B------:R-:W2:Y:S01]  /*123f0*/  LDL R161, [R1+0x43c] ;  /* 0x00043c0001a17983 */ /* 0x000ea20000100800 */
[----:B------:R-:W-:-:S02]  /*12400*/  ISETP.LT.AND P6, PT, R11, 0x40, P6 ;  /* 0x000000400b00780c */ /* 0x000fc400037c1270 */
[----:B------:R-:W-:Y:S01]  /*12410*/  ISETP.LT.AND P5, PT, R11, 0x40, P5 ;  /* 0x000000400b00780c */ /* 0x000fe20002fa1270 */
[----:B------:R-:W2:Y:S01]  /*12420*/  LDL R160, [R1+0x4e0] ;  /* 0x0004e00001a07983 */ /* 0x000ea20000100800 */
[----:B------:R-:W-:Y:S02]  /*12430*/  SEL R48, RZ, 0x1, !P6 ;  /* 0x00000001ff307807 */ /* 0x000fe40007000000 */
[----:B------:R-:W-:Y:S01]  /*12440*/  LOP3.LUT P6, RZ, R13, 0x10000000, RZ, 0xc0, !PT ;  /* 0x100000000dff7812 */ /* 0x000fe200078cc0ff */
[----:B------:R-:W2:Y:S03]  /*12450*/  LDL R155, [R1+0x438] ;  /* 0x00043800019b7983 */ /* 0x000ea60000100800 */
[----:B------:R-:W-:Y:S01]  /*12460*/  ISETP.LT.AND P6, PT, R11, 0x40, P6 ;  /* 0x000000400b00780c */ /* 0x000fe200037c1270 */
[----:B------:R-:W2:Y:S03]  /*12470*/  LDL R154, [R1+0x4dc] ;  /* 0x0004dc00019a7983 */ /* 0x000ea60000100800 */
[----:B------:R-:W-:Y:S01]  /*12480*/  SEL R64, RZ, 0x1, !P6 ;  /* 0x00000001ff407807 */ /* 0x000fe20007000000 */
[----:B------:R-:W2:Y:S01]  /*12490*/  LDL R153, [R1+0x434] ;  /* 0x0004340001997983 */ /* 0x000ea20000100800 */
[----:B------:R-:W-:-:S03]  /*124a0*/  LOP3.LUT P6, RZ, R13, 0x8000000, RZ, 0xc0, !PT ;  /* 0x080000000dff7812 */ /* 0x000fc600078cc0ff */
[----:B------:R-:W2:Y:S01]  /*124b0*/  LDL R152, [R1+0x4d8] ;  /* 0x0004d80001987983 */ /* 0x000ea20000100800 */
[----:B------:R-:W-:-:S03]  /*124c0*/  ISETP.LT.AND P6, PT, R11, 0x40, P6 ;  /* 0x000000400b00780c */ /* 0x000fc600037c1270 */
[----:B------:R-:W2:Y:S01]  /*124d0*/  LDL R150, [R1+0x430] ;  /* 0x0004300001967983 */ /* 0x000ea20000100800 */
[----:B------:R-:W-:Y:S02]  /*124e0*/  SEL R63, RZ, 0x1, !P6 ;  /* 0x00000001ff3f7807 */ /* 0x000fe40007000000 */
[----:B------:R-:W-:-:S04]  /*124f0*/  LOP3.LUT P6, RZ, R13, 0x4000000, RZ, 0xc0, !PT ;  /* 0x040000000dff7812 */ /* 0x000fc800078cc0ff */
[----:B------:R-:W-:-:S04]  /*12500*/  ISETP.LT.AND P6, PT, R11, 0x40, P6 ;  /* 0x000000400b00780c */ /* 0x000fc800037c1270 */
        /* <DEDUP_REMOVED lines=61> */
[----:B------:R-:W-:Y:S01]  /*128e0*/  LOP3.LUT P6, RZ, R13, 0x20, RZ, 0xc0, !PT ;  /* 0x000000200dff7812 */ /* 0x000fe200078cc0ff */
[----:B------:R-:W1:Y:S03]  /*128f0*/  S2R R219, SR_TID.X ;  /* 0x0000000000db7919 */ /* 0x000e660000002100 */
[----:B------:R-:W-:-:S04]  /*12900*/  ISETP.LT.AND P6, PT, R11, 0x40, P6 ;  /* 0x000000400b00780c */ /* 0x000fc800037c1270 */
[----:B------:R-:W-:Y:S02]  /*12910*/  SEL R24, RZ, 0x1, !P6 ;  /* 0x00000001ff187807 */ /* 0x000fe40007000000 */
[----:B------:R-:W-:-:S04]  /*12920*/  LOP3.LUT P6, RZ, R13, 0x10, RZ, 0xc0, !PT ;  /* 0x000000100dff7812 */ /* 0x000fc800078cc0ff */
[----:B------:R-:W-:-:S04]  /*12930*/  ISETP.LT.AND P6, PT, R11, 0x40, P6 ;  /* 0x000000400b00780c */ /* 0x000fc800037c1270 */
[----:B------:R-:W-:Y:S02]  /*12940*/  SEL R13, RZ, 0x1, !P6 ;  /* 0x00000001ff0d7807 */ /* 0x000fe40007000000 */
[----:B------:R-:W-:-:S04]  /*12950*/  ISETP.LT.AND P6, PT, R11, 0x40, P2 ;  /* 0x000000400b00780c */ /* 0x000fc800017c1270 */
[----:B------:R-:W-:Y:S02]  /*12960*/  SEL R65, RZ, 0x1, !P6 ;  /* 0x00000001ff417807 */ /* 0x000fe40007000000 */
[----:B------:R-:W-:Y:S02]  /*12970*/  ISETP.LT.AND P6, PT, R11, 0x40, P1 ;  /* 0x000000400b00780c */ /* 0x000fe40000fc1270 */
[----:B-1----:R-:W-:Y:S02]  /*12980*/  LOP3.LUT R219, R219, 0x3f, RZ, 0xc0, !PT ;  /* 0x0000003fdbdb7812 */ /* 0x002fe400078ec0ff */
[----:B------:R-:W-:Y:S02]  /*12990*/  SEL R66, RZ, 0x1, !P6 ;  /* 0x00000001ff427807 */ /* 0x000fe40007000000 */
[----:B------:R-:W-:Y:S02]  /*129a0*/  ISETP.LT.AND P6, PT, R11, 0x40, P0 ;  /* 0x000000400b00780c */ /* 0x000fe400007c1270 */
[----:B------:R-:W-:-:S02]  /*129b0*/  IADD3 R219, R219, 0x4000, RZ ;  /* 0x00004000dbdb7810 */ /* 0x000fc40007ffe0ff */
[----:B------:R-:W-:Y:S02]  /*129c0*/  SEL R67, RZ, 0x1, !P6 ;  /* 0x00000001ff437807 */ /* 0x000fe40007000000 */
[----:B------:R-:W-:Y:S02]  /*129d0*/  SEL R69, RZ, 0x1, !P4 ;  /* 0x00000001ff457807 */ /* 0x000fe40006000000 */
[----:B------:R-:W-:Y:S02]  /*129e0*/  SEL R70, RZ, 0x1, !P3 ;  /* 0x00000001ff467807 */ /* 0x000fe40005800000 */
[----:B------:R-:W-:Y:S01]  /*129f0*/  SEL R71, RZ, 0x1, !P5 ;  /* 0x00000001ff477807 */ /* 0x000fe20006800000 */
[----:B------:R-:W-:Y:S04]  /*12a00*/  STS.U8 [R219], R68 ;  /* 0x00000044db007388 */ /* 0x000fe80000000000 */
        /* <DEDUP_REMOVED lines=31> */
[----:B------:R-:W-:Y:S06]  /*12c00*/  BAR.SYNC.DEFER_BLOCKING 0x0 ;  /* 0x0000000000007b1d */ /* 0x000fec0000010000 */
[----:B--2---:R-:W1:Y:S04]  /*12c10*/  LDS.U8 R13, [R169] ;  /* 0x00000000a90d7984 */ /* 0x004e680000000000 */
[----:B---3--:R-:W2:Y:S04]  /*12c20*/  LDS.U8 R24, [R170+0x4000] ;  /* 0x00400000aa187984 */ /* 0x008ea80000000000 */
[----:B------:R-:W-:Y:S04]  /*12c30*/  LDS.U8 R26, [R169+0x8] ;  /* 0x00000800a91a7984 */ /* 0x000fe80000000000 */
[----:B------:R-:W-:Y:S04]  /*12c40*/  LDS.U8 R44, [R167] ;  /* 0x00000000a72c7984 */ /* 0x000fe80000000000 */
[----:B------:R-:W-:Y:S04]  /*12c50*/  LDS.U8 R45, [R166+0x4001] ;  /* 0x00400100a62d7984 */ /* 0x000fe80000000000 */
[----:B------:R-:W-:Y:S04]  /*12c60*/  LDS.U8 R46, [R164] ;  /* 0x00000000a42e7984 */ /* 0x000fe80000000000 */
[----:B------:R-:W-:Y:S01]  /*12c70*/  LDS.U8 R49, [R162] ;  /* 0x00000000a2317984 */ /* 0x000fe20000000000 */
[----:B-1----:R-:W-:-:S04]  /*12c80*/  LOP3.LUT R13, R13, 0x1, RZ, 0xc0, !PT ;  /* 0x000000010d0d7812 */ /* 0x002fc800078ec0ff */
[----:B------:R-:W-:Y:S02]  /*12c90*/  ISETP.NE.U32.AND P3, PT, R13, 0x1, PT ;  /* 0x000000010d00780c */ /* 0x000fe40003f65070 */
[----:B------:R-:W1:Y:S01]  /*12ca0*/  LDS.U8 R13, [R169+0x1] ;  /* 0x00000100a90d7984 */ /* 0x000e620000000000 */
[----:B--2---:R-:W-:Y:S02]  /*12cb0*/  LOP3.LUT R24, R24, 0x1, RZ, 0xc0, !PT ;  /* 0x0000000118187812 */ /* 0x004fe400078ec0ff */
[----:B------:R-:W-:Y:S02]  /*12cc0*/  FSEL R70, R201, -INF , !P3 ;  /* 0xff800000c9467808 */ /* 0x000fe40005800000 */
[----:B-1----:R-:W-:-:S04]  /*12cd0*/  LOP3.LUT R13, R13, 0x1, RZ, 0xc0, !PT ;  /* 0x000000010d0d7812 */ /* 0x002fc800078ec0ff */
[----:B------:R-:W-:-:S04]  /*12ce0*/  ISETP.NE.U32.AND P3, PT, R13, 0x1, PT ;  /* 0x000000010d00780c */ /* 0x000fc80003f65070 */
[----:B------:R-:W-:Y:S02]  /*12cf0*/  FSEL R13, R200, -INF , !P3 ;  /* 0xff800000c80d7808 */ /* 0x000fe40005800000 */
[----:B------:R-:W-:Y:S02]  /*12d00*/  ISETP.NE.U32.AND P3, PT, R24, 0x1, PT ;  /* 0x000000011800780c */ /* 0x000fe40003f65070 */
[----:B------:R-:W1:Y:S01]  /*12d10*/  LDS.U8 R24, [R170+0x4001] ;  /* 0x00400100aa187984 */ /* 0x000e620000000000 */
[----:B------:R-:W-:Y:S02]  /*12d20*/  LOP3.LUT R26, R26, 0x1, RZ, 0xc0, !PT ;  /* 0x000000011a1a7812 */ /* 0x000fe400078ec0ff */
[----:B------:R-:W-:Y:S02]  /*12d30*/  FSEL R25, R88, -INF , !P3 ;  /* 0xff80000058197808 */ /* 0x000fe40005800000 */
[----:B-1----:R-:W-:-:S04]  /*12d40*/  LOP3.LUT R24, R24, 0x1, RZ, 0xc0, !PT ;  /* 0x0000000118187812 */ /* 0x002fc800078ec0ff */
[----:B------:R-:W-:-:S04]  /*12d50*/  ISETP.NE.U32.AND P3, PT, R24, 0x1, PT ;  /* 0x000000011800780c */ /* 0x000fc80003f65070 */
[----:B------:R-:W-:Y:S02]  /*12d60*/  FSEL R24, R89, -INF , !P3 ;  /* 0xff80000059187808 */ /* 0x000fe40005800000 */
[----:B------:R-:W-:Y:S02]  /*12d70*/  ISETP.NE.U32.AND P3, PT, R26, 0x1, PT ;  /* 0x000000011a00780c */ /* 0x000fe40003f65070 */
[----:B------:R-:W1:Y:S02]  /*12d80*/  LDS.U8 R26, [R169+0x9] ;  /* 0x00000900a91a7984 */ /* 0x000e640000000000 */
[----:B------:R-:W-:Y:S02]  /*12d90*/  FSEL R74, R92, -INF , !P3 ;  /* 0xff8000005c4a7808 */ /* 0x000fe40005800000 */
[----:B-1----:R-:W-:-:S04]  /*12da0*/  LOP3.LUT R26, R26, 0x1, RZ, 0xc0, !PT ;  /* 0x000000011a1a7812 */ /* 0x002fc800078ec0ff */
[----:B------:R-:W-:Y:S02]  /*12db0*/  ISETP.NE.U32.AND P3, PT, R26, 0x1, PT ;  /* 0x000000011a00780c */ /* 0x000fe40003f65070 */
[----:B----4-:R-:W1:Y:S02]  /*12dc0*/  LDS.U8 R26, [R168+0x4000] ;  /* 0x00400000a81a7984 */ /* 0x010e640000000000 */
[----:B------:R-:W-:Y:S02]  /*12dd0*/  FSEL R73, R93, -INF , !P3 ;  /* 0xff8000005d497808 */ /* 0x000fe40005800000 */
[----:B-1----:R-:W-:-:S04]  /*12de0*/  LOP3.LUT R26, R26, 0x1, RZ, 0xc0, !PT ;  /* 0x000000011a1a7812 */ /* 0x002fc800078ec0ff */
        /* <DEDUP_REMOVED lines=12> */
[----:B------:R-:W1:Y:S02]  /*12eb0*/  LDS.U8 R44, [R166+0x4000] ;  /* 0x00400000a62c7984 */ /* 0x000e640000000000 */
[----:B------:R-:W-:Y:S02]  /*12ec0*/  FSEL R75, R101, -INF , !P3 ;  /* 0xff800000654b7808 */ /* 0x000fe40005800000 */
[----:B------:R-:W-:Y:S02]  /*12ed0*/  LOP3.LUT R45, R45, 0x1, RZ, 0xc0, !PT ;  /* 0x000000012d2d7812 */ /* 0x000fe400078ec0ff */
[----:B------:R-:W-:Y:S02]  /*12ee0*/  LOP3.LUT R46, R46, 0x1, RZ, 0xc0, !PT ;  /* 0x000000012e2e7812 */ /* 0x000fe400078ec0ff */
[----:B-1----:R-:W-:-:S04]  /*12ef0*/  LOP3.LUT R44, R44, 0x1, RZ, 0xc0, !PT ;  /* 0x000000012c2c7812 */ /* 0x002fc800078ec0ff */
[----:B------:R-:W-:-:S04]  /*12f00*/  ISETP.NE.U32.AND P3, PT, R44, 0x1, PT ;  /* 0x000000012c00780c */ /* 0x000fc80003f65070 */
[----:B------:R-:W-:Y:S02]  /*12f10*/  FSEL R44, R102, -INF , !P3 ;  /* 0xff800000662c7808 */ /* 0x000fe40005800000 */
        /* <DEDUP_REMOVED lines=30> */
[----:B------:R-:W1:Y:S02]  /*13100*/  LDS.U8 R49, [R160] ;  /* 0x00000000a0317984 */ /* 0x000e640000000000 */
        /* <DEDUP_REMOVED lines=43> */
[----:B------:R-:W1:Y:S04]  /*133c0*/  LDS.U8 R49, [R150+0x4001] ;  /* 0x0040010096317984 */ /* 0x000e680000000000 */
[----:B------:R-:W-:Y:S06]  /*133d0*/  BAR.SYNC.DEFER_BLOCKING 0x0 ;  /* 0x0000000000007b1d */ /* 0x000fec0000010000 */
        /* <DEDUP_REMOVED lines=32> */
[----:B------:R-:W-:Y:S01]  /*135e0*/  BAR.SYNC.DEFER_BLOCKING 0x0 ;  /* 0x0000000000007b1d */ /* 0x000fe20000010000 */
[----:B-1----:R-:W-:-:S02]  /*135f0*/  LOP3.LUT R49, R49, 0x1, RZ, 0xc0, !PT ;  /* 0x0000000131317812 */ /* 0x002fc400078ec0ff */
[----:B------:R-:W-:-:S03]  /*13600*/  FSEL R71, R142, -INF , !P3 ;  /* 0xff8000008e477808 */ /* 0x000fc60005800000 */
[----:B--2---:R-:W2:Y:S04]  /*13610*/  LDL.LU R31, [R1+0x4fc] ;  /* 0x0004fc00011f7983 */ /* 0x004ea80000300800 */
[----:B------:R-:W1:Y:S01]  /*13620*/  LDS.U8 R12, [R169] ;  /* 0x00000000a90c7984 */ /* 0x000e620000000000 */
[----:B------:R-:W-:-:S03]  /*13630*/  ISETP.NE.U32.AND P3, PT, R49, 0x1, PT ;  /* 0x000000013100780c */ /* 0x000fc60003f65070 */
[----:B------:R-:W-:Y:S01]  /*13640*/  LDS.U8 R14, [R170+0x4001] ;  /* 0x00400100aa0e7984 */ /* 0x000fe20000000000 */
[----:B------:R-:W-:-:S03]  /*13650*/  FSEL R72, R143, -INF , !P3 ;  /* 0xff8000008f487808 */ /* 0x000fc60005800000 */
[----:B------:R-:W-:Y:S04]  /*13660*/  LDS.U8 R15, [R169+0x8] ;  /* 0x00000800a90f7984 */ /* 0x000fe80000000000 */
[----:B------:R-:W-:Y:S04]  /*13670*/  LDS.U8 R28, [R168+0x4001] ;  /* 0x00400100a81c7984 */ /* 0x000fe80000000000 */
[----:B------:R-:W3:Y:S01]  /*13680*/  LDL.LU R30, [R1+0x4f8] ;  /* 0x0004f800011e7983 */ /* 0x000ee20000300800 */
        /* <DEDUP_REMOVED lines=121> */
[----:B-1----:R-:W-:Y:S01]  /*13e20*/  LOP3.LUT R28, R28, 0x1, RZ, 0xc0, !PT ;  /* 0x000000011c1c7812 */ /* 0x002fe200078ec0ff */
[----:B------:R-:W-:Y:S03]  /*13e30*/  BAR.SYNC.DEFER_BLOCKING 0x0 ;  /* 0x0000000000007b1d */ /* 0x000fe60000010000 */
[----:B------:R-:W-:-:S02]  /*13e40*/  ISETP.NE.U32.AND P3, PT, R28, 0x1, PT ;  /* 0x000000011c00780c */ /* 0x000fc40003f65070 */
[----:B------:R-:W-:-:S04]  /*13e50*/  FMNMX R28, R70, R13, !PT ;  /* 0x0000000d461c7209 */ /* 0x000fc80007800000 */
        /* <DEDUP_REMOVED lines=13> */
[----:B------:R-:W-:-:S05]  /*13f30*/  FMNMX R28, R89, R28, !PT ;  /* 0x0000001c591c7209 */ /* 0x000fca0007800000 */
[----:B------:R-:W1:Y:S02]  /*13f40*/  SHFL.BFLY PT, R29, R28, 0x2, 0x1f ;  /* 0x0c401f001c1d7f89 */ /* 0x000e6400000e0000 */
[----:B-1----:R-:W-:-:S05]  /*13f50*/  FMNMX R29, R28, R29, !PT ;  /* 0x0000001d1c1d7209 */ /* 0x002fca0007800000 */
[----:B------:R-:W1:Y:S01]  /*13f60*/  SHFL.BFLY PT, R28, R29, 0x1, 0x1f ;  /* 0x0c201f001d1c7f89 */ /* 0x000e6200000e0000 */
[----:B------:R-:W-:Y:S02]  /*13f70*/  FSEL R100, R147, -INF , !P3 ;  /* 0xff80000093647808 */ /* 0x000fe40005800000 */
[----:B-1----:R-:W-:-:S04]  /*13f80*/  FMNMX R28, R29, R28, !PT ;  /* 0x0000001c1d1c7209 */ /* 0x002fc80007800000 */
[----:B--2---:R-:W-:Y:S02]  /*13f90*/  FMNMX R31, R28, R31, !PT ;  /* 0x0000001f1c1f7209 */ /* 0x004fe40007800000 */
[----:B------:R-:W-:Y:S02]  /*13fa0*/  FMNMX R28, R25, R24, !PT ;  /* 0x00000018191c7209 */ /* 0x000fe40007800000 */
[----:B------:R-:W-:Y:S02]  /*13fb0*/  FSETP.NEU.AND P3, PT, R31, -INF , PT ;  /* 0xff8000001f00780b */ /* 0x000fe40003f6d000 */
[----:B------:R-:W-:Y:S01]  /*13fc0*/  FMNMX R28, R27, R28, !PT ;  /* 0x0000001c1b1c7209 */ /* 0x000fe20007800000 */
[----:B------:R1:W-:Y:S01]  /*13fd0*/  STL [R1+0x4fc], R31 ;  /* 0x0004fc1f01007387 */ /* 0x0003e20000100800 */
[----:B------:R-:W-:Y:S02]  /*13fe0*/  FSEL R91, R31, RZ, P3 ;  /* 0x000000ff1f5b7208 */ /* 0x000fe40001800000 */
[----:B------:R-:W-:Y:S01]  /*13ff0*/  FMNMX R28, R26, R28, !PT ;  /* 0x0000001c1a1c7209 */ /* 0x000fe20007800000 */
[----:B-1----:R-:W2:Y:S03]  /*14000*/  LDL.LU R31, [R1+0x4f4] ;  /* 0x0004f400011f7983 */ /* 0x002ea60000300800 */
        /* <DEDUP_REMOVED lines=14> */
[----:B------:R-:W1:Y:S02]  /*140f0*/  SHFL.BFLY PT, R28, R29, 0x1, 0x1f ;  /* 0x0c201f001d1c7f89 */ /* 0x000e6400000e0000 */
[----:B-1----:R-:W-:-:S04]  /*14100*/  FMNMX R28, R29, R28, !PT ;  /* 0x0000001c1d1c7209 */ /* 0x002fc80007800000 */
[----:B---3--:R-:W-:-:S04]  /*14110*/  FMNMX R30, R28, R30, !PT ;  /* 0x0000001e1c1e7209 */ /* 0x008fc80007800000 */
[C---:B------:R-:W-:Y:S01]  /*14120*/  FSETP.NEU.AND P3, PT, R30.reuse, -INF , PT ;  /* 0xff8000001e00780b */ /* 0x040fe20003f6d000 */
[----:B------:R1:W-:Y:S03]  /*14130*/  STL [R1+0x4f8], R30 ;  /* 0x0004f81e01007387 */ /* 0x0003e60000100800 */
[----:B------:R-:W-:Y:S02]  /*14140*/  FSEL R90, R30, RZ, P3 ;  /* 0x000000ff1e5a7208 */ /* 0x000fe40001800000 */
[----:B-1----:R-:W3:Y:S01]  /*14150*/  LDL.LU R30, [R1+0x4f0] ;  /* 0x0004f000011e7983 */ /* 0x002ee20000300800 */
        /* <DEDUP_REMOVED lines=19> */
[----:B--2---:R-:W-:Y:S02]  /*14290*/  FMNMX R31, R28, R31, !PT ;  /* 0x0000001f1c1f7209 */ /* 0x004fe40007800000 */
        /* <DEDUP_REMOVED lines=17> */
[----:B------:R-:W1:Y:S04]  /*143b0*/  SHFL.BFLY PT, R28, R29, 0x1, 0x1f ;  /* 0x0c201f001d1c7f89 */ /* 0x000e6800000e0000 */
[----:B------:R-:W-:Y:S01]  /*143c0*/  STL [R1+0x4f4], R31 ;  /* 0x0004f41f01007387 */ /* 0x000fe20000100800 */
[----:B-1----:R-:W-:-:S04]  /*143d0*/  FMNMX R28, R29, R28, !PT ;  /* 0x0000001c1d1c7209 */ /* 0x002fc80007800000 */
[----:B---3--:R-:W-:-:S05]  /*143e0*/  FMNMX R30, R28, R30, !PT ;  /* 0x0000001e1c1e7209 */ /* 0x008fca0007800000 */
[----:B------:R-:W-:Y:S04]  /*143f0*/  STL [R1+0x4f0], R30 ;  /* 0x0004f01e01007387 */ /* 0x000fe80000100800 */
[----:B------:R-:W2:Y:S04]  /*14400*/  LDL R204, [R1+0x4d4] ;  /* 0x0004d40001cc7983 */ /* 0x000ea80000100800 */
[----:B------:R-:W3:Y:S04]  /*14410*/  LDL R203, [R1+0x4d0] ;  /* 0x0004d00001cb7983 */ /* 0x000ee80000100800 */
[----:B------:R-:W4:Y:S04]  /*14420*/  LDL R202, [R1+0x4cc] ;  /* 0x0004cc0001ca7983 */ /* 0x000f280000100800 */
        /* <DEDUP_REMOVED lines=28> */
[----:B------:R-:W4:Y:S01]  /*145f0*/  LDL R170, [R1+0x458] ;  /* 0x0004580001aa7983 */ /* 0x000f220000100800 */
[----:B------:R-:W-:-:S04]  /*14600*/  FSETP.NEU.AND P3, PT, R31, -INF , PT ;  /* 0xff8000001f00780b */ /* 0x000fc80003f6d000 */
[----:B------:R-:W-:Y:S02]  /*14610*/  FSEL R108, R31, RZ, P3 ;  /* 0x000000ff1f6c7208 */ /* 0x000fe40001800000 */
[----:B------:R-:W-:-:S04]  /*14620*/  FSETP.NEU.AND P3, PT, R30, -INF , PT ;  /* 0xff8000001e00780b */ /* 0x000fc80003f6d000 */
[----:B------:R-:W-:Y:S01]  /*14630*/  FSEL R101, R30, RZ, P3 ;  /* 0x000000ff1e657208 */ /* 0x000fe20001800000 */
[----:B--2---:R-:W-:Y:S04]  /*14640*/  STS [R204], R70 ;  /* 0x00000046cc007388 */ /* 0x004fe80000000800 */
[----:B---3--:R-:W-:Y:S04]  /*14650*/  STS [R203], R13 ;  /* 0x0000000dcb007388 */ /* 0x008fe80000000800 */
[----:B----4-:R-:W-:Y:S04]  /*14660*/  STS [R202], R25 ;  /* 0x00000019ca007388 */ /* 0x010fe80000000800 */
[----:B------:R-:W-:Y:S04]  /*14670*/  STS [R201], R24 ;  /* 0x00000018c9007388 */ /* 0x000fe80000000800 */
        /* <DEDUP_REMOVED lines=28> */
[----:B------:R-:W-:Y:S06]  /*14840*/  BAR.SYNC.DEFER_BLOCKING 0x0 ;  /* 0x0000000000007b1d */ /* 0x000fec0000010000 */
[----:B------:R-:W1:Y:S04]  /*14850*/  LDS.128 R28, [R0] ;  /* 0x00000000001c7984 */ /* 0x000e680000000c00 */
[----:B------:R-:W2:Y:S04]  /*14860*/  LDS.128 R36, [R0+0x20] ;  /* 0x0000200000247984 */ /* 0x000ea80000000c00 */
[----:B------:R-:W3:Y:S04]  /*14870*/  LDS.128 R32, [R0+0x10] ;  /* 0x0000100000207984 */ /* 0x000ee80000000c00 */
[----:B------:R-:W-:Y:S04]  /*14880*/  LDS.128 R40, [R0+0x30] ;  /* 0x0000300000287984 */ /* 0x000fe80000000c00 */
[----:B-1----:R-:W1:Y:S04]  /*14890*/  SHFL.BFLY PT, R121, R28, 0x10, 0x1f ;  /* 0x0e001f001c797f89 */ /* 0x002e6800000e0000 */
[----:B------:R-:W4:Y:S04]  /*148a0*/  SHFL.BFLY PT, R113, R29, 0x10, 0x1f ;  /* 0x0e001f001d717f89 */ /* 0x000f2800000e0000 */
[----:B--2---:R-:W2:Y:S04]  /*148b0*/  SHFL.BFLY PT, R93, R37, 0x10, 0x1f ;  /* 0x0e001f00255d7f89 */ /* 0x004ea800000e0000 */
[----:B------:R-:W0:Y:S04]  /*148c0*/  SHFL.BFLY PT, R112, R30, 0x10, 0x1f ;  /* 0x0e001f001e707f89 */ /* 0x000e2800000e0000 */
[----:B------:R-:W0:Y:S04]  /*148d0*/  SHFL.BFLY PT, R94, R38, 0x10, 0x1f ;  /* 0x0e001f00265e7f89 */ /* 0x000e2800000e0000 */
[----:B---3--:R-:W3:Y:S01]  /*148e0*/  SHFL.BFLY PT, R110, R32, 0x10, 0x1f ;  /* 0x0e001f00206e7f89 */ /* 0x008ee200000e0000 */
[----:B-1----:R-:W-:-:S02]  /*148f0*/  FMNMX R121, R28, R121, !PT ;  /* 0x000000791c797209 */ /* 0x002fc40007800000 */
[----:B----4-:R-:W-:Y:S01]  /*14900*/  FMNMX R29, R29, R113, !PT ;  /* 0x000000711d1d7209 */ /* 0x010fe20007800000 */
[----:B------:R-:W1:Y:S01]  /*14910*/  SHFL.BFLY PT, R109, R33, 0x10, 0x1f ;  /* 0x0e001f00216d7f89 */ /* 0x000e6200000e0000 */
[----:B--2---:R-:W-:-:S03]  /*14920*/  FMNMX R37, R37, R93, !PT ;  /* 0x0000005d25257209 */ /* 0x004fc60007800000 */
[----:B------:R-:W2:Y:S04]  /*14930*/  SHFL.BFLY PT, R102, R34, 0x10, 0x1f ;  /* 0x0e001f0022667f89 */ /* 0x000ea800000e0000 */
[----:B------:R-:W4:Y:S01]  /*14940*/  SHFL.BFLY PT, R96, R35, 0x10, 0x1f ;  /* 0x0e001f0023607f89 */ /* 0x000f2200000e0000 */
[----:B0-----:R-:W-:-:S03]  /*14950*/  FMNMX R30, R30, R112, !PT ;  /* 0x000000701e1e7209 */ /* 0x001fc60007800000 */
[----:B------:R-:W0:Y:S01]  /*14960*/  SHFL.BFLY PT, R117, R121, 0x8, 0x1f ;  /* 0x0d001f0079757f89 */ /* 0x000e2200000e0000 */
[----:B------:R-:W-:-:S03]  /*14970*/  FMNMX R94, R38, R94, !PT ;  /* 0x0000005e265e7209 */ /* 0x000fc60007800000 */
[----:B------:R-:W0:Y:S04]  /*14980*/  SHFL.BFLY PT, R93, R29, 0x8, 0x1f ;  /* 0x0d001f001d5d7f89 */ /* 0x000e2800000e0000 */
[----:B------:R-:W0:Y:S04]  /*14990*/  SHFL.BFLY PT, R111, R31, 0x10, 0x1f ;  /* 0x0e001f001f6f7f89 */ /* 0x000e2800000e0000 */
[----:B------:R-:W0:Y:S04]  /*149a0*/  SHFL.BFLY PT, R112, R40, 0x10, 0x1f ;  /* 0x0e001f0028707f89 */ /* 0x000e2800000e0000 */
[----:B------:R-:W0:Y:S04]  /*149b0*/  SHFL.BFLY PT, R113, R41, 0x10, 0x1f ;  /* 0x0e001f0029717f89 */ /* 0x000e2800000e0000 */
[----:B------:R-:W0:Y:S04]  /*149c0*/  SHFL.BFLY PT, R114, R42, 0x10, 0x1f ;  /* 0x0e001f002a727f89 */ /* 0x000e2800000e0000 */
[----:B------:R-:W0:Y:S04]  /*149d0*/  SHFL.BFLY PT, R95, R36, 0x10, 0x1f ;  /* 0x0e001f00245f7f89 */ /* 0x000e2800000e0000 */
[----:B------:R-:W0:Y:S01]  /*149e0*/  SHFL.BFLY PT, R28, R94, 0x8, 0x1f ;  /* 0x0d001f005e1c7f89 */ /* 0x000e2200000e0000 */
[----:B---3--:R-:W-:-:S02]  /*149f0*/  FMNMX R32, R32, R110, !PT ;  /* 0x0000006e20207209 */ /* 0x008fc40007800000 */
[----:B-1----:R-:W-:Y:S02]  /*14a00*/  FMNMX R33, R33, R109, !PT ;  /* 0x0000006d21217209 */ /* 0x002fe40007800000 */
[----:B--2---:R-:W-:Y:S02]  /*14a10*/  FMNMX R34, R34, R102, !PT ;  /* 0x0000006622227209 */ /* 0x004fe40007800000 */
[----:B----4-:R-:W-:Y:S02]  /*14a20*/  FMNMX R35, R35, R96, !PT ;  /* 0x0000006023237209 */ /* 0x010fe40007800000 */
[----:B0-----:R-:W-:Y:S02]  /*14a30*/  FMNMX R121, R121, R117, !PT ;  /* 0x0000007579797209 */ /* 0x001fe40007800000 */
[----:B------:R-:W-:Y:S01]  /*14a40*/  FMNMX R93, R29, R93, !PT ;  /* 0x0000005d1d5d7209 */ /* 0x000fe20007800000 */
[----:B------:R-:W0:Y:S01]  /*14a50*/  SHFL.BFLY PT, R38, R32, 0x8, 0x1f ;  /* 0x0d001f0020267f89 */ /* 0x000e2200000e0000 */
[----:B------:R-:W-:-:S02]  /*14a60*/  FMNMX R31, R31, R111, !PT ;  /* 0x0000006f1f1f7209 */ /* 0x000fc40007800000 */
[----:B------:R-:W-:Y:S01]  /*14a70*/  FMNMX R112, R40, R112, !PT ;  /* 0x0000007028707209 */ /* 0x000fe20007800000 */
[----:B------:R-:W1:Y:S01]  /*14a80*/  SHFL.BFLY PT, R111, R33, 0x8, 0x1f ;  /* 0x0d001f00216f7f89 */ /* 0x000e6200000e0000 */
[----:B------:R-:W-:Y:S02]  /*14a90*/  FMNMX R113, R41, R113, !PT ;  /* 0x0000007129717209 */ /* 0x000fe40007800000 */
[----:B------:R-:W-:Y:S01]  /*14aa0*/  FMNMX R114, R42, R114, !PT ;  /* 0x000000722a727209 */ /* 0x000fe20007800000 */
[----:B------:R-:W2:Y:S01]  /*14ab0*/  SHFL.BFLY PT, R110, R34, 0x8, 0x1f ;  /* 0x0d001f00226e7f89 */ /* 0x000ea200000e0000 */
[----:B------:R-:W-:-:S03]  /*14ac0*/  FMNMX R36, R36, R95, !PT ;  /* 0x0000005f24247209 */ /* 0x000fc60007800000 */
[----:B------:R-:W3:Y:S01]  /*14ad0*/  SHFL.BFLY PT, R109, R35, 0x8, 0x1f ;  /* 0x0d001f00236d7f89 */ /* 0x000ee200000e0000 */
[----:B------:R-:W-:-:S03]  /*14ae0*/  FMNMX R94, R94, R28, !PT ;  /* 0x0000001c5e5e7209 */ /* 0x000fc60007800000 */
[----:B------:R-:W4:Y:S04]  /*14af0*/  SHFL.BFLY PT, R116, R43, 0x10, 0x1f ;  /* 0x0e001f002b747f89 */ /* 0x000f2800000e0000 */
[----:B------:R-:W0:Y:S04]  /*14b00*/  SHFL.BFLY PT, R40, R121, 0x4, 0x1f ;  /* 0x0c801f0079287f89 */ /* 0x000e2800000e0000 */
[----:B------:R-:W0:Y:S04]  /*14b10*/  SHFL.BFLY PT, R123, R93, 0x4, 0x1f ;  /* 0x0c801f005d7b7f89 */ /* 0x000e2800000e0000 */
[----:B------:R-:W0:Y:S04]  /*14b20*/  SHFL.BFLY PT, R118, R30, 0x8, 0x1f ;  /* 0x0d001f001e767f89 */ /* 0x000e2800000e0000 */
[----:B------:R-:W2:Y:S04]  /*14b30*/  SHFL.BFLY PT, R115, R31, 0x8, 0x1f ;  /* 0x0d001f001f737f89 */ /* 0x000ea800000e0000 */
[----:B------:R-:W4:Y:S04]  /*14b40*/  SHFL.BFLY PT, R29, R113, 0x8, 0x1f ;  /* 0x0d001f00711d7f89 */ /* 0x000f2800000e0000 */
[----:B------:R-:W4:Y:S04]  /*14b50*/  SHFL.BFLY PT, R28, R114, 0x8, 0x1f ;  /* 0x0d001f00721c7f89 */ /* 0x000f2800000e0000 */
[----:B------:R-:W4:Y:S04]  /*14b60*/  SHFL.BFLY PT, R102, R36, 0x8, 0x1f ;  /* 0x0d001f0024667f89 */ /* 0x000f2800000e0000 */
[----:B------:R-:W4:Y:S04]  /*14b70*/  SHFL.BFLY PT, R95, R37, 0x8, 0x1f ;  /* 0x0d001f00255f7f89 */ /* 0x000f2800000e0000 */
[----:B------:R-:W4:Y:S01]  /*14b80*/  SHFL.BFLY PT, R96, R39, 0x10, 0x1f ;  /* 0x0e001f0027607f89 */ /* 0x000f2200000e0000 */
[----:B0-----:R-:W-:-:S02]  /*14b90*/  FMNMX R38, R32, R38, !PT ;  /* 0x0000002620267209 */ /* 0x001fc40007800000 */
[----:B-1----:R-:W-:Y:S02]  /*14ba0*/  FMNMX R111, R33, R111, !PT ;  /* 0x0000006f216f7209 */ /* 0x002fe40007800000 */
[----:B--2---:R-:W-:Y:S02]  /*14bb0*/  FMNMX R110, R34, R110, !PT ;  /* 0x0000006e226e7209 */ /* 0x004fe40007800000 */
[----:B---3--:R-:W-:Y:S02]  /*14bc0*/  FMNMX R109, R35, R109, !PT ;  /* 0x0000006d236d7209 */ /* 0x008fe40007800000 */
[----:B----4-:R-:W-:Y:S01]  /*14bd0*/  FMNMX R116, R43, R116, !PT ;  /* 0x000000742b747209 */ /* 0x010fe20007800000 */
[----:B------:R-:W-:Y:S01]  /*14be0*/  LDS.128 R32, [R0+0x40] ;  /* 0x0000400000207984 */ /* 0x000fe20000000c00 */
[----:B------:R-:W-:Y:S02]  /*14bf0*/  FMNMX R40, R121, R40, !PT ;  /* 0x0000002879287209 */ /* 0x000fe40007800000 */
[----:B------:R-:W-:-:S02]  /*14c00*/  FMNMX R93, R93, R123, !PT ;  /* 0x0000007b5d5d7209 */ /* 0x000fc40007800000 */
[----:B------:R-:W-:Y:S02]  /*14c10*/  FMNMX R118, R30, R118, !PT ;  /* 0x000000761e767209 */ /* 0x000fe40007800000 */
[----:B------:R-:W-:Y:S01]  /*14c20*/  FMNMX R115, R31, R115, !PT ;  /* 0x000000731f737209 */ /* 0x000fe20007800000 */
[----:B------:R-:W-:Y:S01]  /*14c30*/  SHFL.BFLY PT, R30, R116, 0x8, 0x1f ;  /* 0x0d001f00741e7f89 */ /* 0x000fe200000e0000 */
[----:B------:R-:W-:Y:S02]  /*14c40*/  FMNMX R113, R113, R29, !PT ;  /* 0x0000001d71717209 */ /* 0x000fe40007800000 */
[----:B------:R-:W-:Y:S01]  /*14c50*/  FMNMX R114, R114, R28, !PT ;  /* 0x0000001c72727209 */ /* 0x000fe20007800000 */
[----:B------:R-:W0:Y:S01]  /*14c60*/  SHFL.BFLY PT, R31, R112, 0x8, 0x1f ;  /* 0x0d001f00701f7f89 */ /* 0x000e2200000e0000 */
[----:B------:R-:W-:Y:S02]  /*14c70*/  FMNMX R102, R36, R102, !PT ;  /* 0x0000006624667209 */ /* 0x000fe40007800000 */
[----:B------:R-:W-:Y:S01]  /*14c80*/  FMNMX R95, R37, R95, !PT ;  /* 0x0000005f255f7209 */ /* 0x000fe20007800000 */
[----:B------:R-:W1:Y:S04]  /*14c90*/  SHFL.BFLY PT, R29, R40, 0x2, 0x1f ;  /* 0x0c401f00281d7f89 */ /* 0x000e6800000e0000 */
[----:B------:R-:W2:Y:S01]  /*14ca0*/  SHFL.BFLY PT, R28, R93, 0x2, 0x1f ;  /* 0x0c401f005d1c7f89 */ /* 0x000ea200000e0000 */
[----:B------:R-:W-:-:S03]  /*14cb0*/  FMNMX R39, R39, R96, !PT ;  /* 0x0000006027277209 */ /* 0x000fc60007800000 */
[----:B------:R-:W3:Y:S04]  /*14cc0*/  SHFL.BFLY PT, R96, R102, 0x4, 0x1f ;  /* 0x0c801f0066607f89 */ /* 0x000ee800000e0000 */
[----:B------:R-:W4:Y:S04]  /*14cd0*/  SHFL.BFLY PT, R37, R95, 0x4, 0x1f ;  /* 0x0c801f005f257f89 */ /* 0x000f2800000e0000 */
[----:B------:R-:W1:Y:S04]  /*14ce0*/  SHFL.BFLY PT, R42, R115, 0x4, 0x1f ;  /* 0x0c801f00732a7f89 */ /* 0x000e6800000e0000 */
[----:B------:R-:W3:Y:S04]  /*14cf0*/  SHFL.BFLY PT, R41, R118, 0x4, 0x1f ;  /* 0x0c801f0076297f89 */ /* 0x000ee800000e0000 */
[----:B------:R-:W4:Y:S04]  /*14d00*/  SHFL.BFLY PT, R122, R111, 0x4, 0x1f ;  /* 0x0c801f006f7a7f89 */ /* 0x000f2800000e0000 */
[----:B------:R-:W4:Y:S04]  /*14d10*/  SHFL.BFLY PT, R120, R110, 0x4, 0x1f ;  /* 0x0c801f006e787f89 */ /* 0x000f2800000e0000 */
[----:B------:R-:W4:Y:S04]  /*14d20*/  SHFL.BFLY PT, R119, R109, 0x4, 0x1f ;  /* 0x0c801f006d777f89 */ /* 0x000f2800000e0000 */
[----:B------:R-:W4:Y:S01]  /*14d30*/  SHFL.BFLY PT, R117, R39, 0x8, 0x1f ;  /* 0x0d001f0027757f89 */ /* 0x000f2200000e0000 */
[----:B0-----:R-:W-:-:S02]  /*14d40*/  FMNMX R112, R112, R31, !PT ;  /* 0x0000001f70707209 */ /* 0x001fc40007800000 */
[----:B------:R-:W-:Y:S02]  /*14d50*/  FMNMX R116, R116, R30, !PT ;  /* 0x0000001e74747209 */ /* 0x000fe40007800000 */
[----:B-1----:R-:W-:Y:S02]  /*14d60*/  FMNMX R40, R40, R29, !PT ;  /* 0x0000001d28287209 */ /* 0x002fe40007800000 */
[----:B--2---:R-:W-:Y:S02]  /*14d70*/  FMNMX R93, R93, R28, !PT ;  /* 0x0000001c5d5d7209 */ /* 0x004fe40007800000 */
[----:B------:R-:W-:Y:S01]  /*14d80*/  LDS.128 R28, [R0+0x50] ;  /* 0x00005000001c7984 */ /* 0x000fe20000000c00 */
[----:B---3--:R-:W-:Y:S02]  /*14d90*/  FMNMX R102, R102, R96, !PT ;  /* 0x0000006066667209 */ /* 0x008fe40007800000 */
[----:B----4-:R-:W-:Y:S02]  /*14da0*/  FMNMX R95, R95, R37, !PT ;  /* 0x000000255f5f7209 */ /* 0x010fe40007800000 */
[----:B------:R-:W-:-:S02]  /*14db0*/  FMNMX R42, R115, R42, !PT ;  /* 0x0000002a732a7209 */ /* 0x000fc40007800000 */
[----:B------:R-:W-:Y:S01]  /*14dc0*/  FMNMX R41, R118, R41, !PT ;  /* 0x0000002976297209 */ /* 0x000fe20007800000 */
[----:B------:R-:W-:Y:S01]  /*14dd0*/  SHFL.BFLY PT, R121, R95, 0x2, 0x1f ;  /* 0x0c401f005f797f89 */ /* 0x000fe200000e0000 */
[----:B------:R-:W-:Y:S02]  /*14de0*/  FMNMX R111, R111, R122, !PT ;  /* 0x0000007a6f6f7209 */ /* 0x000fe40007800000 */
[----:B------:R-:W-:Y:S01]  /*14df0*/  FMNMX R110, R110, R120, !PT ;  /* 0x000000786e6e7209 */ /* 0x000fe20007800000 */
[----:B------:R-:W0:Y:S01]  /*14e00*/  SHFL.BFLY PT, R122, R102, 0x2, 0x1f ;  /* 0x0c401f00667a7f89 */ /* 0x000e2200000e0000 */
[----:B------:R-:W-:Y:S02]  /*14e10*/  FMNMX R109, R109, R119, !PT ;  /* 0x000000776d6d7209 */ /* 0x000fe40007800000 */
[----:B------:R-:W-:Y:S01]  /*14e20*/  FMNMX R115, R39, R117, !PT ;  /* 0x0000007527737209 */ /* 0x000fe20007800000 */
[----:B------:R-:W-:Y:S04]  /*14e30*/  SHFL.BFLY PT, R120, R35, 0x10, 0x1f ;  /* 0x0e001f0023787f89 */ /* 0x000fe800000e0000 */
[----:B------:R-:W1:Y:S04]  /*14e40*/  SHFL.BFLY PT, R39, R116, 0x4, 0x1f ;  /* 0x0c801f0074277f89 */ /* 0x000e6800000e0000 */
[----:B------:R-:W2:Y:S04]  /*14e50*/  SHFL.BFLY PT, R129, R41, 0x2, 0x1f ;  /* 0x0c401f0029817f89 */ /* 0x000ea800000e0000 */
[----:B------:R-:W3:Y:S04]  /*14e60*/  SHFL.BFLY PT, R124, R109, 0x2, 0x1f ;  /* 0x0c401f006d7c7f89 */ /* 0x000ee800000e0000 */
[----:B------:R-:W4:Y:S04]  /*14e70*/  SHFL.BFLY PT, R123, R115, 0x4, 0x1f ;  /* 0x0c801f00737b7f89 */ /* 0x000f2800000e0000 */
[----:B------:R-:W2:Y:S04]  /*14e80*/  SHFL.BFLY PT, R43, R38, 0x4, 0x1f ;  /* 0x0c801f00262b7f89 */ /* 0x000ea800000e0000 */
[----:B------:R-:W4:Y:S04]  /*14e90*/  SHFL.BFLY PT, R36, R94, 0x4, 0x1f ;  /* 0x0c801f005e247f89 */ /* 0x000f2800000e0000 */
[----:B------:R-:W4:Y:S04]  /*14ea0*/  SHFL.BFLY PT, R118, R112, 0x4, 0x1f ;  /* 0x0c801f0070767f89 */ /* 0x000f2800000e0000 */
[----:B------:R-:W4:Y:S04]  /*14eb0*/  SHFL.BFLY PT, R117, R113, 0x4, 0x1f ;  /* 0x0c801f0071757f89 */ /* 0x000f2800000e0000 */
[----:B------:R-:W4:Y:S01]  /*14ec0*/  SHFL.BFLY PT, R96, R114, 0x4, 0x1f ;  /* 0x0c801f0072607f89 */ /* 0x000f2200000e0000 */
[----:B0-----:R-:W-:-:S02]  /*14ed0*/  FMNMX R102, R102, R122, !PT ;  /* 0x0000007a66667209 */ /* 0x001fc40007800000 */
[----:B------:R-:W-:Y:S02]  /*14ee0*/  FMNMX R95, R95, R121, !PT ;  /* 0x000000795f5f7209 */ /* 0x000fe40007800000 */
[----:B-1----:R-:W-:Y:S02]  /*14ef0*/  FMNMX R116, R116, R39, !PT ;  /* 0x0000002774747209 */ /* 0x002fe40007800000 */
[----:B------:R-:W-:Y:S01]  /*14f00*/  FMNMX R120, R35, R120, !PT ;  /* 0x0000007823787209 */ /* 0x000fe20007800000 */
[----:B------:R-:W0:Y:S01]  /*14f10*/  SHFL.BFLY PT, R130, R102, 0x1, 0x1f ;  /* 0x0c201f0066827f89 */ /* 0x000e2200000e0000 */
[----:B--2---:R-:W-:Y:S02]  /*14f20*/  FMNMX R41, R41, R129, !PT ;  /* 0x0000008129297209 */ /* 0x004fe40007800000 */
[----:B---3--:R-:W-:Y:S01]  /*14f30*/  FMNMX R109, R109, R124, !PT ;  /* 0x0000007c6d6d7209 */ /* 0x008fe20007800000 */
[----:B------:R-:W1:Y:S01]  /*14f40*/  SHFL.BFLY PT, R129, R95, 0x1, 0x1f ;  /* 0x0c201f005f817f89 */ /* 0x000e6200000e0000 */
[----:B----4-:R-:W-:-:S02]  /*14f50*/  FMNMX R115, R115, R123, !PT ;  /* 0x0000007b73737209 */ /* 0x010fc40007800000 */
[----:B------:R-:W-:Y:S01]  /*14f60*/  FMNMX R43, R38, R43, !PT ;  /* 0x0000002b262b7209 */ /* 0x000fe20007800000 */
[----:B------:R-:W2:Y:S01]  /*14f70*/  SHFL.BFLY PT, R124, R116, 0x2, 0x1f ;  /* 0x0c401f00747c7f89 */ /* 0x000ea200000e0000 */
[----:B------:R-:W-:Y:S02]  /*14f80*/  FMNMX R94, R94, R36, !PT ;  /* 0x000000245e5e7209 */ /* 0x000fe40007800000 */
[----:B------:R-:W-:Y:S01]  /*14f90*/  FMNMX R112, R112, R118, !PT ;  /* 0x0000007670707209 */ /* 0x000fe20007800000 */
[----:B------:R-:W3:Y:S01]  /*14fa0*/  SHFL.BFLY PT, R123, R120, 0x8, 0x1f ;  /* 0x0d001f00787b7f89 */ /* 0x000ee200000e0000 */
[----:B------:R-:W-:Y:S02]  /*14fb0*/  FMNMX R113, R113, R117, !PT ;  /* 0x0000007571717209 */ /* 0x000fe40007800000 */
[----:B------:R-:W-:Y:S01]  /*14fc0*/  FMNMX R114, R114, R96, !PT ;  /* 0x0000006072727209 */ /* 0x000fe20007800000 */
[----:B------:R-:W4:Y:S04]  /*14fd0*/  SHFL.BFLY PT, R38, R32, 0x10, 0x1f ;  /* 0x0e001f0020267f89 */ /* 0x000f2800000e0000 */
        /* <DEDUP_REMOVED lines=10> */
[----:B----4-:R-:W-:Y:S02]  /*15080*/  FMNMX R32, R32, R38, !PT ;  /* 0x0000002620207209 */ /* 0x010fe40007800000 */
[----:B------:R-:W-:Y:S02]  /*15090*/  FMNMX R33, R33, R37, !PT ;  /* 0x0000002521217209 */ /* 0x000fe40007800000 */
[----:B------:R-:W-:-:S02]  /*150a0*/  FMNMX R34, R34, R36, !PT ;  /* 0x0000002422227209 */ /* 0x000fc40007800000 */
[----:B------:R-:W-:Y:S01]  /*150b0*/  FMNMX R123, R28, R35, !PT ;  /* 0x000000231c7b7209 */ /* 0x000fe20007800000 */
[----:B------:R-:W-:Y:S01]  /*150c0*/  LDS.128 R36, [R0+0x60] ;  /* 0x0000600000247984 */ /* 0x000fe20000000c00 */
[----:B------:R-:W-:Y:S02]  /*150d0*/  FMNMX R124, R29, R96, !PT ;  /* 0x000000601d7c7209 */ /* 0x000fe40007800000 */
[----:B------:R-:W-:Y:S02]  /*150e0*/  FMNMX R129, R30, R117, !PT ;  /* 0x000000751e817209 */ /* 0x000fe40007800000 */
[----:B------:R-:W-:Y:S02]  /*150f0*/  FMNMX R130, R31, R118, !PT ;  /* 0x000000761f827209 */ /* 0x000fe40007800000 */
[----:B------:R-:W-:Y:S04]  /*15100*/  LDS.128 R28, [R0+0x70] ;  /* 0x00007000001c7984 */ /* 0x000fe80000000c00 */
[----:B------:R-:W-:Y:S06]  /*15110*/  BAR.SYNC.DEFER_BLOCKING 0x0 ;  /* 0x0000000000007b1d */ /* 0x000fec0000010000 */
[----:B------:R-:W0:Y:S04]  /*15120*/  SHFL.BFLY PT, R119, R94, 0x2, 0x1f ;  /* 0x0c401f005e777f89 */ /* 0x000e2800000e0000 */
[----:B------:R-:W1:Y:S04]  /*15130*/  SHFL.BFLY PT, R125, R110, 0x2, 0x1f ;  /* 0x0c401f006e7d7f89 */ /* 0x000e6800000e0000 */
[----:B------:R-:W2:Y:S04]  /*15140*/  SHFL.BFLY PT, R126, R111, 0x2, 0x1f ;  /* 0x0c401f006f7e7f89 */ /* 0x000ea800000e0000 */
[----:B------:R-:W3:Y:S04]  /*15150*/  SHFL.BFLY PT, R128, R42, 0x2, 0x1f ;  /* 0x0c401f002a807f89 */ /* 0x000ee800000e0000 */
[----:B------:R-:W-:Y:S04]  /*15160*/  STS [R204], R49 ;  /* 0x00000031cc007388 */ /* 0x000fe80000000800 */
[----:B------:R-:W-:Y:S04]  /*15170*/  STS [R203], R50 ;  /* 0x00000032cb007388 */ /* 0x000fe80000000800 */
[----:B------:R-:W-:Y:S04]  /*15180*/  STS [R202], R12 ;  /* 0x0000000cca007388 */ /* 0x000fe80000000800 */
[----:B------:R-:W-:Y:S04]  /*15190*/  STS [R201], R14 ;  /* 0x0000000ec9007388 */ /* 0x000fe80000000800 */
[----:B------:R-:W-:Y:S04]  /*151a0*/  STS [R200], R52 ;  /* 0x00000034c8007388 */ /* 0x000fe80000000800 */
[----:B------:R-:W-:Y:S04]  /*151b0*/  STS [R198], R54 ;  /* 0x00000036c6007388 */ /* 0x000fe80000000800 */
[----:B------:R-:W4:Y:S04]  /*151c0*/  SHFL.BFLY PT, R127, R43, 0x2, 0x1f ;  /* 0x0c401f002b7f7f89 */ /* 0x000f2800000e0000 */
[----:B------:R-:W-:Y:S04]  /*151d0*/  STS [R197], R15 ;  /* 0x0000000fc5007388 */ /* 0x000fe80000000800 */
[----:B------:R-:W-:Y:S04]  /*151e0*/  STS [R196], R48 ;  /* 0x00000030c4007388 */ /* 0x000fe80000000800 */
[----:B------:R-:W-:Y:S01]  /*151f0*/  STS [R195], R57 ;  /* 0x00000039c3007388 */ /* 0x000fe20000000800 */
[----:B0-----:R-:W-:-:S03]  /*15200*/  FMNMX R94, R94, R119, !PT ;  /* 0x000000775e5e7209 */ /* 0x001fc60007800000 */
[----:B------:R-:W-:Y:S04]  /*15210*/  STS [R194], R58 ;  /* 0x0000003ac2007388 */ /* 0x000fe80000000800 */
[----:B------:R-:W-:Y:S04]  /*15220*/  STS [R193], R51 ;  /* 0x00000033c1007388 */ /* 0x000fe80000000800 */
[----:B------:R-:W-:Y:S04]  /*15230*/  STS [R192], R53 ;  /* 0x00000035c0007388 */ /* 0x000fe80000000800 */
[----:B------:R-:W0:Y:S04]  /*15240*/  SHFL.BFLY PT, R121, R33, 0x8, 0x1f ;  /* 0x0d001f0021797f89 */ /* 0x000e2800000e0000 */
[----:B------:R-:W-:Y:S04]  /*15250*/  STS [R191], R61 ;  /* 0x0000003dbf007388 */ /* 0x000fe80000000800 */
[----:B------:R-:W0:Y:S04]  /*15260*/  SHFL.BFLY PT, R119, R32, 0x8, 0x1f ;  /* 0x0d001f0020777f89 */ /* 0x000e2800000e0000 */
[----:B------:R-:W-:Y:S04]  /*15270*/  STS [R190], R63 ;  /* 0x0000003fbe007388 */ /* 0x000fe80000000800 */
[----:B------:R-:W-:Y:S04]  /*15280*/  STS [R189], R55 ;  /* 0x00000037bd007388 */ /* 0x000fe80000000800 */
[----:B------:R-:W-:Y:S01]  /*15290*/  STS [R188], R56 ;  /* 0x00000038bc007388 */ /* 0x000fe20000000800 */
[----:B-1----:R-:W-:-:S03]  /*152a0*/  FMNMX R110, R110, R125, !PT ;  /* 0x0000007d6e6e7209 */ /* 0x002fc60007800000 */
[----:B------:R-:W-:Y:S04]  /*152b0*/  STS [R187], R78 ;  /* 0x0000004ebb007388 */ /* 0x000fe80000000800 */
[----:B------:R-:W1:Y:S04]  /*152c0*/  SHFL.BFLY PT, R132, R109, 0x1, 0x1f ;  /* 0x0c201f006d847f89 */ /* 0x000e6800000e0000 */
[----:B------:R-:W0:Y:S04]  /*152d0*/  SHFL.BFLY PT, R122, R34, 0x8, 0x1f ;  /* 0x0d001f00227a7f89 */ /* 0x000e2800000e0000 */
[----:B------:R-:W-:Y:S04]  /*152e0*/  STS [R186], R97 ;  /* 0x00000061ba007388 */ /* 0x000fe80000000800 */
[----:B------:R-:W-:Y:S01]  /*152f0*/  STS [R185], R59 ;  /* 0x0000003bb9007388 */ /* 0x000fe20000000800 */
[----:B--2---:R-:W-:-:S03]  /*15300*/  FMNMX R111, R111, R126, !PT ;  /* 0x0000007e6f6f7209 */ /* 0x004fc60007800000 */
[----:B------:R-:W-:Y:S04]  /*15310*/  STS [R184], R60 ;  /* 0x0000003cb8007388 */ /* 0x000fe80000000800 */
[----:B------:R-:W-:Y:S04]  /*15320*/  STS [R183], R99 ;  /* 0x00000063b7007388 */ /* 0x000fe80000000800 */
[----:B------:R-:W-:Y:S04]  /*15330*/  STS [R182], R103 ;  /* 0x00000067b6007388 */ /* 0x000fe80000000800 */
[----:B------:R-:W-:Y:S04]  /*15340*/  STS [R181], R76 ;  /* 0x0000004cb5007388 */ /* 0x000fe80000000800 */
[----:B------:R-:W-:Y:S04]  /*15350*/  STS [R180], R62 ;  /* 0x0000003eb4007388 */ /* 0x000fe80000000800 */
[----:B------:R-:W2:Y:S04]  /*15360*/  SHFL.BFLY PT, R133, R110, 0x1, 0x1f ;  /* 0x0c201f006e857f89 */ /* 0x000ea800000e0000 */
[----:B------:R-:W-:Y:S04]  /*15370*/  STS [R179], R104 ;  /* 0x00000068b3007388 */ /* 0x000fe80000000800 */
[----:B------:R-:W0:Y:S04]  /*15380*/  SHFL.BFLY PT, R131, R115, 0x2, 0x1f ;  /* 0x0c401f0073837f89 */ /* 0x000e2800000e0000 */
[----:B------:R-:W-:Y:S04]  /*15390*/  STS [R178], R105 ;  /* 0x00000069b2007388 */ /* 0x000fe80000000800 */
[----:B------:R-:W-:Y:S01]  /*153a0*/  STS [R177], R77 ;  /* 0x0000004db1007388 */ /* 0x000fe20000000800 */
[----:B---3--:R-:W-:-:S03]  /*153b0*/  FMNMX R42, R42, R128, !PT ;  /* 0x000000802a2a7209 */ /* 0x008fc60007800000 */
[----:B------:R-:W3:Y:S01]  /*153c0*/  SHFL.BFLY PT, R134, R111, 0x1, 0x1f ;  /* 0x0c201f006f867f89 */ /* 0x000ee200000e0000 */
[----:B----4-:R-:W-:-:S03]  /*153d0*/  FMNMX R43, R43, R127, !PT ;  /* 0x0000007f2b2b7209 */ /* 0x010fc60007800000 */
[----:B------:R-:W-:Y:S04]  /*153e0*/  STS [R176], R79 ;  /* 0x0000004fb0007388 */ /* 0x000fe80000000800 */
[----:B------:R-:W-:Y:S04]  /*153f0*/  STS [R175], R106 ;  /* 0x0000006aaf007388 */ /* 0x000fe80000000800 */
[----:B------:R-:W-:Y:S04]  /*15400*/  STS [R174], R107 ;  /* 0x0000006bae007388 */ /* 0x000fe80000000800 */
[----:B------:R-:W-:Y:S04]  /*15410*/  STS [R173], R98 ;  /* 0x00000062ad007388 */ /* 0x000fe80000000800 */
[----:B------:R-:W4:Y:S04]  /*15420*/  SHFL.BFLY PT, R128, R94, 0x1, 0x1f ;  /* 0x0c201f005e807f89 */ /* 0x000f2800000e0000 */
[----:B------:R-:W2:Y:S04]  /*15430*/  SHFL.BFLY PT, R127, R112, 0x2, 0x1f ;  /* 0x0c401f00707f7f89 */ /* 0x000ea800000e0000 */
[----:B------:R-:W-:Y:S01]  /*15440*/  STS [R170], R100 ;  /* 0x00000064aa007388 */ /* 0x000fe20000000800 */
[----:B0-----:R-:W-:-:S02]  /*15450*/  FMNMX R121, R33, R121, !PT ;  /* 0x0000007921797209 */ /* 0x001fc40007800000 */
[----:B------:R-:W-:Y:S02]  /*15460*/  FMNMX R119, R32, R119, !PT ;  /* 0x0000007720777209 */ /* 0x000fe40007800000 */
[----:B-1----:R-:W-:Y:S01]  /*15470*/  FMNMX R109, R109, R132, !PT ;  /* 0x000000846d6d7209 */ /* 0x002fe20007800000 */
[----:B------:R-:W0:Y:S01]  /*15480*/  SHFL.BFLY PT, R118, R121, 0x4, 0x1f ;  /* 0x0c801f0079767f89 */ /* 0x000e2200000e0000 */
[----:B------:R-:W-:-:S03]  /*15490*/  FMNMX R122, R34, R122, !PT ;  /* 0x0000007a227a7209 */ /* 0x000fc60007800000 */
[----:B------:R-:W-:Y:S06]  /*154a0*/  BAR.SYNC.DEFER_BLOCKING 0x0 ;  /* 0x0000000000007b1d */ /* 0x000fec0000010000 */
[----:B------:R-:W-:Y:S04]  /*154b0*/  SHFL.BFLY PT, R132, R129, 0x8, 0x1f ;  /* 0x0d001f0081847f89 */ /* 0x000fe800000e0000 */
[----:B------:R-:W1:Y:S01]  /*154c0*/  SHFL.BFLY PT, R96, R119, 0x4, 0x1f ;  /* 0x0c801f0077607f89 */ /* 0x000e6200000e0000 */
[----:B--2---:R-:W-:-:S03]  /*154d0*/  FMNMX R110, R110, R133, !PT ;  /* 0x000000856e6e7209 */ /* 0x004fc60007800000 */
[----:B------:R-:W2:Y:S01]  /*154e0*/  SHFL.BFLY PT, R117, R122, 0x4, 0x1f ;  /* 0x0c801f007a757f89 */ /* 0x000ea200000e0000 */
[----:B------:R-:W-:-:S03]  /*154f0*/  FMNMX R115, R115, R131, !PT ;  /* 0x0000008373737209 */ /* 0x000fc60007800000 */
[----:B------:R-:W0:Y:S01]  /*15500*/  SHFL.BFLY PT, R133, R124, 0x8, 0x1f ;  /* 0x0d001f007c857f89 */ /* 0x000e2200000e0000 */
[----:B---3--:R-:W-:-:S03]  /*15510*/  FMNMX R111, R111, R134, !PT ;  /* 0x000000866f6f7209 */ /* 0x008fc60007800000 */
[----:B------:R-:W3:Y:S01]  /*15520*/  SHFL.BFLY PT, R131, R130, 0x8, 0x1f ;  /* 0x0d001f0082837f89 */ /* 0x000ee200000e0000 */
[----:B----4-:R-:W-:-:S03]  /*15530*/  FMNMX R94, R94, R128, !PT ;  /* 0x000000805e5e7209 */ /* 0x010fc60007800000 */
[----:B------:R-:W4:Y:S01]  /*15540*/  SHFL.BFLY PT, R134, R123, 0x8, 0x1f ;  /* 0x0d001f007b867f89 */ /* 0x000f2200000e0000 */
[----:B------:R-:W-:-:S03]  /*15550*/  FMNMX R112, R112, R127, !PT ;  /* 0x0000007f70707209 */ /* 0x000fc60007800000 */
[----:B------:R-:W2:Y:S04]  /*15560*/  SHFL.BFLY PT, R126, R113, 0x2, 0x1f ;  /* 0x0c401f00717e7f89 */ /* 0x000ea800000e0000 */
[----:B------:R-:W3:Y:S04]  /*15570*/  SHFL.BFLY PT, R125, R114, 0x2, 0x1f ;  /* 0x0c401f00727d7f89 */ /* 0x000ee800000e0000 */
[----:B------:R-:W3:Y:S04]  /*15580*/  SHFL.BFLY PT, R128, R36, 0x10, 0x1f ;  /* 0x0e001f0024807f89 */ /* 0x000ee800000e0000 */
[----:B------:R-:W4:Y:S04]  /*15590*/  SHFL.BFLY PT, R127, R37, 0x10, 0x1f ;  /* 0x0e001f00257f7f89 */ /* 0x000f2800000e0000 */
[----:B------:R-:W-:Y:S01]  /*155a0*/  LDS.128 R32, [R0] ;  /* 0x0000000000207984 */ /* 0x000fe20000000c00 */
[----:B0-----:R-:W-:-:S02]  /*155b0*/  FMNMX R118, R121, R118, !PT ;  /* 0x0000007679767209 */ /* 0x001fc40007800000 */
[----:B-1----:R-:W-:Y:S01]  /*155c0*/  FMNMX R119, R119, R96, !PT ;  /* 0x0000006077777209 */ /* 0x002fe20007800000 */
[----:B------:R-:W0:Y:S01]  /*155d0*/  SHFL.BFLY PT, R135, R43, 0x1, 0x1f ;  /* 0x0c201f002b877f89 */ /* 0x000e2200000e0000 */
[----:B------:R-:W-:-:S03]  /*155e0*/  FMNMX R121, R129, R132, !PT ;  /* 0x0000008481797209 */ /* 0x000fc60007800000 */
[----:B------:R-:W1:Y:S01]  /*155f0*/  SHFL.BFLY PT, R132, R120, 0x4, 0x1f ;  /* 0x0c801f0078847f89 */ /* 0x000e6200000e0000 */
[----:B--2---:R-:W-:-:S03]  /*15600*/  FMNMX R117, R122, R117, !PT ;  /* 0x000000757a757209 */ /* 0x004fc60007800000 */
[----:B------:R-:W2:Y:S01]  /*15610*/  SHFL.BFLY PT, R139, R40, 0x1, 0x1f ;  /* 0x0c201f00288b7f89 */ /* 0x000ea200000e0000 */
[----:B------:R-:W-:-:S03]  /*15620*/  FMNMX R122, R124, R133, !PT ;  /* 0x000000857c7a7209 */ /* 0x000fc60007800000 */
[----:B------:R-:W0:Y:S01]  /*15630*/  SHFL.BFLY PT, R129, R119, 0x2, 0x1f ;  /* 0x0c401f0077817f89 */ /* 0x000e2200000e0000 */
[----:B---3--:R-:W-:Y:S02]  /*15640*/  FMNMX R124, R130, R131, !PT ;  /* 0x00000083827c7209 */ /* 0x008fe40007800000 */
[----:B----4-:R-:W-:Y:S01]  /*15650*/  FMNMX R123, R123, R134, !PT ;  /* 0x000000867b7b7209 */ /* 0x010fe20007800000 */
[----:B------:R-:W3:Y:S01]  /*15660*/  SHFL.BFLY PT, R131, R117, 0x2, 0x1f ;  /* 0x0c401f0075837f89 */ /* 0x000ee200000e0000 */
[----:B------:R-:W-:Y:S02]  /*15670*/  FMNMX R113, R113, R126, !PT ;  /* 0x0000007e71717209 */ /* 0x000fe40007800000 */
[----:B------:R-:W-:Y:S01]  /*15680*/  FMNMX R114, R114, R125, !PT ;  /* 0x0000007d72727209 */ /* 0x000fe20007800000 */
[----:B------:R-:W4:Y:S01]  /*15690*/  SHFL.BFLY PT, R126, R38, 0x10, 0x1f ;  /* 0x0e001f00267e7f89 */ /* 0x000f2200000e0000 */
[----:B------:R-:W-:Y:S02]  /*156a0*/  FMNMX R128, R36, R128, !PT ;  /* 0x0000008024807209 */ /* 0x000fe40007800000 */
[----:B------:R-:W-:Y:S01]  /*156b0*/  FMNMX R127, R37, R127, !PT ;  /* 0x0000007f257f7209 */ /* 0x000fe20007800000 */
[----:B------:R-:W2:Y:S04]  /*156c0*/  SHFL.BFLY PT, R125, R39, 0x10, 0x1f ;  /* 0x0e001f00277d7f89 */ /* 0x000ea800000e0000 */
[----:B------:R-:W3:Y:S04]  /*156d0*/  SHFL.BFLY PT, R37, R123, 0x4, 0x1f ;  /* 0x0c801f007b257f89 */ /* 0x000ee800000e0000 */
[----:B------:R-:W3:Y:S04]  /*156e0*/  SHFL.BFLY PT, R36, R122, 0x4, 0x1f ;  /* 0x0c801f007a247f89 */ /* 0x000ee800000e0000 */
[----:B------:R-:W4:Y:S01]  /*156f0*/  SHFL.BFLY PT, R96, R115, 0x1, 0x1f ;  /* 0x0c201f0073607f89 */ /* 0x000f2200000e0000 */
[----:B0-----:R-:W-:-:S02]  /*15700*/  FMNMX R43, R43, R135, !PT ;  /* 0x000000872b2b7209 */ /* 0x001fc40007800000 */
[----:B-1----:R-:W-:Y:S01]  /*15710*/  FMNMX R120, R120, R132, !PT ;  /* 0x0000008478787209 */ /* 0x002fe20007800000 */
[----:B------:R-:W0:Y:S04]  /*15720*/  SHFL.BFLY PT, R135, R28, 0x10, 0x1f ;  /* 0x0e001f001c877f89 */ /* 0x000e2800000e0000 */
[----:B------:R-:W1:Y:S04]  /*15730*/  SHFL.BFLY PT, R134, R29, 0x10, 0x1f ;  /* 0x0e001f001d867f89 */ /* 0x000e6800000e0000 */
[----:B------:R-:W0:Y:S01]  /*15740*/  SHFL.BFLY PT, R133, R30, 0x10, 0x1f ;  /* 0x0e001f001e857f89 */ /* 0x000e2200000e0000 */
[----:B--2---:R-:W-:-:S03]  /*15750*/  FMNMX R40, R40, R139, !PT ;  /* 0x0000008b28287209 */ /* 0x004fc60007800000 */
[----:B------:R-:W2:Y:S01]  /*15760*/  SHFL.BFLY PT, R130, R127, 0x8, 0x1f ;  /* 0x0d001f007f827f89 */ /* 0x000ea200000e0000 */
[----:B------:R-:W-:-:S03]  /*15770*/  FMNMX R119, R119, R129, !PT ;  /* 0x0000008177777209 */ /* 0x000fc60007800000 */
[----:B------:R-:W0:Y:S01]  /*15780*/  SHFL.BFLY PT, R132, R31, 0x10, 0x1f ;  /* 0x0e001f001f847f89 */ /* 0x000e2200000e0000 */
[----:B---3--:R-:W-:-:S03]  /*15790*/  FMNMX R117, R117, R131, !PT ;  /* 0x0000008375757209 */ /* 0x008fc60007800000 */
[----:B------:R-:W3:Y:S04]  /*157a0*/  SHFL.BFLY PT, R138, R93, 0x1, 0x1f ;  /* 0x0c201f005d8a7f89 */ /* 0x000ee800000e0000 */
[----:B------:R-:W0:Y:S04]  /*157b0*/  SHFL.BFLY PT, R137, R41, 0x1, 0x1f ;  /* 0x0c201f0029897f89 */ /* 0x000e2800000e0000 */
[----:B------:R-:W0:Y:S04]  /*157c0*/  SHFL.BFLY PT, R136, R42, 0x1, 0x1f ;  /* 0x0c201f002a887f89 */ /* 0x000e2800000e0000 */
[----:B------:R-:W1:Y:S04]  /*157d0*/  SHFL.BFLY PT, R139, R121, 0x4, 0x1f ;  /* 0x0c801f00798b7f89 */ /* 0x000e6800000e0000 */
[----:B------:R-:W2:Y:S04]  /*157e0*/  SHFL.BFLY PT, R129, R32, 0x10, 0x1f ;  /* 0x0e001f0020817f89 */ /* 0x000ea800000e0000 */
[----:B------:R-:W3:Y:S01]  /*157f0*/  SHFL.BFLY PT, R131, R33, 0x10, 0x1f ;  /* 0x0e001f0021837f89 */ /* 0x000ee200000e0000 */
[----:B----4-:R-:W-:-:S02]  /*15800*/  FMNMX R126, R38, R126, !PT ;  /* 0x0000007e267e7209 */ /* 0x010fc40007800000 */
[----:B------:R-:W-:Y:S01]  /*15810*/  FMNMX R125, R39, R125, !PT ;  /* 0x0000007d277d7209 */ /* 0x000fe20007800000 */
[----:B------:R-:W4:Y:S01]  /*15820*/  SHFL.BFLY PT, R140, R118, 0x2, 0x1f ;  /* 0x0c401f00768c7f89 */ /* 0x000f2200000e0000 */
[----:B------:R-:W-:Y:S02]  /*15830*/  FMNMX R123, R123, R37, !PT ;  /* 0x000000257b7b7209 */ /* 0x000fe40007800000 */
[----:B------:R-:W-:Y:S02]  /*15840*/  FMNMX R122, R122, R36, !PT ;  /* 0x000000247a7a7209 */ /* 0x000fe40007800000 */
[----:B------:R-:W-:Y:S01]  /*15850*/  LDS.128 R36, [R0+0x10] ;  /* 0x0000100000247984 */ /* 0x000fe20000000c00 */
[----:B------:R-:W-:-:S03]  /*15860*/  FMNMX R115, R115, R96, !PT ;  /* 0x0000006073737209 */ /* 0x000fc60007800000 */
[----:B------:R-:W4:Y:S01]  /*15870*/  SHFL.BFLY PT, R96, R125, 0x8, 0x1f ;  /* 0x0d001f007d607f89 */ /* 0x000f2200000e0000 */
[----:B0-----:R-:W-:Y:S02]  /*15880*/  FMNMX R135, R28, R135, !PT ;  /* 0x000000871c877209 */ /* 0x001fe40007800000 */
[----:B-1----:R-:W-:Y:S01]  /*15890*/  FMNMX R134, R29, R134, !PT ;  /* 0x000000861d867209 */ /* 0x002fe20007800000 */
[----:B------:R-:W-:Y:S01]  /*158a0*/  SHFL.BFLY PT, R28, R122, 0x2, 0x1f ;  /* 0x0c401f007a1c7f89 */ /* 0x000fe200000e0000 */
[----:B------:R-:W-:Y:S02]  /*158b0*/  FMNMX R133, R30, R133, !PT ;  /* 0x000000851e857209 */ /* 0x000fe40007800000 */
[----:B--2---:R-:W-:Y:S01]  /*158c0*/  FMNMX R127, R127, R130, !PT ;  /* 0x000000827f7f7209 */ /* 0x004fe20007800000 */
[----:B------:R-:W0:Y:S01]  /*158d0*/  SHFL.BFLY PT, R30, R117, 0x1, 0x1f ;  /* 0x0c201f00751e7f89 */ /* 0x000e2200000e0000 */
[----:B------:R-:W-:-:S03]  /*158e0*/  FMNMX R132, R31, R132, !PT ;  /* 0x000000841f847209 */ /* 0x000fc60007800000 */
[----:B------:R-:W1:Y:S01]  /*158f0*/  SHFL.BFLY PT, R29, R123, 0x2, 0x1f ;  /* 0x0c401f007b1d7f89 */ /* 0x000e6200000e0000 */
[----:B---3--:R-:W-:-:S03]  /*15900*/  FMNMX R93, R93, R138, !PT ;  /* 0x0000008a5d5d7209 */ /* 0x008fc60007800000 */
[----:B------:R-:W2:Y:S01]  /*15910*/  SHFL.BFLY PT, R130, R34, 0x10, 0x1f ;  /* 0x0e001f0022827f89 */ /* 0x000ea200000e0000 */
[----:B------:R-:W-:Y:S02]  /*15920*/  FMNMX R41, R41, R137, !PT ;  /* 0x0000008929297209 */ /* 0x000fe40007800000 */
[----:B------:R-:W-:Y:S01]  /*15930*/  FMNMX R42, R42, R136, !PT ;  /* 0x000000882a2a7209 */ /* 0x000fe20007800000 */
[----:B------:R-:W3:Y:S01]  /*15940*/  SHFL.BFLY PT, R138, R124, 0x4, 0x1f ;  /* 0x0c801f007c8a7f89 */ /* 0x000ee200000e0000 */
[----:B------:R-:W-:Y:S02]  /*15950*/  FMNMX R121, R121, R139, !PT ;  /* 0x0000008b79797209 */ /* 0x000fe40007800000 */
[----:B------:R-:W-:Y:S01]  /*15960*/  FMNMX R32, R32, R129, !PT ;  /* 0x0000008120207209 */ /* 0x000fe20007800000 */
[----:B------:R-:W0:Y:S01]  /*15970*/  SHFL.BFLY PT, R137, R128, 0x8, 0x1f ;  /* 0x0d001f0080897f89 */ /* 0x000e2200000e0000 */
[----:B------:R-:W-:-:S03]  /*15980*/  FMNMX R131, R33, R131, !PT ;  /* 0x0000008321837209 */ /* 0x000fc60007800000 */
[----:B------:R-:W0:Y:S04]  /*15990*/  SHFL.BFLY PT, R136, R126, 0x8, 0x1f ;  /* 0x0d001f007e887f89 */ /* 0x000e2800000e0000 */
[----:B------:R-:W0:Y:S04]  /*159a0*/  SHFL.BFLY PT, R149, R120, 0x2, 0x1f ;  /* 0x0c401f0078957f89 */ /* 0x000e2800000e0000 */
[----:B------:R-:W0:Y:S04]  /*159b0*/  SHFL.BFLY PT, R139, R132, 0x8, 0x1f ;  /* 0x0d001f00848b7f89 */ /* 0x000e2800000e0000 */
[----:B------:R-:W0:Y:S04]  /*159c0*/  SHFL.BFLY PT, R33, R133, 0x8, 0x1f ;  /* 0x0d001f0085217f89 */ /* 0x000e2800000e0000 */
[----:B------:R-:W2:Y:S01]  /*159d0*/  SHFL.BFLY PT, R129, R32, 0x8, 0x1f ;  /* 0x0d001f0020817f89 */ /* 0x000ea200000e0000 */
[----:B----4-:R-:W-:-:S03]  /*159e0*/  FMNMX R118, R118, R140, !PT ;  /* 0x0000008c76767209 */ /* 0x010fc60007800000 */
[----:B------:R-:W4:Y:S01]  /*159f0*/  SHFL.BFLY PT, R144, R112, 0x1, 0x1f ;  /* 0x0c201f0070907f89 */ /* 0x000f2200000e0000 */
[----:B------:R-:W-:-:S03]  /*15a00*/  FMNMX R125, R125, R96, !PT ;  /* 0x000000607d7d7209 */ /* 0x000fc60007800000 */
[----:B------:R-:W4:Y:S04]  /*15a10*/  SHFL.BFLY PT, R142, R114, 0x1, 0x1f ;  /* 0x0c201f00728e7f89 */ /* 0x000f2800000e0000 */
[----:B------:R-:W4:Y:S04]  /*15a20*/  SHFL.BFLY PT, R141, R116, 0x1, 0x1f ;  /* 0x0c201f00748d7f89 */ /* 0x000f2800000e0000 */
[----:B------:R-:W4:Y:S04]  /*15a30*/  SHFL.BFLY PT, R143, R113, 0x1, 0x1f ;  /* 0x0c201f00718f7f89 */ /* 0x000f2800000e0000 */
[----:B------:R-:W4:Y:S01]  /*15a40*/  SHFL.BFLY PT, R96, R118, 0x1, 0x1f ;  /* 0x0c201f0076607f89 */ /* 0x000f2200000e0000 */
[----:B0-----:R-:W-:-:S02]  /*15a50*/  FMNMX R117, R117, R30, !PT ;  /* 0x0000001e75757209 */ /* 0x001fc40007800000 */
[----:B-1----:R-:W-:Y:S02]  /*15a60*/  FMNMX R123, R123, R29, !PT ;  /* 0x0000001d7b7b7209 */ /* 0x002fe40007800000 */
[----:B------:R-:W-:Y:S02]  /*15a70*/  FMNMX R122, R122, R28, !PT ;  /* 0x0000001c7a7a7209 */ /* 0x000fe40007800000 */
[----:B--2---:R-:W-:Y:S01]  /*15a80*/  FMNMX R130, R34, R130, !PT ;  /* 0x0000008222827209 */ /* 0x004fe20007800000 */
[----:B------:R-:W-:Y:S01]  /*15a90*/  LDS.128 R28, [R0+0x20] ;  /* 0x00002000001c7984 */ /* 0x000fe20000000c00 */
[----:B---3--:R-:W-:Y:S02]  /*15aa0*/  FMNMX R124, R124, R138, !PT ;  /* 0x0000008a7c7c7209 */ /* 0x008fe40007800000 */
[----:B------:R-:W-:Y:S01]  /*15ab0*/  FMNMX R128, R128, R137, !PT ;  /* 0x0000008980807209 */ /* 0x000fe20007800000 */
[----:B------:R-:W0:Y:S01]  /*15ac0*/  SHFL.BFLY PT, R138, R35, 0x10, 0x1f ;  /* 0x0e001f00238a7f89 */ /* 0x000e2200000e0000 */
[----:B------:R-:W-:-:S02]  /*15ad0*/  FMNMX R126, R126, R136, !PT ;  /* 0x000000887e7e7209 */ /* 0x000fc40007800000 */
[----:B------:R-:W-:Y:S01]  /*15ae0*/  FMNMX R120, R120, R149, !PT ;  /* 0x0000009578787209 */ /* 0x000fe20007800000 */
[----:B------:R-:W1:Y:S01]  /*15af0*/  SHFL.BFLY PT, R137, R131, 0x8, 0x1f ;  /* 0x0d001f0083897f89 */ /* 0x000e6200000e0000 */
[----:B------:R-:W-:-:S03]  /*15b00*/  FMNMX R132, R132, R139, !PT ;  /* 0x0000008b84847209 */ /* 0x000fc60007800000 */
[----:B------:R-:W2:Y:S01]  /*15b10*/  SHFL.BFLY PT, R136, R130, 0x8, 0x1f ;  /* 0x0d001f0082887f89 */ /* 0x000ea200000e0000 */
[----:B------:R-:W-:-:S03]  /*15b20*/  FMNMX R133, R133, R33, !PT ;  /* 0x0000002185857209 */ /* 0x000fc60007800000 */
[----:B------:R-:W3:Y:S01]  /*15b30*/  SHFL.BFLY PT, R139, R38, 0x10, 0x1f ;  /* 0x0e001f00268b7f89 */ /* 0x000ee200000e0000 */
[----:B------:R-:W-:-:S03]  /*15b40*/  FMNMX R129, R32, R129, !PT ;  /* 0x0000008120817209 */ /* 0x000fc60007800000 */
[----:B------:R-:W0:Y:S04]  /*15b50*/  SHFL.BFLY PT, R34, R37, 0x10, 0x1f ;  /* 0x0e001f0025227f89 */ /* 0x000e2800000e0000 */
[----:B------:R-:W0:Y:S04]  /*15b60*/  SHFL.BFLY PT, R33, R120, 0x1, 0x1f ;  /* 0x0c201f0078217f89 */ /* 0x000e2800000e0000 */
[----:B------:R-:W0:Y:S01]  /*15b70*/  SHFL.BFLY PT, R32, R39, 0x10, 0x1f ;  /* 0x0e001f0027207f89 */ /* 0x000e2200000e0000 */
[----:B----4-:R-:W-:Y:S02]  /*15b80*/  FMNMX R112, R112, R144, !PT ;  /* 0x0000009070707209 */ /* 0x010fe40007800000 */
[----:B------:R-:W-:Y:S01]  /*15b90*/  FMNMX R114, R114, R142, !PT ;  /* 0x0000008e72727209 */ /* 0x000fe20007800000 */
[----:B------:R-:W4:Y:S01]  /*15ba0*/  SHFL.BFLY PT, R144, R127, 0x4, 0x1f ;  /* 0x0c801f007f907f89 */ /* 0x000f2200000e0000 */
[----:B------:R-:W-:-:S03]  /*15bb0*/  FMNMX R116, R116, R141, !PT ;  /* 0x0000008d74747209 */ /* 0x000fc60007800000 */
[----:B------:R-:W0:Y:S01]  /*15bc0*/  SHFL.BFLY PT, R142, R125, 0x4, 0x1f ;  /* 0x0c801f007d8e7f89 */ /* 0x000e2200000e0000 */
[----:B------:R-:W-:-:S03]  /*15bd0*/  FMNMX R113, R113, R143, !PT ;  /* 0x0000008f71717209 */ /* 0x000fc60007800000 */
[----:B------:R-:W2:Y:S01]  /*15be0*/  SHFL.BFLY PT, R141, R135, 0x8, 0x1f ;  /* 0x0d001f00878d7f89 */ /* 0x000ea200000e0000 */
[----:B------:R-:W-:-:S03]  /*15bf0*/  FMNMX R118, R118, R96, !PT ;  /* 0x0000006076767209 */ /* 0x000fc60007800000 */
[----:B------:R-:W4:Y:S04]  /*15c00*/  SHFL.BFLY PT, R140, R134, 0x8, 0x1f ;  /* 0x0d001f00868c7f89 */ /* 0x000f2800000e0000 */
[----:B------:R-:W4:Y:S04]  /*15c10*/  SHFL.BFLY PT, R147, R121, 0x2, 0x1f ;  /* 0x0c401f0079937f89 */ /* 0x000f2800000e0000 */
[----:B------:R-:W4:Y:S04]  /*15c20*/  SHFL.BFLY PT, R145, R128, 0x4, 0x1f ;  /* 0x0c801f0080917f89 */ /* 0x000f2800000e0000 */
[----:B------:R-:W4:Y:S04]  /*15c30*/  SHFL.BFLY PT, R143, R126, 0x4, 0x1f ;  /* 0x0c801f007e8f7f89 */ /* 0x000f2800000e0000 */
[----:B------:R-:W4:Y:S01]  /*15c40*/  SHFL.BFLY PT, R96, R36, 0x10, 0x1f ;  /* 0x0e001f0024607f89 */ /* 0x000f2200000e0000 */
[----:B0-----:R-:W-:-:S02]  /*15c50*/  FMNMX R35, R35, R138, !PT ;  /* 0x0000008a23237209 */ /* 0x001fc40007800000 */
[----:B-1----:R-:W-:Y:S01]  /*15c60*/  FMNMX R131, R131, R137, !PT ;  /* 0x0000008983837209 */ /* 0x002fe20007800000 */
[----:B------:R-:W0:Y:S01]  /*15c70*/  SHFL.BFLY PT, R146, R124, 0x2, 0x1f ;  /* 0x0c401f007c927f89 */ /* 0x000e2200000e0000 */
[----:B--2---:R-:W-:Y:S02]  /*15c80*/  FMNMX R130, R130, R136, !PT ;  /* 0x0000008882827209 */ /* 0x004fe40007800000 */
[----:B---3--:R-:W-:Y:S01]  /*15c90*/  FMNMX R139, R38, R139, !PT ;  /* 0x0000008b268b7209 */ /* 0x008fe20007800000 */
[----:B------:R-:W1:Y:S01]  /*15ca0*/  SHFL.BFLY PT, R137, R35, 0x8, 0x1f ;  /* 0x0d001f0023897f89 */ /* 0x000e6200000e0000 */
[----:B------:R-:W-:Y:S02]  /*15cb0*/  FMNMX R37, R37, R34, !PT ;  /* 0x0000002225257209 */ /* 0x000fe40007800000 */
[----:B------:R-:W-:Y:S01]  /*15cc0*/  FMNMX R120, R120, R33, !PT ;  /* 0x0000002178787209 */ /* 0x000fe20007800000 */
[----:B------:R-:W2:Y:S01]  /*15cd0*/  SHFL.BFLY PT, R34, R131, 0x4, 0x1f ;  /* 0x0c801f0083227f89 */ /* 0x000ea200000e0000 */
[----:B------:R-:W-:-:S03]  /*15ce0*/  FMNMX R39, R39, R32, !PT ;  /* 0x0000002027277209 */ /* 0x000fc60007800000 */
[----:B------:R-:W3:Y:S04]  /*15cf0*/  SHFL.BFLY PT, R33, R130, 0x4, 0x1f ;  /* 0x0c801f0082217f89 */ /* 0x000ee800000e0000 */
[----:B------:R-:W0:Y:S01]  /*15d00*/  SHFL.BFLY PT, R32, R139, 0x8, 0x1f ;  /* 0x0d001f008b207f89 */ /* 0x000e2200000e0000 */
[----:B----4-:R-:W-:Y:S02]  /*15d10*/  FMNMX R127, R127, R144, !PT ;  /* 0x000000907f7f7209 */ /* 0x010fe40007800000 */
[----:B------:R-:W-:Y:S02]  /*15d20*/  FMNMX R125, R125, R142, !PT ;  /* 0x0000008e7d7d7209 */ /* 0x000fe40007800000 */
[----:B------:R-:W-:Y:S01]  /*15d30*/  FMNMX R135, R135, R141, !PT ;  /* 0x0000008d87877209 */ /* 0x000fe20007800000 */
[----:B------:R-:W4:Y:S01]  /*15d40*/  SHFL.BFLY PT, R142, R28, 0x10, 0x1f ;  /* 0x0e001f001c8e7f89 */ /* 0x000f2200000e0000 */
[----:B------:R-:W-:-:S02]  /*15d50*/  FMNMX R134, R134, R140, !PT ;  /* 0x0000008c86867209 */ /* 0x000fc40007800000 */
[----:B------:R-:W-:Y:S01]  /*15d60*/  FMNMX R121, R121, R147, !PT ;  /* 0x0000009379797209 */ /* 0x000fe20007800000 */
[----:B------:R-:W-:Y:S01]  /*15d70*/  SHFL.BFLY PT, R141, R132, 0x4, 0x1f ;  /* 0x0c801f00848d7f89 */ /* 0x000fe200000e0000 */
[----:B------:R-:W-:Y:S02]  /*15d80*/  FMNMX R128, R128, R145, !PT ;  /* 0x0000009180807209 */ /* 0x000fe40007800000 */
[----:B------:R-:W-:Y:S01]  /*15d90*/  FMNMX R126, R126, R143, !PT ;  /* 0x0000008f7e7e7209 */ /* 0x000fe20007800000 */
[----:B------:R-:W0:Y:S01]  /*15da0*/  SHFL.BFLY PT, R147, R127, 0x2, 0x1f ;  /* 0x0c401f007f937f89 */ /* 0x000e2200000e0000 */
[----:B------:R-:W-:-:S03]  /*15db0*/  FMNMX R36, R36, R96, !PT ;  /* 0x0000006024247209 */ /* 0x000fc60007800000 */
[----:B------:R-:W0:Y:S04]  /*15dc0*/  SHFL.BFLY PT, R145, R135, 0x4, 0x1f ;  /* 0x0c801f0087917f89 */ /* 0x000e2800000e0000 */
[----:B------:R-:W0:Y:S04]  /*15dd0*/  SHFL.BFLY PT, R143, R133, 0x4, 0x1f ;  /* 0x0c801f00858f7f89 */ /* 0x000e2800000e0000 */
[----:B------:R-:W1:Y:S04]  /*15de0*/  SHFL.BFLY PT, R96, R129, 0x4, 0x1f ;  /* 0x0c801f0081607f89 */ /* 0x000e6800000e0000 */
[----:B------:R-:W1:Y:S04]  /*15df0*/  SHFL.BFLY PT, R140, R37, 0x8, 0x1f ;  /* 0x0d001f00258c7f89 */ /* 0x000e6800000e0000 */
[----:B------:R-:W3:Y:S04]  /*15e00*/  SHFL.BFLY PT, R148, R119, 0x1, 0x1f ;  /* 0x0c201f0077947f89 */ /* 0x000ee800000e0000 */
[----:B------:R-:W4:Y:S04]  /*15e10*/  SHFL.BFLY PT, R144, R134, 0x4, 0x1f ;  /* 0x0c801f0086907f89 */ /* 0x000f2800000e0000 */
[----:B------:R-:W4:Y:S04]  /*15e20*/  SHFL.BFLY PT, R138, R126, 0x2, 0x1f ;  /* 0x0c401f007e8a7f89 */ /* 0x000f2800000e0000 */
[----:B------:R-:W4:Y:S01]  /*15e30*/  SHFL.BFLY PT, R136, R36, 0x8, 0x1f ;  /* 0x0d001f0024887f89 */ /* 0x000f2200000e0000 */
[----:B0-----:R-:W-:-:S03]  /*15e40*/  FMNMX R124, R124, R146, !PT ;  /* 0x000000927c7c7209 */ /* 0x001fc60007800000 */
[----:B------:R-:W0:Y:S04]  /*15e50*/  SHFL.BFLY PT, R152, R123, 0x1, 0x1f ;  /* 0x0c201f007b987f89 */ /* 0x000e2800000e0000 */
[----:B------:R-:W0:Y:S01]  /*15e60*/  SHFL.BFLY PT, R146, R125, 0x2, 0x1f ;  /* 0x0c401f007d927f89 */ /* 0x000e2200000e0000 */
[----:B-1----:R-:W-:Y:S02]  /*15e70*/  FMNMX R137, R35, R137, !PT ;  /* 0x0000008923897209 */ /* 0x002fe40007800000 */
[----:B--2---:R-:W-:Y:S02]  /*15e80*/  FMNMX R131, R131, R34, !PT ;  /* 0x0000002283837209 */ /* 0x004fe40007800000 */
[----:B---3--:R-:W-:Y:S02]  /*15e90*/  FMNMX R130, R130, R33, !PT ;  /* 0x0000002182827209 */ /* 0x008fe40007800000 */
[----:B------:R-:W-:-:S02]  /*15ea0*/  FMNMX R139, R139, R32, !PT ;  /* 0x000000208b8b7209 */ /* 0x000fc40007800000 */
[----:B------:R-:W-:Y:S01]  /*15eb0*/  LDS.128 R32, [R0+0x30] ;  /* 0x0000300000207984 */ /* 0x000fe20000000c00 */
[----:B----4-:R-:W-:Y:S02]  /*15ec0*/  FMNMX R142, R28, R142, !PT ;  /* 0x0000008e1c8e7209 */ /* 0x010fe40007800000 */
[----:B------:R-:W-:Y:S01]  /*15ed0*/  FMNMX R127, R127, R147, !PT ;  /* 0x000000937f7f7209 */ /* 0x000fe20007800000 */
[----:B------:R-:W1:Y:S01]  /*15ee0*/  SHFL.BFLY PT, R150, R121, 0x1, 0x1f ;  /* 0x0c201f0079967f89 */ /* 0x000e6200000e0000 */
[----:B------:R-:W-:Y:S02]  /*15ef0*/  FMNMX R135, R135, R145, !PT ;  /* 0x0000009187877209 */ /* 0x000fe40007800000 */
[----:B------:R-:W-:Y:S02]  /*15f00*/  FMNMX R133, R133, R143, !PT ;  /* 0x0000008f85857209 */ /* 0x000fe40007800000 */
[----:B------:R-:W-:Y:S01]  /*15f10*/  FMNMX R132, R132, R141, !PT ;  /* 0x0000008d84847209 */ /* 0x000fe20007800000 */
[----:B------:R-:W-:Y:S01]  /*15f20*/  SHFL.BFLY PT, R143, R31, 0x10, 0x1f ;  /* 0x0e001f001f8f7f89 */ /* 0x000fe200000e0000 */
[----:B------:R-:W-:-:S02]  /*15f30*/  FMNMX R129, R129, R96, !PT ;  /* 0x0000006081817209 */ /* 0x000fc40007800000 */
[----:B------:R-:W-:Y:S01]  /*15f40*/  FMNMX R140, R37, R140, !PT ;  /* 0x0000008c258c7209 */ /* 0x000fe20007800000 */
[----:B------:R-:W2:Y:S01]  /*15f50*/  SHFL.BFLY PT, R141, R29, 0x10, 0x1f ;  /* 0x0e001f001d8d7f89 */ /* 0x000ea200000e0000 */
[----:B------:R-:W-:Y:S02]  /*15f60*/  FMNMX R119, R119, R148, !PT ;  /* 0x0000009477777209 */ /* 0x000fe40007800000 */
[----:B------:R-:W-:Y:S01]  /*15f70*/  FMNMX R134, R134, R144, !PT ;  /* 0x0000009086867209 */ /* 0x000fe20007800000 */
[----:B------:R-:W3:Y:S01]  /*15f80*/  SHFL.BFLY PT, R96, R30, 0x10, 0x1f ;  /* 0x0e001f001e607f89 */ /* 0x000ee200000e0000 */
[----:B------:R-:W-:-:S03]  /*15f90*/  FMNMX R126, R126, R138, !PT ;  /* 0x0000008a7e7e7209 */ /* 0x000fc60007800000 */
[----:B------:R-:W4:Y:S01]  /*15fa0*/  SHFL.BFLY PT, R37, R142, 0x8, 0x1f ;  /* 0x0d001f008e257f89 */ /* 0x000f2200000e0000 */
[----:B------:R-:W-:-:S03]  /*15fb0*/  FMNMX R136, R36, R136, !PT ;  /* 0x0000008824887209 */ /* 0x000fc60007800000 */
[----:B------:R-:W1:Y:S01]  /*15fc0*/  SHFL.BFLY PT, R149, R124, 0x1, 0x1f ;  /* 0x0c201f007c957f89 */ /* 0x000e6200000e0000 */
[----:B0-----:R-:W-:-:S03]  /*15fd0*/  FMNMX R123, R123, R152, !PT ;  /* 0x000000987b7b7209 */ /* 0x001fc60007800000 */
[----:B------:R-:W0:Y:S04]  /*15fe0*/  SHFL.BFLY PT, R148, R128, 0x2, 0x1f ;  /* 0x0c401f0080947f89 */ /* 0x000e2800000e0000 */
[----:B------:R-:W0:Y:S04]  /*15ff0*/  SHFL.BFLY PT, R138, R39, 0x8, 0x1f ;  /* 0x0d001f00278a7f89 */ /* 0x000e2800000e0000 */
[----:B------:R-:W0:Y:S04]  /*16000*/  SHFL.BFLY PT, R38, R127, 0x1, 0x1f ;  /* 0x0c201f007f267f89 */ /* 0x000e2800000e0000 */
[----:B------:R-:W0:Y:S01]  /*16010*/  SHFL.BFLY PT, R36, R135, 0x2, 0x1f ;  /* 0x0c401f0087247f89 */ /* 0x000e2200000e0000 */
[----:B------:R-:W-:-:S03]  /*16020*/  FMNMX R125, R125, R146, !PT ;  /* 0x000000927d7d7209 */ /* 0x000fc60007800000 */
[----:B------:R-:W0:Y:S04]  /*16030*/  SHFL.BFLY PT, R153, R134, 0x2, 0x1f ;  /* 0x0c401f0086997f89 */ /* 0x000e2800000e0000 */
[----:B------:R-:W0:Y:S04]  /*16040*/  SHFL.BFLY PT, R152, R133, 0x2, 0x1f ;  /* 0x0c401f0085987f89 */ /* 0x000e2800000e0000 */
[----:B------:R-:W0:Y:S04]  /*16050*/  SHFL.BFLY PT, R146, R140, 0x4, 0x1f ;  /* 0x0c801f008c927f89 */ /* 0x000e2800000e0000 */
[----:B------:R-:W0:Y:S04]  /*16060*/  SHFL.BFLY PT, R145, R139, 0x4, 0x1f ;  /* 0x0c801f008b917f89 */ /* 0x000e2800000e0000 */
[----:B------:R-:W0:Y:S01]  /*16070*/  SHFL.BFLY PT, R28, R130, 0x2, 0x1f ;  /* 0x0c401f00821c7f89 */ /* 0x000e2200000e0000 */
[----:B-1----:R-:W-:-:S02]  /*16080*/  FMNMX R121, R121, R150, !PT ;  /* 0x0000009679797209 */ /* 0x002fc40007800000 */
[----:B--2---:R-:W-:Y:S01]  /*16090*/  FMNMX R141, R29, R141, !PT ;  /* 0x0000008d1d8d7209 */ /* 0x004fe20007800000 */
[----:B------:R-:W1:Y:S01]  /*160a0*/  SHFL.BFLY PT, R150, R137, 0x4, 0x1f ;  /* 0x0c801f0089967f89 */ /* 0x000e6200000e0000 */
[----:B---3--:R-:W-:Y:S02]  /*160b0*/  FMNMX R96, R30, R96, !PT ;  /* 0x000000601e607209 */ /* 0x008fe40007800000 */
[----:B------:R-:W-:Y:S02]  /*160c0*/  FMNMX R143, R31, R143, !PT ;  /* 0x0000008f1f8f7209 */ /* 0x000fe40007800000 */
[----:B----4-:R-:W-:Y:S01]  /*160d0*/  FMNMX R142, R142, R37, !PT ;  /* 0x000000258e8e7209 */ /* 0x010fe20007800000 */
[----:B------:R-:W-:Y:S01]  /*160e0*/  SHFL.BFLY PT, R147, R136, 0x4, 0x1f ;  /* 0x0c801f0088937f89 */ /* 0x000fe200000e0000 */
[----:B------:R-:W-:Y:S02]  /*160f0*/  FMNMX R124, R124, R149, !PT ;  /* 0x000000957c7c7209 */ /* 0x000fe40007800000 */
[----:B0-----:R-:W-:Y:S01]  /*16100*/  FMNMX R128, R128, R148, !PT ;  /* 0x0000009480807209 */ /* 0x001fe20007800000 */
[----:B------:R-:W0:Y:S01]  /*16110*/  SHFL.BFLY PT, R149, R129, 0x2, 0x1f ;  /* 0x0c401f0081957f89 */ /* 0x000e2200000e0000 */
[----:B------:R-:W-:-:S02]  /*16120*/  FMNMX R138, R39, R138, !PT ;  /* 0x0000008a278a7209 */ /* 0x000fc40007800000 */
[----:B------:R-:W-:Y:S01]  /*16130*/  FMNMX R127, R127, R38, !PT ;  /* 0x000000267f7f7209 */ /* 0x000fe20007800000 */
[----:B------:R-:W2:Y:S01]  /*16140*/  SHFL.BFLY PT, R39, R141, 0x8, 0x1f ;  /* 0x0d001f008d277f89 */ /* 0x000ea200000e0000 */
[----:B------:R-:W-:Y:S02]  /*16150*/  FMNMX R135, R135, R36, !PT ;  /* 0x0000002487877209 */ /* 0x000fe40007800000 */
[----:B------:R-:W-:Y:S01]  /*16160*/  FMNMX R134, R134, R153, !PT ;  /* 0x0000009986867209 */ /* 0x000fe20007800000 */
[----:B------:R-:W3:Y:S01]  /*16170*/  SHFL.BFLY PT, R38, R96, 0x8, 0x1f ;  /* 0x0d001f0060267f89 */ /* 0x000ee200000e0000 */
[----:B------:R-:W-:-:S03]  /*16180*/  FMNMX R133, R133, R152, !PT ;  /* 0x0000009885857209 */ /* 0x000fc60007800000 */
[----:B------:R-:W4:Y:S04]  /*16190*/  SHFL.BFLY PT, R37, R143, 0x8, 0x1f ;  /* 0x0d001f008f257f89 */ /* 0x000f2800000e0000 */
[----:B------:R-:W0:Y:S01]  /*161a0*/  SHFL.BFLY PT, R36, R142, 0x4, 0x1f ;  /* 0x0c801f008e247f89 */ /* 0x000e2200000e0000 */
[----:B------:R-:W-:-:S03]  /*161b0*/  FMNMX R140, R140, R146, !PT ;  /* 0x000000928c8c7209 */ /* 0x000fc60007800000 */
[----:B------:R-:W0:Y:S01]  /*161c0*/  SHFL.BFLY PT, R156, R128, 0x1, 0x1f ;  /* 0x0c201f00809c7f89 */ /* 0x000e2200000e0000 */
[----:B------:R-:W-:-:S03]  /*161d0*/  FMNMX R139, R139, R145, !PT ;  /* 0x000000918b8b7209 */ /* 0x000fc60007800000 */
[----:B------:R-:W0:Y:S04]  /*161e0*/  SHFL.BFLY PT, R148, R131, 0x2, 0x1f ;  /* 0x0c401f0083947f89 */ /* 0x000e2800000e0000 */
[----:B------:R-:W0:Y:S04]  /*161f0*/  SHFL.BFLY PT, R163, R32, 0x10, 0x1f ;  /* 0x0e001f0020a37f89 */ /* 0x000e2800000e0000 */
[----:B------:R-:W0:Y:S01]  /*16200*/  SHFL.BFLY PT, R162, R33, 0x10, 0x1f ;  /* 0x0e001f0021a27f89 */ /* 0x000e2200000e0000 */
[----:B------:R-:W-:-:S03]  /*16210*/  FMNMX R130, R130, R28, !PT ;  /* 0x0000001c82827209 */ /* 0x000fc60007800000 */
[----:B------:R-:W2:Y:S04]  /*16220*/  SHFL.BFLY PT, R151, R122, 0x1, 0x1f ;  /* 0x0c201f007a977f89 */ /* 0x000ea800000e0000 */
[----:B------:R-:W3:Y:S04]  /*16230*/  SHFL.BFLY PT, R144, R138, 0x4, 0x1f ;  /* 0x0c801f008a907f89 */ /* 0x000ee800000e0000 */
[----:B------:R-:W4:Y:S04]  /*16240*/  SHFL.BFLY PT, R146, R134, 0x1, 0x1f ;  /* 0x0c201f0086927f89 */ /* 0x000f2800000e0000 */
[----:B------:R-:W4:Y:S04]  /*16250*/  SHFL.BFLY PT, R145, R133, 0x1, 0x1f ;  /* 0x0c201f0085917f89 */ /* 0x000f2800000e0000 */
[----:B------:R-:W-:Y:S01]  /*16260*/  LDS.128 R28, [R0+0x40] ;  /* 0x00004000001c7984 */ /* 0x000fe20000000c00 */
[----:B-1----:R-:W-:-:S03]  /*16270*/  FMNMX R137, R137, R150, !PT ;  /* 0x0000009689897209 */ /* 0x002fc60007800000 */
[----:B------:R-:W1:Y:S01]  /*16280*/  SHFL.BFLY PT, R155, R126, 0x1, 0x1f ;  /* 0x0c201f007e9b7f89 */ /* 0x000e6200000e0000 */
[----:B0-----:R-:W-:-:S03]  /*16290*/  FMNMX R129, R129, R149, !PT ;  /* 0x0000009581817209 */ /* 0x001fc60007800000 */
[----:B------:R-:W0:Y:S01]  /*162a0*/  SHFL.BFLY PT, R154, R125, 0x1, 0x1f ;  /* 0x0c201f007d9a7f89 */ /* 0x000e2200000e0000 */
[----:B------:R-:W-:Y:S02]  /*162b0*/  FMNMX R136, R136, R147, !PT ;  /* 0x0000009388887209 */ /* 0x000fe40007800000 */
[----:B--2---:R-:W-:Y:S01]  /*162c0*/  FMNMX R141, R141, R39, !PT ;  /* 0x000000278d8d7209 */ /* 0x004fe20007800000 */
[----:B------:R-:W2:Y:S01]  /*162d0*/  SHFL.BFLY PT, R150, R137, 0x2, 0x1f ;  /* 0x0c401f0089967f89 */ /* 0x000ea200000e0000 */
[----:B---3--:R-:W-:Y:S02]  /*162e0*/  FMNMX R96, R96, R38, !PT ;  /* 0x0000002660607209 */ /* 0x008fe40007800000 */
[----:B----4-:R-:W-:Y:S02]  /*162f0*/  FMNMX R143, R143, R37, !PT ;  /* 0x000000258f8f7209 */ /* 0x010fe40007800000 */
[----:B------:R-:W-:Y:S01]  /*16300*/  FMNMX R142, R142, R36, !PT ;  /* 0x000000248e8e7209 */ /* 0x000fe20007800000 */
[----:B------:R-:W-:Y:S01]  /*16310*/  SHFL.BFLY PT, R157, R136, 0x2, 0x1f ;  /* 0x0c401f00889d7f89 */ /* 0x000fe200000e0000 */
[----:B------:R-:W-:-:S02]  /*16320*/  FMNMX R128, R128, R156, !PT ;  /* 0x0000009c80807209 */ /* 0x000fc40007800000 */
[----:B------:R-:W-:Y:S01]  /*16330*/  FMNMX R131, R131, R148, !PT ;  /* 0x0000009483837209 */ /* 0x000fe20007800000 */
[----:B------:R-:W-:Y:S01]  /*16340*/  LDS.128 R36, [R0+0x50] ;  /* 0x0000500000247984 */ /* 0x000fe20000000c00 */
[----:B------:R-:W-:Y:S02]  /*16350*/  FMNMX R32, R32, R163, !PT ;  /* 0x000000a320207209 */ /* 0x000fe40007800000 */
[----:B------:R-:W-:Y:S01]  /*16360*/  FMNMX R33, R33, R162, !PT ;  /* 0x000000a221217209 */ /* 0x000fe20007800000 */
[----:B------:R-:W3:Y:S01]  /*16370*/  SHFL.BFLY PT, R148, R129, 0x1, 0x1f ;  /* 0x0c201f0081947f89 */ /* 0x000ee200000e0000 */
[----:B------:R-:W-:-:S03]  /*16380*/  FMNMX R122, R122, R151, !PT ;  /* 0x000000977a7a7209 */ /* 0x000fc60007800000 */
[----:B------:R-:W4:Y:S01]  /*16390*/  SHFL.BFLY PT, R156, R140, 0x2, 0x1f ;  /* 0x0c401f008c9c7f89 */ /* 0x000f2200000e0000 */
[----:B------:R-:W-:Y:S02]  /*163a0*/  FMNMX R138, R138, R144, !PT ;  /* 0x000000908a8a7209 */ /* 0x000fe40007800000 */
[----:B------:R-:W-:Y:S01]  /*163b0*/  FMNMX R134, R134, R146, !PT ;  /* 0x0000009286867209 */ /* 0x000fe20007800000 */
[----:B------:R-:W0:Y:S01]  /*163c0*/  SHFL.BFLY PT, R151, R132, 0x2, 0x1f ;  /* 0x0c401f0084977f89 */ /* 0x000e2200000e0000 */
[----:B------:R-:W-:-:S03]  /*163d0*/  FMNMX R133, R133, R145, !PT ;  /* 0x0000009185857209 */ /* 0x000fc60007800000 */
[----:B------:R-:W0:Y:S04]  /*163e0*/  SHFL.BFLY PT, R152, R96, 0x4, 0x1f ;  /* 0x0c801f0060987f89 */ /* 0x000e2800000e0000 */
[----:B------:R-:W2:Y:S04]  /*163f0*/  SHFL.BFLY PT, R149, R142, 0x2, 0x1f ;  /* 0x0c401f008e957f89 */ /* 0x000ea800000e0000 */
[----:B------:R-:W2:Y:S04]  /*16400*/  SHFL.BFLY PT, R144, R34, 0x10, 0x1f ;  /* 0x0e001f0022907f89 */ /* 0x000ea800000e0000 */
[----:B------:R-:W2:Y:S04]  /*16410*/  SHFL.BFLY PT, R147, R35, 0x10, 0x1f ;  /* 0x0e001f0023937f89 */ /* 0x000ea800000e0000 */
[----:B------:R-:W3:Y:S04]  /*16420*/  SHFL.BFLY PT, R146, R32, 0x8, 0x1f ;  /* 0x0d001f0020927f89 */ /* 0x000ee800000e0000 */
[----:B------:R-:W4:Y:S01]  /*16430*/  SHFL.BFLY PT, R145, R33, 0x8, 0x1f ;  /* 0x0d001f0021917f89 */ /* 0x000f2200000e0000 */
[----:B-1----:R-:W-:-:S03]  /*16440*/  FMNMX R126, R126, R155, !PT ;  /* 0x0000009b7e7e7209 */ /* 0x002fc60007800000 */
[----:B------:R-:W1:Y:S01]  /*16450*/  SHFL.BFLY PT, R159, R131, 0x1, 0x1f ;  /* 0x0c201f00839f7f89 */ /* 0x000e6200000e0000 */
[----:B0-----:R-:W-:-:S03]  /*16460*/  FMNMX R125, R125, R154, !PT ;  /* 0x0000009a7d7d7209 */ /* 0x001fc60007800000 */
[----:B------:R-:W0:Y:S04]  /*16470*/  SHFL.BFLY PT, R155, R139, 0x2, 0x1f ;  /* 0x0c401f008b9b7f89 */ /* 0x000e2800000e0000 */
[----:B------:R-:W0:Y:S04]  /*16480*/  SHFL.BFLY PT, R158, R130, 0x1, 0x1f ;  /* 0x0c201f00829e7f89 */ /* 0x000e2800000e0000 */
[----:B------:R-:W0:Y:S01]  /*16490*/  SHFL.BFLY PT, R154, R138, 0x2, 0x1f ;  /* 0x0c401f008a9a7f89 */ /* 0x000e2200000e0000 */
[----:B--2---:R-:W-:-:S03]  /*164a0*/  FMNMX R137, R137, R150, !PT ;  /* 0x0000009689897209 */ /* 0x004fc60007800000 */
[----:B------:R-:W2:Y:S01]  /*164b0*/  SHFL.BFLY PT, R153, R141, 0x4, 0x1f ;  /* 0x0c801f008d997f89 */ /* 0x000ea200000e0000 */
[----:B---3--:R-:W-:Y:S02]  /*164c0*/  FMNMX R129, R129, R148, !PT ;  /* 0x0000009481817209 */ /* 0x008fe40007800000 */
[----:B------:R-:W-:Y:S01]  /*164d0*/  FMNMX R136, R136, R157, !PT ;  /* 0x0000009d88887209 */ /* 0x000fe20007800000 */
[----:B------:R-:W3:Y:S01]  /*164e0*/  SHFL.BFLY PT, R150, R28, 0x10, 0x1f ;  /* 0x0e001f001c967f89 */ /* 0x000ee200000e0000 */
[----:B----4-:R-:W-:-:S03]  /*164f0*/  FMNMX R140, R140, R156, !PT ;  /* 0x0000009c8c8c7209 */ /* 0x010fc60007800000 */
[----:B------:R-:W4:Y:S01]  /*16500*/  SHFL.BFLY PT, R148, R29, 0x10, 0x1f ;  /* 0x0e001f001d947f89 */ /* 0x000f2200000e0000 */
[----:B------:R-:W-:-:S03]  /*16510*/  FMNMX R132, R132, R151, !PT ;  /* 0x0000009784847209 */ /* 0x000fc60007800000 */
[----:B------:R-:W2:Y:S01]  /*16520*/  SHFL.BFLY PT, R166, R30, 0x10, 0x1f ;  /* 0x0e001f001ea67f89 */ /* 0x000ea200000e0000 */
[----:B------:R-:W-:-:S03]  /*16530*/  FMNMX R96, R96, R152, !PT ;  /* 0x0000009860607209 */ /* 0x000fc60007800000 */
[----:B------:R-:W2:Y:S01]  /*16540*/  SHFL.BFLY PT, R156, R31, 0x10, 0x1f ;  /* 0x0e001f001f9c7f89 */ /* 0x000ea200000e0000 */
[----:B------:R-:W-:Y:S02]  /*16550*/  FMNMX R142, R142, R149, !PT ;  /* 0x000000958e8e7209 */ /* 0x000fe40007800000 */
[----:B------:R-:W-:Y:S01]  /*16560*/  FMNMX R144, R34, R144, !PT ;  /* 0x0000009022907209 */ /* 0x000fe20007800000 */
[----:B------:R-:W2:Y:S01]  /*16570*/  SHFL.BFLY PT, R151, R143, 0x4, 0x1f ;  /* 0x0c801f008f977f89 */ /* 0x000ea200000e0000 */
[----:B------:R-:W-:Y:S02]  /*16580*/  FMNMX R147, R35, R147, !PT ;  /* 0x0000009323937209 */ /* 0x000fe40007800000 */
[----:B------:R-:W-:Y:S01]  /*16590*/  FMNMX R146, R32, R146, !PT ;  /* 0x0000009220927209 */ /* 0x000fe20007800000 */
[----:B------:R-:W3:Y:S01]  /*165a0*/  SHFL.BFLY PT, R152, R137, 0x1, 0x1f ;  /* 0x0c201f0089987f89 */ /* 0x000ee200000e0000 */
[----:B------:R-:W-:-:S03]  /*165b0*/  FMNMX R145, R33, R145, !PT ;  /* 0x0000009121917209 */ /* 0x000fc60007800000 */
[----:B------:R-:W3:Y:S04]  /*165c0*/  SHFL.BFLY PT, R149, R136, 0x1, 0x1f ;  /* 0x0c201f0088957f89 */ /* 0x000ee800000e0000 */
[----:B------:R-:W-:Y:S01]  /*165d0*/  LDS.128 R32, [R0+0x60] ;  /* 0x0000600000207984 */ /* 0x000fe20000000c00 */
[----:B-1----:R-:W-:Y:S02]  /*165e0*/  FMNMX R131, R131, R159, !PT ;  /* 0x0000009f83837209 */ /* 0x002fe40007800000 */
[----:B0-----:R-:W-:Y:S01]  /*165f0*/  FMNMX R139, R139, R155, !PT ;  /* 0x0000009b8b8b7209 */ /* 0x001fe20007800000 */
[----:B------:R-:W0:Y:S01]  /*16600*/  SHFL.BFLY PT, R162, R36, 0x10, 0x1f ;  /* 0x0e001f0024a27f89 */ /* 0x000e2200000e0000 */
[----:B------:R-:W-:-:S03]  /*16610*/  FMNMX R130, R130, R158, !PT ;  /* 0x0000009e82827209 */ /* 0x000fc60007800000 */
[----:B------:R-:W1:Y:S01]  /*16620*/  SHFL.BFLY PT, R161, R135, 0x1, 0x1f ;  /* 0x0c201f0087a17f89 */ /* 0x000e6200000e0000 */
[----:B------:R-:W-:-:S03]  /*16630*/  FMNMX R138, R138, R154, !PT ;  /* 0x0000009a8a8a7209 */ /* 0x000fc60007800000 */
[----:B------:R-:W0:Y:S01]  /*16640*/  SHFL.BFLY PT, R160, R132, 0x1, 0x1f ;  /* 0x0c201f0084a07f89 */ /* 0x000e2200000e0000 */
[----:B--2---:R-:W-:-:S03]  /*16650*/  FMNMX R141, R141, R153, !PT ;  /* 0x000000998d8d7209 */ /* 0x004fc60007800000 */
[----:B------:R-:W2:Y:S04]  /*16660*/  SHFL.BFLY PT, R159, R142, 0x1, 0x1f ;  /* 0x0c201f008e9f7f89 */ /* 0x000ea800000e0000 */
[----:B------:R-:W0:Y:S04]  /*16670*/  SHFL.BFLY PT, R158, R144, 0x8, 0x1f ;  /* 0x0d001f00909e7f89 */ /* 0x000e2800000e0000 */
[----:B------:R-:W0:Y:S04]  /*16680*/  SHFL.BFLY PT, R155, R147, 0x8, 0x1f ;  /* 0x0d001f00939b7f89 */ /* 0x000e2800000e0000 */
[----:B------:R-:W0:Y:S01]  /*16690*/  SHFL.BFLY PT, R154, R37, 0x10, 0x1f ;  /* 0x0e001f00259a7f89 */ /* 0x000e2200000e0000 */
[----:B---3--:R-:W-:-:S03]  /*166a0*/  FMNMX R28, R28, R150, !PT ;  /* 0x000000961c1c7209 */ /* 0x008fc60007800000 */
[----:B------:R-:W3:Y:S04]  /*166b0*/  SHFL.BFLY PT, R157, R139, 0x1, 0x1f ;  /* 0x0c201f008b9d7f89 */ /* 0x000ee800000e0000 */
[----:B------:R-:W2:Y:S01]  /*166c0*/  SHFL.BFLY PT, R153, R146, 0x4, 0x1f ;  /* 0x0c801f0092997f89 */ /* 0x000ea200000e0000 */
[----:B----4-:R-:W-:Y:S02]  /*166d0*/  FMNMX R29, R29, R148, !PT ;  /* 0x000000941d1d7209 */ /* 0x010fe40007800000 */
[----:B------:R-:W-:Y:S01]  /*166e0*/  FMNMX R30, R30, R166, !PT ;  /* 0x000000a61e1e7209 */ /* 0x000fe20007800000 */
[----:B------:R-:W4:Y:S01]  /*166f0*/  SHFL.BFLY PT, R150, R145, 0x4, 0x1f ;  /* 0x0c801f0091967f89 */ /* 0x000f2200000e0000 */
[----:B------:R-:W-:Y:S02]  /*16700*/  FMNMX R31, R31, R156, !PT ;  /* 0x0000009c1f1f7209 */ /* 0x000fe40007800000 */
[----:B------:R-:W-:Y:S01]  /*16710*/  FMNMX R143, R143, R151, !PT ;  /* 0x000000978f8f7209 */ /* 0x000fe20007800000 */
[----:B------:R-:W3:Y:S01]  /*16720*/  SHFL.BFLY PT, R148, R28, 0x8, 0x1f ;  /* 0x0d001f001c947f89 */ /* 0x000ee200000e0000 */
[----:B------:R-:W-:-:S02]  /*16730*/  FMNMX R137, R137, R152, !PT ;  /* 0x0000009889897209 */ /* 0x000fc40007800000 */
[----:B------:R-:W-:Y:S01]  /*16740*/  FMNMX R136, R136, R149, !PT ;  /* 0x0000009588887209 */ /* 0x000fe20007800000 */
[----:B------:R-:W4:Y:S04]  /*16750*/  SHFL.BFLY PT, R151, R29, 0x8, 0x1f ;  /* 0x0d001f001d977f89 */ /* 0x000f2800000e0000 */
[----:B------:R-:W4:Y:S04]  /*16760*/  SHFL.BFLY PT, R152, R30, 0x8, 0x1f ;  /* 0x0d001f001e987f89 */ /* 0x000f2800000e0000 */
[----:B------:R-:W4:Y:S01]  /*16770*/  SHFL.BFLY PT, R149, R31, 0x8, 0x1f ;  /* 0x0d001f001f957f89 */ /* 0x000f2200000e0000 */
[----:B0-----:R-:W-:-:S02]  /*16780*/  FMNMX R162, R36, R162, !PT ;  /* 0x000000a224a27209 */ /* 0x001fc40007800000 */
[----:B-1----:R-:W-:Y:S01]  /*16790*/  FMNMX R135, R135, R161, !PT ;  /* 0x000000a187877209 */ /* 0x002fe20007800000 */
[----:B------:R-:W-:Y:S01]  /*167a0*/  SHFL.BFLY PT, R156, R38, 0x10, 0x1f ;  /* 0x0e001f00269c7f89 */ /* 0x000fe200000e0000 */
[----:B------:R-:W-:Y:S02]  /*167b0*/  FMNMX R132, R132, R160, !PT ;  /* 0x000000a084847209 */ /* 0x000fe40007800000 */
[----:B--2---:R-:W-:Y:S01]  /*167c0*/  FMNMX R36, R142, R159, !PT ;  /* 0x0000009f8e247209 */ /* 0x004fe20007800000 */
[----:B------:R-:W0:Y:S01]  /*167d0*/  SHFL.BFLY PT, R161, R96, 0x2, 0x1f ;  /* 0x0c401f0060a17f89 */ /* 0x000e2200000e0000 */
[----:B------:R-:W-:Y:S02]  /*167e0*/  FMNMX R142, R144, R158, !PT ;  /* 0x0000009e908e7209 */ /* 0x000fe40007800000 */
[----:B------:R-:W-:Y:S01]  /*167f0*/  FMNMX R144, R147, R155, !PT ;  /* 0x0000009b93907209 */ /* 0x000fe20007800000 */
[----:B------:R-:W1:Y:S01]  /*16800*/  SHFL.BFLY PT, R160, R143, 0x2, 0x1f ;  /* 0x0c401f008fa07f89 */ /* 0x000e6200000e0000 */
[----:B------:R-:W-:-:S02]  /*16810*/  FMNMX R147, R37, R154, !PT ;  /* 0x0000009a25937209 */ /* 0x000fc40007800000 */
[----:B---3--:R-:W-:Y:S01]  /*16820*/  FMNMX R139, R139, R157, !PT ;  /* 0x0000009d8b8b7209 */ /* 0x008fe20007800000 */
[----:B------:R-:W2:Y:S01]  /*16830*/  SHFL.BFLY PT, R165, R140, 0x1, 0x1f ;  /* 0x0c201f008ca57f89 */ /* 0x000ea200000e0000 */
[----:B------:R-:W-:-:S03]  /*16840*/  FMNMX R37, R146, R153, !PT ;  /* 0x0000009992257209 */ /* 0x000fc60007800000 */
[----:B------:R-:W3:Y:S01]  /*16850*/  SHFL.BFLY PT, R164, R138, 0x1, 0x1f ;  /* 0x0c201f008aa47f89 */ /* 0x000ee200000e0000 */
[----:B----4-:R-:W-:-:S03]  /*16860*/  FMNMX R145, R145, R150, !PT ;  /* 0x0000009691917209 */ /* 0x010fc60007800000 */
[----:B------:R-:W4:Y:S04]  /*16870*/  SHFL.BFLY PT, R163, R141, 0x2, 0x1f ;  /* 0x0c401f008da37f89 */ /* 0x000f2800000e0000 */
[----:B------:R-:W1:Y:S04]  /*16880*/  SHFL.BFLY PT, R157, R162, 0x8, 0x1f ;  /* 0x0d001f00a29d7f89 */ /* 0x000e6800000e0000 */
[----:B------:R-:W2:Y:S04]  /*16890*/  SHFL.BFLY PT, R153, R32, 0x10, 0x1f ;  /* 0x0e001f0020997f89 */ /* 0x000ea800000e0000 */
[----:B------:R-:W4:Y:S04]  /*168a0*/  SHFL.BFLY PT, R169, R39, 0x10, 0x1f ;  /* 0x0e001f0027a97f89 */ /* 0x000f2800000e0000 */
[----:B------:R-:W4:Y:S01]  /*168b0*/  SHFL.BFLY PT, R150, R34, 0x10, 0x1f ;  /* 0x0e001f0022967f89 */ /* 0x000f2200000e0000 */
[----:B------:R-:W-:-:S02]  /*168c0*/  FMNMX R148, R28, R148, !PT ;  /* 0x000000941c947209 */ /* 0x000fc40007800000 */
[----:B------:R-:W-:Y:S02]  /*168d0*/  FMNMX R151, R29, R151, !PT ;  /* 0x000000971d977209 */ /* 0x000fe40007800000 */
[----:B------:R-:W-:Y:S02]  /*168e0*/  FMNMX R152, R30, R152, !PT ;  /* 0x000000981e987209 */ /* 0x000fe40007800000 */
[----:B------:R-:W-:Y:S02]  /*168f0*/  FMNMX R149, R31, R149, !PT ;  /* 0x000000951f957209 */ /* 0x000fe40007800000 */
[----:B------:R-:W-:Y:S01]  /*16900*/  LDS.128 R28, [R0+0x70] ;  /* 0x00007000001c7984 */ /* 0x000fe20000000c00 */
[----:B0-----:R-:W-:Y:S02]  /*16910*/  FMNMX R96, R96, R161, !PT ;  /* 0x000000a160607209 */ /* 0x001fe40007800000 */
[----:B-1----:R-:W-:Y:S02]  /*16920*/  FMNMX R143, R143, R160, !PT ;  /* 0x000000a08f8f7209 */ /* 0x002fe40007800000 */
[----:B------:R-:W-:Y:S01]  /*16930*/  FMNMX R156, R38, R156, !PT ;  /* 0x0000009c269c7209 */ /* 0x000fe20007800000 */
[----:B------:R-:W0:Y:S01]  /*16940*/  SHFL.BFLY PT, R155, R147, 0x8, 0x1f ;  /* 0x0d001f00939b7f89 */ /* 0x000e2200000e0000 */
[----:B--2---:R-:W-:-:S02]  /*16950*/  FMNMX R140, R140, R165, !PT ;  /* 0x000000a58c8c7209 */ /* 0x004fc40007800000 */
[----:B---3--:R-:W-:Y:S01]  /*16960*/  FMNMX R138, R138, R164, !PT ;  /* 0x000000a48a8a7209 */ /* 0x008fe20007800000 */
[----:B------:R-:W1:Y:S01]  /*16970*/  SHFL.BFLY PT, R146, R35, 0x10, 0x1f ;  /* 0x0e001f0023927f89 */ /* 0x000e6200000e0000 */
[----:B----4-:R-:W-:Y:S02]  /*16980*/  FMNMX R141, R141, R163, !PT ;  /* 0x000000a38d8d7209 */ /* 0x010fe40007800000 */
[----:B------:R-:W-:Y:S01]  /*16990*/  FMNMX R162, R162, R157, !PT ;  /* 0x0000009da2a27209 */ /* 0x000fe20007800000 */
[----:B------:R-:W2:Y:S01]  /*169a0*/  SHFL.BFLY PT, R164, R96, 0x1, 0x1f ;  /* 0x0c201f0060a47f89 */ /* 0x000ea200000e0000 */
[----:B------:R-:W-:-:S03]  /*169b0*/  FMNMX R153, R32, R153, !PT ;  /* 0x0000009920997209 */ /* 0x000fc60007800000 */
[----:B------:R-:W3:Y:S01]  /*169c0*/  SHFL.BFLY PT, R166, R143, 0x1, 0x1f ;  /* 0x0c201f008fa67f89 */ /* 0x000ee200000e0000 */
[----:B------:R-:W-:-:S03]  /*169d0*/  FMNMX R169, R39, R169, !PT ;  /* 0x000000a927a97209 */ /* 0x000fc60007800000 */
[----:B------:R-:W4:Y:S01]  /*169e0*/  SHFL.BFLY PT, R165, R142, 0x4, 0x1f ;  /* 0x0c801f008ea57f89 */ /* 0x000f2200000e0000 */
[----:B------:R-:W-:-:S03]  /*169f0*/  FMNMX R150, R34, R150, !PT ;  /* 0x0000009622967209 */ /* 0x000fc60007800000 */
[----:B------:R-:W2:Y:S04]  /*16a00*/  SHFL.BFLY PT, R163, R37, 0x2, 0x1f ;  /* 0x0c401f0025a37f89 */ /* 0x000ea800000e0000 */
        /* <DEDUP_REMOVED lines=10> */
[----:B------:R-:W-:Y:S01]  /*16ab0*/  SHFL.BFLY PT, R96, R29, 0x10, 0x1f ;  /* 0x0e001f001d607f89 */ /* 0x000fe200000e0000 */
[----:B----4-:R-:W-:Y:S02]  /*16ac0*/  FMNMX R165, R142, R165, !PT ;  /* 0x000000a58ea57209 */ /* 0x010fe40007800000 */
[----:B------:R-:W-:Y:S01]  /*16ad0*/  FMNMX R163, R37, R163, !PT ;  /* 0x000000a325a37209 */ /* 0x000fe20007800000 */
[----:B------:R-:W1:Y:S01]  /*16ae0*/  SHFL.BFLY PT, R142, R28, 0x10, 0x1f ;  /* 0x0e001f001c8e7f89 */ /* 0x000e6200000e0000 */
[----:B------:R-:W-:-:S03]  /*16af0*/  FMNMX R157, R156, R157, !PT ;  /* 0x0000009d9c9d7209 */ /* 0x000fc60007800000 */
[----:B------:R-:W2:Y:S01]  /*16b00*/  SHFL.BFLY PT, R37, R30, 0x10, 0x1f ;  /* 0x0e001f001e257f89 */ /* 0x000ea200000e0000 */
[----:B------:R-:W-:-:S03]  /*16b10*/  FMNMX R38, R141, R38, !PT ;  /* 0x000000268d267209 */ /* 0x000fc60007800000 */
[----:B------:R-:W3:Y:S01]  /*16b20*/  SHFL.BFLY PT, R143, R31, 0x10, 0x1f ;  /* 0x0e001f001f8f7f89 */ /* 0x000ee200000e0000 */
[----:B------:R-:W-:Y:S02]  /*16b30*/  FMNMX R39, R144, R39, !PT ;  /* 0x0000002790277209 */ /* 0x000fe40007800000 */
[----:B------:R-:W-:Y:S01]  /*16b40*/  FMNMX R153, R153, R34, !PT ;  /* 0x0000002299997209 */ /* 0x000fe20007800000 */
[----:B------:R-:W4:Y:S01]  /*16b50*/  SHFL.BFLY PT, R159, R148, 0x4, 0x1f ;  /* 0x0c801f00949f7f89 */ /* 0x000f2200000e0000 */
[----:B------:R-:W-:-:S03]  /*16b60*/  FMNMX R154, R33, R154, !PT ;  /* 0x0000009a219a7209 */ /* 0x000fc60007800000 */
[----:B------:R-:W0:Y:S04]  /*16b70*/  SHFL.BFLY PT, R167, R151, 0x4, 0x1f ;  /* 0x0c801f0097a77f89 */ /* 0x000e2800000e0000 */
[----:B------:R-:W0:Y:S04]  /*16b80*/  SHFL.BFLY PT, R32, R155, 0x4, 0x1f ;  /* 0x0c801f009b207f89 */ /* 0x000e2800000e0000 */
[----:B------:R-:W0:Y:S04]  /*16b90*/  SHFL.BFLY PT, R141, R146, 0x8, 0x1f ;  /* 0x0d001f00928d7f89 */ /* 0x000e2800000e0000 */
[----:B------:R-:W2:Y:S04]  /*16ba0*/  SHFL.BFLY PT, R144, R157, 0x4, 0x1f ;  /* 0x0c801f009d907f89 */ /* 0x000ea800000e0000 */
[----:B------:R-:W3:Y:S04]  /*16bb0*/  SHFL.BFLY PT, R34, R165, 0x2, 0x1f ;  /* 0x0c401f00a5227f89 */ /* 0x000ee800000e0000 */
[----:B------:R-:W4:Y:S04]  /*16bc0*/  SHFL.BFLY PT, R161, R149, 0x4, 0x1f ;  /* 0x0c801f0095a17f89 */ /* 0x000f2800000e0000 */
[----:B------:R-:W4:Y:S04]  /*16bd0*/  SHFL.BFLY PT, R33, R162, 0x4, 0x1f ;  /* 0x0c801f00a2217f89 */ /* 0x000f2800000e0000 */
[----:B------:R-:W4:Y:S04]  /*16be0*/  SHFL.BFLY PT, R35, R150, 0x8, 0x1f ;  /* 0x0d001f0096237f89 */ /* 0x000f2800000e0000 */
[----:B------:R-:W4:Y:S01]  /*16bf0*/  SHFL.BFLY PT, R147, R154, 0x8, 0x1f ;  /* 0x0d001f009a937f89 */ /* 0x000f2200000e0000 */
[----:B0-----:R-:W-:-:S02]  /*16c00*/  FMNMX R168, R169, R168, !PT ;  /* 0x000000a8a9a87209 */ /* 0x001fc40007800000 */
[----:B-1----:R-:W-:Y:S02]  /*16c10*/  FMNMX R142, R28, R142, !PT ;  /* 0x0000008e1c8e7209 */ /* 0x002fe40007800000 */
[----:B------:R-:W-:Y:S02]  /*16c20*/  FMNMX R96, R29, R96, !PT ;  /* 0x000000601d607209 */ /* 0x000fe40007800000 */
[----:B--2---:R-:W-:Y:S02]  /*16c30*/  FMNMX R37, R30, R37, !PT ;  /* 0x000000251e257209 */ /* 0x004fe40007800000 */
[----:B---3--:R-:W-:Y:S02]  /*16c40*/  FMNMX R143, R31, R143, !PT ;  /* 0x0000008f1f8f7209 */ /* 0x008fe40007800000 */
[----:B----4-:R-:W-:Y:S01]  /*16c50*/  FMNMX R159, R148, R159, !PT ;  /* 0x0000009f949f7209 */ /* 0x010fe20007800000 */
[----:B------:R-:W-:Y:S01]  /*16c60*/  SHFL.BFLY PT, R30, R142, 0x8, 0x1f ;  /* 0x0d001f008e1e7f89 */ /* 0x000fe200000e0000 */
[----:B------:R-:W-:-:S02]  /*16c70*/  FMNMX R167, R151, R167, !PT ;  /* 0x000000a797a77209 */ /* 0x000fc40007800000 */
[----:B------:R-:W-:Y:S01]  /*16c80*/  FMNMX R32, R155, R32, !PT ;  /* 0x000000209b207209 */ /* 0x000fe20007800000 */
[----:B------:R-:W0:Y:S01]  /*16c90*/  SHFL.BFLY PT, R148, R168, 0x4, 0x1f ;  /* 0x0c801f00a8947f89 */ /* 0x000e2200000e0000 */
[----:B------:R-:W-:Y:S02]  /*16ca0*/  FMNMX R169, R146, R141, !PT ;  /* 0x0000008d92a97209 */ /* 0x000fe40007800000 */
        /* <DEDUP_REMOVED lines=21> */
[----:B---3--:R-:W-:Y:S01]  /*16e00*/  FMNMX R168, R143, R165, !PT ;  /* 0x000000a58fa87209 */ /* 0x008fe20007800000 */
[----:B------:R-:W0:Y:S01]  /*16e10*/  SHFL.BFLY PT, R160, R152, 0x4, 0x1f ;  /* 0x0c801f0098a07f89 */ /* 0x000e2200000e0000 */
[----:B----4-:R-:W-:Y:S02]  /*16e20*/  FMNMX R141, R163, R141, !PT ;  /* 0x0000008da38d7209 */ /* 0x010fe40007800000 */
[----:B------:R-:W-:Y:S01]  /*16e30*/  FMNMX R151, R167, R151, !PT ;  /* 0x00000097a7977209 */ /* 0x000fe20007800000 */
[----:B------:R-:W1:Y:S01]  /*16e40*/  SHFL.BFLY PT, R155, R147, 0x4, 0x1f ;  /* 0x0c801f00939b7f89 */ /* 0x000e6200000e0000 */
[----:B------:R-:W-:-:S02]  /*16e50*/  FMNMX R149, R153, R149, !PT ;  /* 0x0000009599957209 */ /* 0x000fc40007800000 */
[----:B------:R-:W-:Y:S01]  /*16e60*/  FMNMX R169, R169, R146, !PT ;  /* 0x00000092a9a97209 */ /* 0x000fe20007800000 */
[----:B------:R-:W2:Y:S01]  /*16e70*/  SHFL.BFLY PT, R37, R142, 0x4, 0x1f ;  /* 0x0c801f008e257f89 */ /* 0x000ea200000e0000 */
[----:B------:R-:W-:-:S03]  /*16e80*/  FMNMX R29, R32, R29, !PT ;  /* 0x0000001d201d7209 */ /* 0x000fc60007800000 */
[----:B------:R-:W3:Y:S01]  /*16e90*/  SHFL.BFLY PT, R167, R31, 0x4, 0x1f ;  /* 0x0c801f001fa77f89 */ /* 0x000ee200000e0000 */
[----:B------:R-:W-:-:S03]  /*16ea0*/  FMNMX R162, R161, R162, !PT ;  /* 0x000000a2a1a27209 */ /* 0x000fc60007800000 */
[----:B------:R-:W4:Y:S01]  /*16eb0*/  SHFL.BFLY PT, R165, R157, 0x4, 0x1f ;  /* 0x0c801f009da57f89 */ /* 0x000f2200000e0000 */
[----:B------:R-:W-:-:S03]  /*16ec0*/  FMNMX R154, R33, R154, !PT ;  /* 0x0000009a219a7209 */ /* 0x000fc60007800000 */
[----:B------:R-:W0:Y:S01]  /*16ed0*/  SHFL.BFLY PT, R163, R168, 0x4, 0x1f ;  /* 0x0c801f00a8a37f89 */ /* 0x000e2200000e0000 */
[----:B------:R-:W-:-:S03]  /*16ee0*/  FMNMX R156, R35, R156, !PT ;  /* 0x0000009c239c7209 */ /* 0x000fc60007800000 */
        /* <DEDUP_REMOVED lines=39> */
[----:B------:R-:W1:Y:S01]  /*17160*/  S2R R199, SR_TID.X ;  /* 0x0000000000c77919 */ /* 0x000e620000002100 */
[----:B----4-:R-:W-:Y:S02]  /*17170*/  FMNMX R29, R37, R29, !PT ;  /* 0x0000001d251d7209 */ /* 0x010fe40007800000 */
[----:B------:R-:W-:Y:S02]  /*17180*/  FMNMX R31, R167, R31, !PT ;  /* 0x0000001fa71f7209 */ /* 0x000fe40007800000 */
[----:B------:R-:W-:-:S02]  /*17190*/  FMNMX R34, R165, R34, !PT ;  /* 0x00000022a5227209 */ /* 0x000fc40007800000 */
        /* <DEDUP_REMOVED lines=8> */
[----:B------:R-:W0:Y:S04]  /*17220*/  SHFL.BFLY PT, R144, R145, 0x1, 0x1f ;  /* 0x0c201f0091907f89 */ /* 0x000e2800000e0000 */
[----:B------:R-:W0:Y:S04]  /*17230*/  SHFL.BFLY PT, R143, R162, 0x1, 0x1f ;  /* 0x0c201f00a28f7f89 */ /* 0x000e2800000e0000 */
[----:B------:R-:W0:Y:S04]  /*17240*/  SHFL.BFLY PT, R155, R146, 0x1, 0x1f ;  /* 0x0c201f00929b7f89 */ /* 0x000e2800000e0000 */
[----:B------:R-:W1:Y:S04]  /*17250*/  SHFL.BFLY PT, R156, R39, 0x1, 0x1f ;  /* 0x0c201f00279c7f89 */ /* 0x000e6800000e0000 */
[----:B------:R-:W3:Y:S04]  /*17260*/  SHFL.BFLY PT, R158, R147, 0x1, 0x1f ;  /* 0x0c201f00939e7f89 */ /* 0x000ee800000e0000 */
[----:B------:R-:W4:Y:S04]  /*17270*/  SHFL.BFLY PT, R28, R29, 0x1, 0x1f ;  /* 0x0c201f001d1c7f89 */ /* 0x000f2800000e0000 */
[----:B------:R-:W4:Y:S04]  /*17280*/  SHFL.BFLY PT, R33, R31, 0x1, 0x1f ;  /* 0x0c201f001f217f89 */ /* 0x000f2800000e0000 */
[----:B------:R-:W4:Y:S04]  /*17290*/  SHFL.BFLY PT, R35, R34, 0x1, 0x1f ;  /* 0x0c201f0022237f89 */ /* 0x000f2800000e0000 */
[----:B------:R-:W4:Y:S01]  /*172a0*/  SHFL.BFLY PT, R37, R142, 0x1, 0x1f ;  /* 0x0c201f008e257f89 */ /* 0x000f2200000e0000 */
[----:B------:R-:W-:-:S02]  /*172b0*/  LOP3.LUT P2, RZ, R218, 0x40000, RZ, 0xc0, !PT ;  /* 0x00040000daff7812 */ /* 0x000fc4000784c0ff */
[----:B0-----:R-:W-:Y:S02]  /*172c0*/  FMNMX R154, R154, R96, !PT ;  /* 0x000000609a9a7209 */ /* 0x001fe40007800000 */
[----:B-1----:R-:W-:Y:S02]  /*172d0*/  SHF.R.U32.HI R96, RZ, 0x3, R199 ;  /* 0x00000003ff607819 */ /* 0x002fe400000116c7 */
[----:B--2---:R-:W-:Y:S02]  /*172e0*/  FMNMX R160, R150, R160, !PT ;  /* 0x000000a096a07209 */ /* 0x004fe40007800000 */
[----:B---3--:R-:W-:Y:S02]  /*172f0*/  FMNMX R159, R152, R159, !PT ;  /* 0x0000009f989f7209 */ /* 0x008fe40007800000 */
[----:B----4-:R-:W-:Y:S02]  /*17300*/  FMNMX R153, R151, R153, !PT ;  /* 0x0000009997997209 */ /* 0x010fe40007800000 */
[----:B------:R-:W-:-:S02]  /*17310*/  FMNMX R144, R145, R144, !PT ;  /* 0x0000009091907209 */ /* 0x000fc40007800000 */
[----:B------:R-:W-:Y:S02]  /*17320*/  FMNMX R143, R162, R143, !PT ;  /* 0x0000008fa28f7209 */ /* 0x000fe40007800000 */
[----:B------:R-:W-:Y:S02]  /*17330*/  FMNMX R155, R146, R155, !PT ;  /* 0x0000009b929b7209 */ /* 0x000fe40007800000 */
[----:B------:R-:W-:Y:S01]  /*17340*/  LOP3.LUT R96, R96, 0x4, RZ, 0xc0, !PT ;  /* 0x0000000460607812 */ /* 0x000fe200078ec0ff */
[----:B------:R-:W-:Y:S01]  /*17350*/  BAR.SYNC.DEFER_BLOCKING 0x0 ;  /* 0x0000000000007b1d */ /* 0x000fe20000010000 */
[----:B------:R-:W-:Y:S02]  /*17360*/  FMNMX R156, R39, R156, !PT ;  /* 0x0000009c279c7209 */ /* 0x000fe40007800000 */
[----:B------:R-:W-:Y:S02]  /*17370*/  FMNMX R158, R147, R158, !PT ;  /* 0x0000009e939e7209 */ /* 0x000fe40007800000 */
[----:B------:R-:W-:-:S02]  /*17380*/  FMNMX R28, R29, R28, !PT ;  /* 0x0000001c1d1c7209 */ /* 0x000fc40007800000 */
[----:B------:R-:W-:Y:S02]  /*17390*/  FMNMX R33, R31, R33, !PT ;  /* 0x000000211f217209 */ /* 0x000fe40007800000 */
[----:B------:R-:W-:Y:S02]  /*173a0*/  FMNMX R35, R34, R35, !PT ;  /* 0x0000002322237209 */ /* 0x000fe40007800000 */
[----:B------:R-:W-:Y:S01]  /*173b0*/  FMNMX R37, R142, R37, !PT ;  /* 0x000000258e257209 */ /* 0x000fe20007800000 */
[----:B------:R0:W-:Y:S04]  /*173c0*/  @!P2 STS [R96+0x4000], R40 ;  /* 0x004000286000a388 */ /* 0x0001e80000000800 */
        /* <DEDUP_REMOVED lines=62> */
[----:B------:R0:W-:Y:S01]  /*177b0*/  @!P2 STS [R96+0x4140], R36 ;  /* 0x004140246000a388 */ /* 0x0001e20000000800 */
[----:B------:R-:W-:-:S02]  /*177c0*/  LOP3.LUT P1, RZ, R218, 0x20000, RZ, 0xc0, !PT ;  /* 0x00020000daff7812 */ /* 0x000fc4000782c0ff */
[----:B------:R-:W-:Y:S02]  /*177d0*/  LOP3.LUT P0, RZ, R218, 0x10000, RZ, 0xc0, !PT ;  /* 0x00010000daff7812 */ /* 0x000fe4000780c0ff */
[----:B------:R-:W2:Y:S04]  /*177e0*/  LDL R228, [R1+0x200] ;  /* 0x0002000001e47983 */ /* 0x000ea80000100800 */
[----:B------:R-:W3:Y:S04]  /*177f0*/  LDL.LU R252, [R1+0x54] ;  /* 0x0000540001fc7983 */ /* 0x000ee80000300800 */
[----:B------:R-:W4:Y:S04]  /*17800*/  LDL.LU R235, [R1+0x50] ;  /* 0x0000500001eb7983 */ /* 0x000f280000300800 */
[----:B------:R-:W-:Y:S06]  /*17810*/  BAR.SYNC.DEFER_BLOCKING 0x0 ;  /* 0x0000000000007b1d */ /* 0x000fec0000010000 */
[----:B------:R-:W2:Y:S04]  /*17820*/  LDL.LU R230, [R1+0x58] ;  /* 0x0000580001e67983 */ /* 0x000ea80000300800 */
[----:B------:R-:W2:Y:S04]  /*17830*/  LDL.LU R229, [R1+0x334] ;  /* 0x0003340001e57983 */ /* 0x000ea80000300800 */
[----:B------:R-:W2:Y:S04]  /*17840*/  LDL.LU R217, [R1+0x338] ;  /* 0x0003380001d97983 */ /* 0x000ea80000300800 */
[----:B------:R-:W-:Y:S04]  /*17850*/  STL [R1+0x688], R243 ;  /* 0x000688f301007387 */ /* 0x000fe80000100800 */
[----:B------:R-:W-:Y:S04]  /*17860*/  STL [R1+0x684], R246 ;  /* 0x000684f601007387 */ /* 0x000fe80000100800 */
[----:B0-----:R-:W0:Y:S04]  /*17870*/  LDS R28, [R199.X4+0x4000] ;  /* 0x00400000c71c7984 */ /* 0x001e280000004800 */
[----:B------:R-:W1:Y:S04]  /*17880*/  LDS R29, [R199.X4+0x4100] ;  /* 0x00410000c71d7984 */ /* 0x000e680000004800 */
[----:B------:R-:W-:Y:S04]  /*17890*/  STL [R1+0x680], R247 ;  /* 0x000680f701007387 */ /* 0x000fe80000100800 */
[----:B------:R-:W-:Y:S04]  /*178a0*/  STL [R1+0x67c], R248 ;  /* 0x00067cf801007387 */ /* 0x000fe80000100800 */
[----:B------:R-:W-:Y:S04]  /*178b0*/  STL [R1+0x678], R249 ;  /* 0x000678f901007387 */ /* 0x000fe80000100800 */
[----:B------:R-:W-:Y:S04]  /*178c0*/  STL [R1+0x674], R250 ;  /* 0x000674fa01007387 */ /* 0x000fe80000100800 */
[----:B------:R-:W-:Y:S04]  /*178d0*/  STL [R1+0x670], R251 ;  /* 0x000670fb01007387 */ /* 0x000fe80000100800 */
[----:B-----5:R-:W-:Y:S04]  /*178e0*/  STL [R1+0x66c], R4 ;  /* 0x00066c0401007387 */ /* 0x020fe80000100800 */
[----:B------:R-:W-:Y:S04]  /*178f0*/  STL [R1+0x668], R7 ;  /* 0x0006680701007387 */ /* 0x000fe80000100800 */
[----:B------:R-:W-:Y:S04]  /*17900*/  STL [R1+0x664], R8 ;  /* 0x0006640801007387 */ /* 0x000fe80000100800 */
[----:B0-----:R-:W0:Y:S04]  /*17910*/  SHFL.BFLY PT, R30, R28, 0x1, 0x1f ;  /* 0x0c201f001c1e7f89 */ /* 0x001e2800000e0000 */
[----:B-1----:R-:W1:Y:S04]  /*17920*/  SHFL.BFLY PT, R31, R29, 0x1, 0x1f ;  /* 0x0c201f001d1f7f89 */ /* 0x002e6800000e0000 */
[----:B------:R-:W-:Y:S04]  /*17930*/  STL [R1+0x660], R5 ;  /* 0x0006600501007387 */ /* 0x000fe80000100800 */
[----:B------:R-:W-:Y:S04]  /*17940*/  STL [R1+0x65c], R6 ;  /* 0x00065c0601007387 */ /* 0x000fe80000100800 */
[----:B------:R-:W-:Y:S04]  /*17950*/  STL [R1+0x658], R9 ;  /* 0x0006580901007387 */ /* 0x000fe80000100800 */
[----:B------:R-:W-:Y:S01]  /*17960*/  STL [R1+0x654], R10 ;  /* 0x0006540a01007387 */ /* 0x000fe20000100800 */
[----:B0-----:R-:W-:-:S03]  /*17970*/  FMNMX R30, R28, R30, !PT ;  /* 0x0000001e1c1e7209 */ /* 0x001fc60007800000 */
[----:B------:R-:W-:Y:S01]  /*17980*/  STL [R1+0x5c0], R11 ;  /* 0x0005c00b01007387 */ /* 0x000fe20000100800 */
[----:B-1----:R-:W-:-:S03]  /*17990*/  FMNMX R31, R29, R31, !PT ;  /* 0x0000001f1d1f7209 */ /* 0x002fc60007800000 */
[----:B------:R-:W-:Y:S04]  /*179a0*/  @!P0 STS [R199.X4+0x4000], R30 ;  /* 0x0040001ec7008388 */ /* 0x000fe80000004800 */
[----:B------:R-:W-:Y:S04]  /*179b0*/  @!P0 STS [R199.X4+0x4100], R31 ;  /* 0x0041001fc7008388 */ /* 0x000fe80000004800 */
[----:B------:R-:W-:Y:S06]  /*179c0*/  BAR.SYNC.DEFER_BLOCKING 0x0 ;  /* 0x0000000000007b1d */ /* 0x000fec0000010000 */
[----:B------:R-:W-:Y:S04]  /*179d0*/  STL [R1+0x5b0], R218 ;  /* 0x0005b0da01007387 */ /* 0x000fe80000100800 */
[----:B------:R-:W-:Y:S04]  /*179e0*/  STL [R1+0x5ac], R3 ;  /* 0x0005ac0301007387 */ /* 0x000fe80000100800 */
[----:B------:R-:W-:Y:S04]  /*179f0*/  STL [R1+0x5a8], R2 ;  /* 0x0005a80201007387 */ /* 0x000fe80000100800 */
[----:B------:R-:W4:Y:S02]  /*17a00*/  LDS R28, [0x4000] ;  /* 0x00400000ff1c7984 */ /* 0x000f240000000800 */
[----:B----4-:R-:W-:-:S02]  /*17a10*/  FMNMX R32, R28, R235, !PT ;  /* 0x000000eb1c207209 */ /* 0x010fc40007800000 */
[----:B------:R-:W3:Y:S02]  /*17a20*/  LDS R28, [0x4008] ;  /* 0x00400800ff1c7984 */ /* 0x000ee40000000800 */
[C---:B------:R-:W-:Y:S02]  /*17a30*/  FSETP.NEU.AND P3, PT, R32.reuse, -INF , PT ;  /* 0xff8000002000780b */ /* 0x040fe40003f6d000 */
[----:B------:R-:W-:Y:S02]  /*17a40*/  STL [R1+0x174], R32 ;  /* 0x0001742001007387 */ /* 0x000fe40000100800 */
[----:B------:R-:W-:Y:S02]  /*17a50*/  FSEL R152, R32, RZ, P3 ;  /* 0x000000ff20987208 */ /* 0x000fe40001800000 */
[----:B------:R-:W4:Y:S01]  /*17a60*/  LDL.LU R211, [R1+0x33c] ;  /* 0x00033c0001d37983 */ /* 0x000f220000300800 */
[----:B---3--:R-:W-:-:S03]  /*17a70*/  FMNMX R2, R252, R28, !PT ;  /* 0x0000001cfc027209 */ /* 0x008fc60007800000 */
[----:B------:R-:W2:Y:S01]  /*17a80*/  LDS R28, [0x4010] ;  /* 0x00401000ff1c7984 */ /* 0x000ea20000000800 */
[----:B------:R-:W-:-:S03]  /*17a90*/  FSETP.NEU.AND P3, PT, R2, -INF , PT ;  /* 0xff8000000200780b */ /* 0x000fc60003f6d000 */
[----:B------:R2:W-:Y:S01]  /*17aa0*/  STL [R1+0x170], R2 ;  /* 0x0001700201007387 */ /* 0x0005e20000100800 */
[----:B------:R-:W-:-:S03]  /*17ab0*/  FSEL R151, R2, RZ, P3 ;  /* 0x000000ff02977208 */ /* 0x000fc60001800000 */
[----:B------:R-:W3:Y:S01]  /*17ac0*/  LDL.LU R222, [R1+0x340] ;  /* 0x0003400001de7983 */ /* 0x000ee20000300800 */
[----:B--2---:R-:W-:-:S03]  /*17ad0*/  FMNMX R2, R28, R230, !PT ;  /* 0x000000e61c027209 */ /* 0x004fc60007800000 */
[----:B------:R-:W0:Y:S01]  /*17ae0*/  LDS R28, [0x4018] ;  /* 0x00401800ff1c7984 */ /* 0x000e220000000800 */
[----:B------:R-:W-:-:S03]  /*17af0*/  FSETP.NEU.AND P3, PT, R2, -INF , PT ;  /* 0xff8000000200780b */ /* 0x000fc60003f6d000 */
[----:B------:R0:W-:Y:S01]  /*17b00*/  STL [R1+0x16c], R2 ;  /* 0x00016c0201007387 */ /* 0x0001e20000100800 */
[----:B------:R-:W-:-:S03]  /*17b10*/  FSEL R150, R2, RZ, P3 ;  /* 0x000000ff02967208 */ /* 0x000fc60001800000 */
[----:B------:R-:W2:Y:S01]  /*17b20*/  LDL.LU R227, [R1+0x344] ;  /* 0x0003440001e37983 */ /* 0x000ea20000300800 */
[----:B0-----:R-:W-:-:S03]  /*17b30*/  FMNMX R2, R229, R28, !PT ;  /* 0x0000001ce5027209 */ /* 0x001fc60007800000 */
[----:B------:R-:W0:Y:S01]  /*17b40*/  LDS R28, [0x4020] ;  /* 0x00402000ff1c7984 */ /* 0x000e220000000800 */
[----:B------:R-:W-:-:S03]  /*17b50*/  FSETP.NEU.AND P3, PT, R2, -INF , PT ;  /* 0xff8000000200780b */ /* 0x000fc60003f6d000 */
[----:B------:R0:W-:Y:S01]  /*17b60*/  STL [R1+0x168], R2 ;  /* 0x0001680201007387 */ /* 0x0001e20000100800 */
[----:B------:R-:W-:-:S03]  /*17b70*/  FSEL R149, R2, RZ, P3 ;  /* 0x000000ff02957208 */ /* 0x000fc60001800000 */
[----:B------:R-:W2:Y:S01]  /*17b80*/  LDL.LU R233, [R1+0x348] ;  /* 0x0003480001e97983 */ /* 0x000ea20000300800 */
[----:B0-----:R-:W-:-:S03]  /*17b90*/  FMNMX R2, R28, R217, !PT ;  /* 0x000000d91c027209 */ /* 0x001fc60007800000 */
[----:B------:R-:W4:Y:S01]  /*17ba0*/  LDS R28, [0x4028] ;  /* 0x00402800ff1c7984 */ /* 0x000f220000000800 */
[----:B------:R-:W-:-:S03]  /*17bb0*/  FSETP.NEU.AND P3, PT, R2, -INF , PT ;  /* 0xff8000000200780b */ /* 0x000fc60003f6d000 */
[----:B------:R4:W-:Y:S01]  /*17bc0*/  STL [R1+0x164], R2 ;  /* 0x0001640201007387 */ /* 0x0009e20000100800 */
[----:B------:R-:W-:-:S03]  /*17bd0*/  FSEL R148, R2, RZ, P3 ;  /* 0x000000ff02947208 */ /* 0x000fc60001800000 */
[----:B------:R-:W2:Y:S01]  /*17be0*/  LDL.LU R234, [R1+0x34c] ;  /* 0x00034c0001ea7983 */ /* 0x000ea20000300800 */
[----:B------:R-:W-:Y:S01]  /*17bf0*/  IMAD.MOV.U32 R207, RZ, RZ, R228 ;  /* 0x000000ffffcf7224 */ /* 0x000fe200078e00e4 */
[----:B----4-:R-:W-:Y:S02]  /*17c00*/  FMNMX R2, R211, R28, !PT ;  /* 0x0000001cd3027209 */ /* 0x010fe40007800000 */
[----:B------:R-:W3:Y:S02]  /*17c10*/  LDS R28, [0x4030] ;  /* 0x00403000ff1c7984 */ /* 0x000ee40000000800 */
[C---:B------:R-:W-:Y:S02]  /*17c20*/  FSETP.NEU.AND P3, PT, R2.reuse, -INF , PT ;  /* 0xff8000000200780b */ /* 0x040fe40003f6d000 */
[----:B------:R3:W-:Y:S02]  /*17c30*/  STL [R1+0x160], R2 ;  /* 0x0001600201007387 */ /* 0x0007e40000100800 */
[----:B------:R-:W-:-:S02]  /*17c40*/  FSEL R147, R2, RZ, P3 ;  /* 0x000000ff02937208 */ /* 0x000fc40001800000 */
[----:B---3--:R-:W-:Y:S02]  /*17c50*/  FMNMX R2, R28, R222, !PT ;  /* 0x000000de1c027209 */ /* 0x008fe40007800000 */
[----:B------:R-:W2:Y:S02]  /*17c60*/  LDS R28, [0x4038] ;  /* 0x00403800ff1c7984 */ /* 0x000ea40000000800 */
[C---:B------:R-:W-:Y:S02]  /*17c70*/  FSETP.NEU.AND P3, PT, R2.reuse, -INF , PT ;  /* 0xff8000000200780b */ /* 0x040fe40003f6d000 */
[----:B------:R2:W-:Y:S02]  /*17c80*/  STL [R1+0x15c], R2 ;  /* 0x00015c0201007387 */ /* 0x0005e40000100800 */
[----:B------:R-:W-:Y:S02]  /*17c90*/  FSEL R146, R2, RZ, P3 ;  /* 0x000000ff02927208 */ /* 0x000fe40001800000 */
[----:B------:R-:W3:Y:S04]  /*17ca0*/  LDL.LU R216, [R1+0x350] ;  /* 0x0003500001d87983 */ /* 0x000ee80000300800 */
[----:B------:R-:W4:Y:S01]  /*17cb0*/  LDL.LU R11, [R1+0x354] ;  /* 0x00035400010b7983 */ /* 0x000f220000300800 */
        /* <DEDUP_REMOVED lines=13> */
[----:B------:R-:W3:Y:S01]  /*17d90*/  LDS R28, [0x4050] ;  /* 0x00405000ff1c7984 */ /* 0x000ee20000000800 */
[----:B------:R-:W-:-:S03]  /*17da0*/  FSETP.NEU.AND P3, PT, R2, -INF , PT ;  /* 0xff8000000200780b */ /* 0x000fc60003f6d000 */
[----:B------:R3:W-:Y:S01]  /*17db0*/  STL [R1+0x150], R2 ;  /* 0x0001500201007387 */ /* 0x0007e20000100800 */
[----:B------:R-:W-:Y:S02]  /*17dc0*/  FSEL R143, R2, RZ, P3 ;  /* 0x000000ff028f7208 */ /* 0x000fe40001800000 */
[----:B---3--:R-:W-:Y:S02]  /*17dd0*/  FMNMX R2, R28, R216, !PT ;  /* 0x000000d81c027209 */ /* 0x008fe40007800000 */
[----:B------:R-:W4:Y:S02]  /*17de0*/  LDS R28, [0x4058] ;  /* 0x00405800ff1c7984 */ /* 0x000f240000000800 */
[C---:B------:R-:W-:Y:S02]  /*17df0*/  FSETP.NEU.AND P3, PT, R2.reuse, -INF , PT ;  /* 0xff8000000200780b */ /* 0x040fe40003f6d000 */
[----:B------:R4:W-:Y:S02]  /*17e00*/  STL [R1+0x14c], R2 ;  /* 0x00014c0201007387 */ /* 0x0009e40000100800 */
[----:B------:R-:W-:-:S02]  /*17e10*/  FSEL R142, R2, RZ, P3 ;  /* 0x000000ff028e7208 */ /* 0x000fc40001800000 */
[----:B------:R-:W3:Y:S01]  /*17e20*/  LDL.LU R231, [R1+0x360] ;  /* 0x0003600001e77983 */ /* 0x000ee20000300800 */
[----:B----4-:R-:W-:-:S03]  /*17e30*/  FMNMX R2, R11, R28, !PT ;  /* 0x0000001c0b027209 */ /* 0x010fc60007800000 */
[----:B------:R-:W2:Y:S01]  /*17e40*/  LDS R28, [0x4060] ;  /* 0x00406000ff1c7984 */ /* 0x000ea20000000800 */
[----:B------:R-:W-:-:S03]  /*17e50*/  FSETP.NEU.AND P3, PT, R2, -INF , PT ;  /* 0xff8000000200780b */ /* 0x000fc60003f6d000 */
[----:B------:R2:W-:Y:S01]  /*17e60*/  STL [R1+0x148], R2 ;  /* 0x0001480201007387 */ /* 0x0005e20000100800 */
[----:B------:R-:W-:-:S03]  /*17e70*/  FSEL R141, R2, RZ, P3 ;  /* 0x000000ff028d7208 */ /* 0x000fc60001800000 */
        /* <DEDUP_REMOVED lines=11> */
[----:B------:R-:W-:-:S03]  /*17f30*/  FSEL R139, R2, RZ, P3 ;  /* 0x000000ff028b7208 */ /* 0x000fc60001800000 */
[----:B------:R-:W2:Y:S01]  /*17f40*/  LDL.LU R246, [R1+0x36c] ;  /* 0x00036c0001f67983 */ /* 0x000ea20000300800 */
[----:B---3--:R-:W-:-:S03]  /*17f50*/  FMNMX R2, R28, R231, !PT ;  /* 0x000000e71c027209 */ /* 0x008fc60007800000 */
[----:B------:R-:W4:Y:S01]  /*17f60*/  LDS R28, [0x4078] ;  /* 0x00407800ff1c7984 */ /* 0x000f220000000800 */
[----:B------:R-:W-:-:S03]  /*17f70*/  FSETP.NEU.AND P3, PT, R2, -INF , PT ;  /* 0xff8000000200780b */ /* 0x000fc60003f6d000 */
[----:B------:R4:W-:Y:S01]  /*17f80*/  STL [R1+0x13c], R2 ;  /* 0x00013c0201007387 */ /* 0x0009e20000100800 */
[----:B------:R-:W-:-:S03]  /*17f90*/  FSEL R138, R2, RZ, P3 ;  /* 0x000000ff028a7208 */ /* 0x000fc60001800000 */
        /* <DEDUP_REMOVED lines=271> */
[--C-:B------:R-:W-:Y:S01]  /*19090*/  FADD R13, R13, -R91.reuse ;  /* 0x8000005b0d0d7221 */ /* 0x100fe20000000000 */
[----:B------:R-:W-:Y:S01]  /*190a0*/  FADD R70, R70, -R91 ;  /* 0x8000005b46467221 */ /* 0x000fe20000000000 */
[--C-:B------:R-:W-:Y:S01]  /*190b0*/  FADD R24, R24, -R90.reuse ;  /* 0x8000005a18187221 */ /* 0x100fe20000000000 */
[--C-:B------:R-:W-:Y:S01]  /*190c0*/  FADD R25, R25, -R90.reuse ;  /* 0x8000005a19197221 */ /* 0x100fe20000000000 */
[--C-:B------:R-:W-:Y:S01]  /*190d0*/  FADD R27, R27, -R90.reuse ;  /* 0x8000005a1b1b7221 */ /* 0x100fe20000000000 */
[----:B------:R-:W-:Y:S01]  /*190e0*/  FADD R26, R26, -R90 ;  /* 0x8000005a1a1a7221 */ /* 0x000fe20000000000 */
[----:B--2---:R-:W-:Y:S02]  /*190f0*/  FMNMX R2, R28, R156, !PT ;  /* 0x0000009c1c027209 */ /* 0x004fe40007800000 */
[----:B------:R-:W0:Y:S02]  /*19100*/  LDS R28, [0x41e8] ;  /* 0x0041e800ff1c7984 */ /* 0x000e240000000800 */
[----:B------:R-:W-:-:S02]  /*19110*/  FSETP.NEU.AND P3, PT, R2, -INF , PT ;  /* 0xff8000000200780b */ /* 0x000fc40003f6d000 */
[----:B------:R-:W-:Y:S02]  /*19120*/  STL [R1+0x7c], R2 ;  /* 0x00007c0201007387 */ /* 0x000fe40000100800 */
[----:B------:R-:W-:Y:S02]  /*19130*/  FSEL R31, R2, RZ, P3 ;  /* 0x000000ff021f7208 */ /* 0x000fe40001800000 */
[----:B0-----:R-:W-:Y:S02]  /*19140*/  FMNMX R218, R157, R28, !PT ;  /* 0x0000001c9dda7209 */ /* 0x001fe40007800000 */
[----:B------:R-:W3:Y:S02]  /*19150*/  LDS R28, [0x41f0] ;  /* 0x0041f000ff1c7984 */ /* 0x000ee40000000800 */
[C---:B------:R-:W-:Y:S02]  /*19160*/  FSETP.NEU.AND P3, PT, R218.reuse, -INF , PT ;  /* 0xff800000da00780b */ /* 0x040fe40003f6d000 */
[----:B------:R0:W-:Y:S02]  /*19170*/  STL [R1+0x5b4], R218 ;  /* 0x0005b4da01007387 */ /* 0x0001e40000100800 */
[----:B------:R-:W-:Y:S01]  /*19180*/  FSEL R30, R218, RZ, P3 ;  /* 0x000000ffda1e7208 */ /* 0x000fe20001800000 */
[----:B0-----:R-:W-:-:S02]  /*19190*/  IMAD.MOV.U32 R218, RZ, RZ, R252 ;  /* 0x000000ffffda7224 */ /* 0x001fc400078e00fc */
[----:B------:R0:W-:Y:S02]  /*191a0*/  MUFU.EX2 R252, R70 ;  /* 0x0000004600fc7308 */ /* 0x0001e40000000800 */
[----:B0-----:R-:W-:Y:S01]  /*191b0*/  FADD R70, R81, -R91 ;  /* 0x8000005b51467221 */ /* 0x001fe20000000000 */
[----:B------:R-:W-:Y:S01]  /*191c0*/  IMAD.MOV.U32 R81, RZ, RZ, R11 ;  /* 0x000000ffff517224 */ /* 0x000fe200078e000b */
[----:B---3--:R-:W-:Y:S02]  /*191d0*/  FMNMX R3, R28, R158, !PT ;  /* 0x0000009e1c037209 */ /* 0x008fe40007800000 */
[----:B------:R-:W4:Y:S04]  /*191e0*/  LDS R28, [0x41f8] ;  /* 0x0041f800ff1c7984 */ /* 0x000f280000000800 */
[----:B------:R-:W-:Y:S01]  /*191f0*/  BAR.SYNC.DEFER_BLOCKING 0x0 ;  /* 0x0000000000007b1d */ /* 0x000fe20000010000 */
[----:B------:R-:W-:-:S04]  /*19200*/  FSETP.NEU.AND P3, PT, R3, -INF , PT ;  /* 0xff8000000300780b */ /* 0x000fc80003f6d000 */
[----:B------:R-:W-:Y:S01]  /*19210*/  FSEL R29, R3, RZ, P3 ;  /* 0x000000ff031d7208 */ /* 0x000fe20001800000 */
[----:B------:R0:W-:Y:S02]  /*19220*/  STL [R1+0x5b8], R3 ;  /* 0x0005b80301007387 */ /* 0x0001e40000100800 */
[----:B0-----:R-:W-:Y:S02]  /*19230*/  IMAD.MOV.U32 R3, RZ, RZ, R235 ;  /* 0x000000ffff037224 */ /* 0x001fe400078e00eb */
[----:B------:R0:W-:Y:S02]  /*19240*/  MUFU.EX2 R235, R13 ;  /* 0x0000000d00eb7308 */ /* 0x0001e40000000800 */
[----:B0-----:R-:W-:Y:S01]  /*19250*/  FADD R13, R74, -R91 ;  /* 0x8000005b4a0d7221 */ /* 0x001fe20000000000 */
[----:B------:R-:W-:Y:S02]  /*19260*/  IMAD.MOV.U32 R74, RZ, RZ, R218 ;  /* 0x000000ffff4a7224 */ /* 0x000fe400078e00da */
[----:B------:R-:W-:-:S03]  /*19270*/  IMAD.MOV.U32 R218, RZ, RZ, R232 ;  /* 0x000000ffffda7224 */ /* 0x000fc600078e00e8 */
[----:B------:R0:W-:Y:S01]  /*19280*/  MUFU.EX2 R232, R13 ;  /* 0x0000000d00e87308 */ /* 0x0001e20000000800 */
[----:B----4-:R-:W-:-:S04]  /*19290*/  FMNMX R2, R159, R28, !PT ;  /* 0x0000001c9f027209 */ /* 0x010fc80007800000 */
[C---:B------:R-:W-:Y:S01]  /*192a0*/  FSETP.NEU.AND P3, PT, R2.reuse, -INF , PT ;  /* 0xff8000000200780b */ /* 0x040fe20003f6d000 */
[----:B0-----:R-:W-:Y:S01]  /*192b0*/  FADD R13, R73, -R91 ;  /* 0x8000005b490d7221 */ /* 0x001fe20000000000 */
[----:B------:R-:W-:Y:S01]  /*192c0*/  IMAD.MOV.U32 R73, RZ, RZ, R3 ;  /* 0x000000ffff497224 */ /* 0x000fe200078e0003 */
[----:B------:R0:W-:Y:S01]  /*192d0*/  STL [R1+0x5bc], R2 ;  /* 0x0005bc0201007387 */ /* 0x0001e20000100800 */
[----:B------:R-:W-:Y:S01]  /*192e0*/  IMAD.MOV.U32 R3, RZ, RZ, R231 ;  /* 0x000000ffff037224 */ /* 0x000fe200078e00e7 */
[----:B------:R-:W-:Y:S01]  /*192f0*/  FSEL R28, R2, RZ, P3 ;  /* 0x000000ff021c7208 */ /* 0x000fe20001800000 */
[----:B------:R1:W-:Y:S02]  /*19300*/  MUFU.EX2 R231, R13 ;  /* 0x0000000d00e77308 */ /* 0x0003e40000000800 */
[----:B-1----:R-:W-:Y:S01]  /*19310*/  FADD R13, R80, -R91 ;  /* 0x8000005b500d7221 */ /* 0x002fe20000000000 */
[----:B------:R-:W-:-:S05]  /*19320*/  IMAD.MOV.U32 R80, RZ, RZ, R228 ;  /* 0x000000ffff507224 */ /* 0x000fca00078e00e4 */
[----:B------:R1:W-:Y:S02]  /*19330*/  MUFU.EX2 R228, R13 ;  /* 0x0000000d00e47308 */ /* 0x0003e40000000800 */
[----:B-1----:R-:W-:Y:S01]  /*19340*/  FADD R13, R75, -R91 ;  /* 0x8000005b4b0d7221 */ /* 0x002fe20000000000 */
[----:B------:R-:W-:-:S05]  /*19350*/  IMAD.MOV.U32 R75, RZ, RZ, R216 ;  /* 0x000000ffff4b7224 */ /* 0x000fca00078e00d8 */
[----:B------:R1:W-:Y:S02]  /*19360*/  MUFU.EX2 R216, R13 ;  /* 0x0000000d00d87308 */ /* 0x0003e40000000800 */
[----:B-1----:R-:W-:Y:S01]  /*19370*/  FADD R13, R82, -R91 ;  /* 0x8000005b520d7221 */ /* 0x002fe20000000000 */
[----:B------:R-:W-:-:S05]  /*19380*/  IMAD.MOV.U32 R82, RZ, RZ, R212 ;  /* 0x000000ffff527224 */ /* 0x000fca00078e00d4 */
[----:B------:R1:W-:Y:S08]  /*19390*/  MUFU.EX2 R212, R70 ;  /* 0x0000004600d47308 */ /* 0x0003f00000000800 */
[----:B------:R-:W-:Y:S01]  /*193a0*/  MUFU.EX2 R13, R13 ;  /* 0x0000000d000d7308 */ /* 0x000fe20000000800 */
[----:B-1----:R-:W-:-:S07]  /*193b0*/  FADD R70, R84, -R91 ;  /* 0x8000005b54467221 */ /* 0x002fce0000000000 */
[----:B------:R1:W2:Y:S02]  /*193c0*/  MUFU.EX2 R11, R70 ;  /* 0x00000046000b7308 */ /* 0x0002a40000000800 */
[----:B-1----:R-:W-:-:S06]  /*193d0*/  FADD R70, R83, -R91 ;  /* 0x8000005b53467221 */ /* 0x002fcc0000000000 */
[----:B0-----:R0:W1:Y:S01]  /*193e0*/  MUFU.EX2 R2, R70 ;  /* 0x0000004600027308 */ /* 0x0010620000000800 */
[----:B--2---:R-:W-:Y:S01]  /*193f0*/  STL [R1+0x4c], R11 ;  /* 0x00004c0b01007387 */ /* 0x004fe20000100800 */
[----:B0-----:R-:W-:Y:S01]  /*19400*/  FADD R70, R86, -R91 ;  /* 0x8000005b56467221 */ /* 0x001fe20000000000 */
[----:B------:R-:W-:-:S05]  /*19410*/  IMAD.MOV.U32 R86, RZ, RZ, R233 ;  /* 0x000000ffff567224 */ /* 0x000fca00078e00e9 */
[----:B------:R0:W-:Y:S01]  /*19420*/  MUFU.EX2 R233, R24 ;  /* 0x0000001800e97308 */ /* 0x0001e20000000800 */
[----:B-1----:R1:W-:Y:S01]  /*19430*/  STL [R1+0x68], R2 ;  /* 0x0000680201007387 */ /* 0x0023e20000100800 */
[----:B0-----:R-:W-:-:S06]  /*19440*/  FADD R24, R44, -R90 ;  /* 0x8000005a2c187221 */ /* 0x001fcc0000000000 */
[----:B-1----:R0:W1:Y:S02]  /*19450*/  MUFU.EX2 R2, R70 ;  /* 0x0000004600027308 */ /* 0x0020640000000800 */
[----:B0-----:R-:W-:Y:S01]  /*19460*/  FADD R70, R85, -R91 ;  /* 0x8000005b55467221 */ /* 0x001fe20000000000 */
[----:B------:R-:W-:-:S05]  /*19470*/  IMAD.MOV.U32 R85, RZ, RZ, R217 ;  /* 0x000000ffff557224 */ /* 0x000fca00078e00d9 */
[----:B------:R0:W2:Y:S01]  /*19480*/  MUFU.EX2 R83, R70 ;  /* 0x0000004600537308 */ /* 0x0000a20000000800 */
[----:B-1----:R-:W-:Y:S01]  /*19490*/  STL [R1+0x44], R2 ;  /* 0x0000440201007387 */ /* 0x002fe20000100800 */
[----:B0-----:R-:W-:Y:S01]  /*194a0*/  FADD R70, R88, -R91 ;  /* 0x8000005b58467221 */ /* 0x001fe20000000000 */
[----:B------:R-:W-:-:S05]  /*194b0*/  IMAD.MOV.U32 R88, RZ, RZ, R229 ;  /* 0x000000ffff587224 */ /* 0x000fca00078e00e5 */
[----:B------:R-:W-:Y:S01]  /*194c0*/  MUFU.EX2 R229, R26 ;  /* 0x0000001a00e57308 */ /* 0x000fe20000000800 */
[----:B--2---:R0:W-:Y:S07]  /*194d0*/  STL [R1+0x64], R83 ;  /* 0x0000645301007387 */ /* 0x0041ee0000100800 */
[----:B0-----:R0:W1:Y:S02]  /*194e0*/  MUFU.EX2 R83, R70 ;  /* 0x0000004600537308 */ /* 0x0010640000000800 */
[----:B0-----:R-:W-:Y:S01]  /*194f0*/  FADD R70, R87, -R91 ;  /* 0x8000005b57467221 */ /* 0x001fe20000000000 */
[----:B------:R-:W-:-:S05]  /*19500*/  IMAD.MOV.U32 R87, RZ, RZ, R230 ;  /* 0x000000ffff577224 */ /* 0x000fca00078e00e6 */
[----:B------:R-:W-:Y:S01]  /*19510*/  MUFU.EX2 R230, R27 ;  /* 0x0000001b00e67308 */ /* 0x000fe20000000800 */
[----:B-1----:R0:W-:Y:S07]  /*19520*/  STL [R1+0x3c], R83 ;  /* 0x00003c5301007387 */ /* 0x0021ee0000100800 */
[----:B------:R1:W2:Y:S02]  /*19530*/  MUFU.EX2 R84, R70 ;  /* 0x0000004600547308 */ /* 0x0002a40000000800 */
[----:B-1----:R-:W-:Y:S01]  /*19540*/  FADD R70, R92, -R91 ;  /* 0x8000005b5c467221 */ /* 0x002fe20000000000 */
[----:B------:R-:W-:-:S02]  /*19550*/  IMAD.MOV.U32 R92, RZ, RZ, R74 ;  /* 0x000000ffff5c7224 */ /* 0x000fc400078e004a */
[----:B------:R-:W-:-:S03]  /*19560*/  IMAD.MOV.U32 R74, RZ, RZ, R222 ;  /* 0x000000ffff4a7224 */ /* 0x000fc600078e00de */
[----:B0-----:R0:W1:Y:S01]  /*19570*/  MUFU.EX2 R83, R70 ;  /* 0x0000004600537308 */ /* 0x0010620000000800 */
[----:B--2---:R2:W-:Y:S01]  /*19580*/  STL [R1+0x60], R84 ;  /* 0x0000605401007387 */ /* 0x0045e20000100800 */
[----:B0-----:R-:W-:Y:S01]  /*19590*/  FADD R70, R89, -R91 ;  /* 0x8000005b59467221 */ /* 0x001fe20000000000 */
[----:B------:R-:W-:Y:S02]  /*195a0*/  IMAD.MOV.U32 R91, RZ, RZ, R73 ;  /* 0x000000ffff5b7224 */ /* 0x000fe400078e0049 */
[----:B------:R-:W-:Y:S02]  /*195b0*/  IMAD.MOV.U32 R73, RZ, RZ, R211 ;  /* 0x000000ffff497224 */ /* 0x000fe400078e00d3 */
[----:B--2---:R-:W-:Y:S01]  /*195c0*/  IMAD.MOV.U32 R84, RZ, RZ, R75 ;  /* 0x000000ffff547224 */ /* 0x004fe200078e004b */
[----:B------:R-:W0:Y:S01]  /*195d0*/  MUFU.EX2 R70, R70 ;  /* 0x0000004600467308 */ /* 0x000e220000000800 */
[----:B------:R-:W-:Y:S01]  /*195e0*/  IMAD.MOV.U32 R75, RZ, RZ, R227 ;  /* 0x000000ffff4b7224 */ /* 0x000fe200078e00e3 */
[----:B-1----:R1:W-:Y:S06]  /*195f0*/  STL [R1+0x34], R83 ;  /* 0x0000345301007387 */ /* 0x0023ec0000100800 */
[----:B------:R2:W-:Y:S01]  /*19600*/  MUFU.EX2 R227, R24 ;  /* 0x0000001800e37308 */ /* 0x0005e20000000800 */
[----:B-1----:R-:W-:Y:S01]  /*19610*/  IMAD.MOV.U32 R83, RZ, RZ, R234 ;  /* 0x000000ffff537224 */ /* 0x002fe200078e00ea */
[----:B0-----:R-:W-:Y:S01]  /*19620*/  STL [R1+0x5c], R70 ;  /* 0x00005c4601007387 */ /* 0x001fe20000100800 */
[----:B--2---:R-:W-:-:S05]  /*19630*/  FADD R24, R45, -R90 ;  /* 0x8000005a2d187221 */ /* 0x004fca0000000000 */
[----:B------:R-:W-:Y:S08]  /*19640*/  MUFU.EX2 R234, R25 ;  /* 0x0000001900ea7308 */ /* 0x000ff00000000800 */
[----:B------:R0:W-:Y:S02]  /*19650*/  MUFU.EX2 R211, R24 ;  /* 0x0000001800d37308 */ /* 0x0001e40000000800 */
[----:B0-----:R-:W-:-:S06]  /*19660*/  FADD R24, R47, -R90 ;  /* 0x8000005a2f187221 */ /* 0x001fcc0000000000 */
[----:B------:R0:W-:Y:S02]  /*19670*/  MUFU.EX2 R217, R24 ;  /* 0x0000001800d97308 */ /* 0x0001e40000000800 */
[----:B0-----:R-:W-:-:S06]  /*19680*/  FADD R24, R46, -R90 ;  /* 0x8000005a2e187221 */ /* 0x001fcc0000000000 */
[----:B------:R0:W-:Y:S02]  /*19690*/  MUFU.EX2 R222, R24 ;  /* 0x0000001800de7308 */ /* 0x0001e40000000800 */
[----:B0-----:R-:W-:-:S06]  /*196a0*/  FADD R24, R64, -R90 ;  /* 0x8000005a40187221 */ /* 0x001fcc0000000000 */
[----:B------:R-:W0:Y:S02]  /*196b0*/  MUFU.EX2 R24, R24 ;  /* 0x0000001800187308 */ /* 0x000e240000000800 */
[----:B0-----:R0:W-:Y:S02]  /*196c0*/  STL [R1+0x48], R24 ;  /* 0x0000481801007387 */ /* 0x0011e40000100800 */
        /* <DEDUP_REMOVED lines=18> */
[----:B0-----:R-:W-:-:S04]  /*197f0*/  FADD R24, R72, -R90 ;  /* 0x8000005a48187221 */ /* 0x001fc80000000000 */
[----:B------:R0:W1:Y:S02]  /*19800*/  MUFU.EX2 R25, R24 ;  /* 0x0000001800197308 */ /* 0x0000640000000800 */
[----:B0-----:R-:W-:-:S06]  /*19810*/  FADD R24, -R152, R91 ;  /* 0x0000005b98187221 */ /* 0x001fcc0000000100 */
[----:B------:R0:W-:Y:S01]  /*19820*/  MUFU.EX2 R68, R24 ;  /* 0x0000001800447308 */ /* 0x0001e20000000800 */
[----:B-1----:R-:W-:Y:S01]  /*19830*/  STL [R1+0x6c], R25 ;  /* 0x00006c1901007387 */ /* 0x002fe20000100800 */
[----:B0-----:R-:W-:-:S06]  /*19840*/  FADD R24, -R151, R92 ;  /* 0x0000005c97187221 */ /* 0x001fcc0000000100 */
[----:B------:R0:W-:Y:S02]  /*19850*/  MUFU.EX2 R69, R24 ;  /* 0x0000001800457308 */ /* 0x0001e40000000800 */
[----:B0-----:R-:W-:-:S06]  /*19860*/  FADD R24, -R150, R87 ;  /* 0x0000005796187221 */ /* 0x001fcc0000000100 */
[----:B------:R0:W-:Y:S02]  /*19870*/  MUFU.EX2 R70, R24 ;  /* 0x0000001800467308 */ /* 0x0001e40000000800 */
[----:B0-----:R-:W-:-:S06]  /*19880*/  FADD R24, -R149, R88 ;  /* 0x0000005895187221 */ /* 0x001fcc0000000100 */
[----:B------:R0:W1:Y:S02]  /*19890*/  MUFU.EX2 R71, R24 ;  /* 0x0000001800477308 */ /* 0x0000640000000800 */
[----:B0-----:R-:W-:-:S06]  /*198a0*/  FADD R24, -R148, R85 ;  /* 0x0000005594187221 */ /* 0x001fcc0000000100 */
[----:B------:R0:W-:Y:S02]  /*198b0*/  MUFU.EX2 R72, R24 ;  /* 0x0000001800487308 */ /* 0x0001e40000000800 */
[----:B0-----:R-:W-:-:S06]  /*198c0*/  FADD R24, -R147, R73 ;  /* 0x0000004993187221 */ /* 0x001fcc0000000100 */
[----:B------:R0:W-:Y:S02]  /*198d0*/  MUFU.EX2 R73, R24 ;  /* 0x0000001800497308 */ /* 0x0001e40000000800 */
[----:B0-----:R-:W-:-:S06]  /*198e0*/  FADD R24, -R146, R74 ;  /* 0x0000004a92187221 */ /* 0x001fcc0000000100 */
[----:B------:R0:W-:Y:S02]  /*198f0*/  MUFU.EX2 R74, R24 ;  /* 0x00000018004a7308 */ /* 0x0001e40000000800 */
[----:B0-----:R-:W-:-:S06]  /*19900*/  FADD R24, -R145, R75 ;  /* 0x0000004b91187221 */ /* 0x001fcc0000000100 */
[----:B------:R0:W2:Y:S02]  /*19910*/  MUFU.EX2 R75, R24 ;  /* 0x00000018004b7308 */ /* 0x0000a40000000800 */
[----:B0-----:R-:W-:-:S06]  /*19920*/  FADD R24, -R144, R86 ;  /* 0x0000005690187221 */ /* 0x001fcc0000000100 */
[----:B------:R0:W-:Y:S02]  /*19930*/  MUFU.EX2 R44, R24 ;  /* 0x00000018002c7308 */ /* 0x0001e40000000800 */
[----:B0-----:R-:W-:-:S06]  /*19940*/  FADD R24, -R143, R83 ;  /* 0x000000538f187221 */ /* 0x001fcc0000000100 */
[----:B------:R0:W-:Y:S02]  /*19950*/  MUFU.EX2 R45, R24 ;  /* 0x00000018002d7308 */ /* 0x0001e40000000800 */
[----:B0-----:R-:W-:-:S06]  /*19960*/  FADD R24, -R142, R84 ;  /* 0x000000548e187221 */ /* 0x001fcc0000000100 */
[----:B------:R0:W-:Y:S02]  /*19970*/  MUFU.EX2 R46, R24 ;  /* 0x00000018002e7308 */ /* 0x0001e40000000800 */
[----:B0-----:R-:W-:-:S06]  /*19980*/  FADD R24, -R141, R81 ;  /* 0x000000518d187221 */ /* 0x001fcc0000000100 */
[----:B------:R0:W3:Y:S02]  /*19990*/  MUFU.EX2 R47, R24 ;  /* 0x00000018002f7308 */ /* 0x0000e40000000800 */
[----:B0-----:R-:W-:-:S06]  /*199a0*/  FADD R24, -R140, R80 ;  /* 0x000000508c187221 */ /* 0x001fcc0000000100 */
[----:B------:R0:W-:Y:S02]  /*199b0*/  MUFU.EX2 R80, R24 ;  /* 0x0000001800507308 */ /* 0x0001e40000000800 */
[----:B0-----:R-:W-:-:S06]  /*199c0*/  FADD R24, -R139, R82 ;  /* 0x000000528b187221 */ /* 0x001fcc0000000100 */
[----:B------:R0:W-:Y:S02]  /*199d0*/  MUFU.EX2 R81, R24 ;  /* 0x0000001800517308 */ /* 0x0001e40000000800 */
[----:B0-----:R-:W-:-:S06]  /*199e0*/  FADD R24, -R138, R3 ;  /* 0x000000038a187221 */ /* 0x001fcc0000000100 */
[----:B------:R0:W-:Y:S02]  /*199f0*/  MUFU.EX2 R82, R24 ;  /* 0x0000001800527308 */ /* 0x0001e40000000800 */
[----:B0-----:R-:W-:-:S06]  /*19a00*/  FADD R24, -R137, R218 ;  /* 0x000000da89187221 */ /* 0x001fcc0000000100 */
[----:B------:R0:W4:Y:S02]  /*19a10*/  MUFU.EX2 R83, R24 ;  /* 0x0000001800537308 */ /* 0x0001240000000800 */
[----:B0-----:R-:W-:Y:S02]  /*19a20*/  FADD R24, -R136, R243 ;  /* 0x000000f388187221 */ /* 0x001fe40000000100 */
[----:B------:R-:W2:Y:S04]  /*19a30*/  LDL.LU R243, [R1+0x688] ;  /* 0x0006880001f37983 */ /* 0x000ea80000300800 */
[----:B------:R0:W-:Y:S02]  /*19a40*/  MUFU.EX2 R84, R24 ;  /* 0x0000001800547308 */ /* 0x0001e40000000800 */
[----:B0-----:R-:W-:-:S02]  /*19a50*/  FADD R24, -R135, R246 ;  /* 0x000000f687187221 */ /* 0x001fc40000000100 */
[----:B------:R-:W2:Y:S04]  /*19a60*/  LDL.LU R246, [R1+0x684] ;  /* 0x0006840001f67983 */ /* 0x000ea80000300800 */
[----:B------:R0:W-:Y:S02]  /*19a70*/  MUFU.EX2 R85, R24 ;  /* 0x0000001800557308 */ /* 0x0001e40000000800 */
[----:B0-----:R-:W-:Y:S02]  /*19a80*/  FADD R24, -R134, R247 ;  /* 0x000000f786187221 */ /* 0x001fe40000000100 */
[----:B------:R-:W2:Y:S04]  /*19a90*/  LDL.LU R247, [R1+0x680] ;  /* 0x0006800001f77983 */ /* 0x000ea80000300800 */
[----:B------:R0:W-:Y:S02]  /*19aa0*/  MUFU.EX2 R86, R24 ;  /* 0x0000001800567308 */ /* 0x0001e40000000800 */
[----:B0-----:R-:W-:-:S02]  /*19ab0*/  FADD R24, -R133, R248 ;  /* 0x000000f885187221 */ /* 0x001fc40000000100 */
[----:B------:R-:W2:Y:S04]  /*19ac0*/  LDL.LU R248, [R1+0x67c] ;  /* 0x00067c0001f87983 */ /* 0x000ea80000300800 */
[----:B------:R0:W1:Y:S02]  /*19ad0*/  MUFU.EX2 R87, R24 ;  /* 0x0000001800577308 */ /* 0x0000640000000800 */
        /* <DEDUP_REMOVED lines=19> */
[----:B------:R-:W4:Y:S04]  /*19c10*/  LDL.LU R5, [R1+0x660] ;  /* 0x0006600001057983 */ /* 0x000f280000300800 */
[----:B------:R0:W-:Y:S02]  /*19c20*/  MUFU.EX2 R38, R24 ;  /* 0x0000001800267308 */ /* 0x0001e40000000800 */
[----:B0-----:R-:W-:-:S02]  /*19c30*/  FADD R24, -R39, R6 ;  /* 0x0000000627187221 */ /* 0x001fc40000000100 */
[----:B------:R-:W4:Y:S04]  /*19c40*/  LDL.LU R6, [R1+0x65c] ;  /* 0x00065c0001067983 */ /* 0x000f280000300800 */
[----:B------:R0:W1:Y:S02]  /*19c50*/  MUFU.EX2 R39, R24 ;  /* 0x0000001800277308 */ /* 0x0000640000000800 */
[----:B0-----:R-:W-:Y:S02]  /*19c60*/  FADD R24, -R128, R9 ;  /* 0x0000000980187221 */ /* 0x001fe40000000100 */
[----:B------:R-:W4:Y:S04]  /*19c70*/  LDL.LU R9, [R1+0x658] ;  /* 0x0006580001097983 */ /* 0x000f280000300800 */
[----:B------:R0:W-:Y:S02]  /*19c80*/  MUFU.EX2 R92, R24 ;  /* 0x00000018005c7308 */ /* 0x0001e40000000800 */
[----:B0-----:R-:W-:-:S02]  /*19c90*/  FADD R24, -R93, R10 ;  /* 0x0000000a5d187221 */ /* 0x001fc40000000100 */
[----:B------:R-:W4:Y:S04]  /*19ca0*/  LDL.LU R10, [R1+0x654] ;  /* 0x00065400010a7983 */ /* 0x000f280000300800 */
[----:B------:R0:W-:Y:S01]  /*19cb0*/  MUFU.EX2 R93, R24 ;  /* 0x00000018005d7308 */ /* 0x0001e20000000800 */
[----:B------:R-:W4:Y:S01]  /*19cc0*/  LDL R3, [R1+0x428] ;  /* 0x0004280001037983 */ /* 0x000f220000100800 */
        /* <DEDUP_REMOVED lines=22> */
[----:B0-----:R-:W-:Y:S01]  /*19e30*/  FADD R24, -R122, R209 ;  /* 0x000000d17a187221 */ /* 0x001fe20000000100 */
[----:B-1----:R-:W-:Y:S01]  /*19e40*/  STS.128 [0x4000], R68 ;  /* 0x00400044ff007388 */ /* 0x002fe20000000c00 */
[----:B------:R-:W-:-:S04]  /*19e50*/  IMAD.MOV.U32 R209, RZ, RZ, R207 ;  /* 0x000000ffffd17224 */ /* 0x000fc800078e00cf */
        /* <DEDUP_REMOVED lines=14> */
[----:B------:R0:W-:Y:S01]  /*19f40*/  MUFU.EX2 R64, R24 ;  /* 0x0000001800407308 */ /* 0x0001e20000000800 */
[----:B--2---:R-:W-:Y:S01]  /*19f50*/  STS.128 [0x4010], R72 ;  /* 0x00401048ff007388 */ /* 0x004fe20000000c00 */
[----:B0-----:R-:W-:-:S03]  /*19f60*/  FADD R24, -R114, R167 ;  /* 0x000000a772187221 */ /* 0x001fc60000000100 */
[----:B---3--:R-:W-:Y:S03]  /*19f70*/  STS.128 [0x4020], R44 ;  /* 0x0040202cff007388 */ /* 0x008fe60000000c00 */
[----:B------:R0:W-:Y:S01]  /*19f80*/  MUFU.EX2 R65, R24 ;  /* 0x0000001800417308 */ /* 0x0001e20000000800 */
[----:B----4-:R-:W-:Y:S04]  /*19f90*/  STS.128 [0x4030], R80 ;  /* 0x00403050ff007388 */ /* 0x010fe80000000c00 */
[----:B------:R-:W-:Y:S01]  /*19fa0*/  STS.128 [0x4040], R84 ;  /* 0x00404054ff007388 */ /* 0x000fe20000000c00 */
[----:B0-----:R-:W-:-:S03]  /*19fb0*/  FADD R24, -R113, R166 ;  /* 0x000000a671187221 */ /* 0x001fc60000000100 */
[----:B------:R-:W-:Y:S01]  /*19fc0*/  STS.128 [0x4050], R88 ;  /* 0x00405058ff007388 */ /* 0x000fe20000000c00 */
[----:B------:R0:W-:Y:S03]  /*19fd0*/  MUFU.EX2 R66, R24 ;  /* 0x0000001800427308 */ /* 0x0001e60000000800 */
[----:B------:R-:W-:Y:S04]  /*19fe0*/  STS.128 [0x4060], R36 ;  /* 0x00406024ff007388 */ /* 0x000fe80000000c00 */
[----:B------:R-:W-:Y:S04]  /*19ff0*/  STS.128 [0x4070], R92 ;  /* 0x0040705cff007388 */ /* 0x000fe80000000c00 */
[----:B------:R-:W-:Y:S01]  /*1a000*/  BAR.SYNC.DEFER_BLOCKING 0x0 ;  /* 0x0000000000007b1d */ /* 0x000fe20000010000 */
[----:B0-----:R-:W-:-:S05]  /*1a010*/  FADD R24, -R112, R165 ;  /* 0x000000a570187221 */ /* 0x001fca0000000100 */
[----:B------:R0:W2:Y:S01]  /*1a020*/  MUFU.EX2 R67, R24 ;  /* 0x0000001800437308 */ /* 0x0000a20000000800 */
[----:B------:R-:W-:Y:S04]  /*1a030*/  STL [R1+0x5d4], R71 ;  /* 0x0005d44701007387 */ /* 0x000fe80000100800 */
[----:B------:R-:W-:Y:S01]  /*1a040*/  STL [R1+0x5d0], R70 ;  /* 0x0005d04601007387 */ /* 0x000fe20000100800 */
[----:B0-----:R-:W-:-:S03]  /*1a050*/  FADD R24, -R111, R164 ;  /* 0x000000a46f187221 */ /* 0x001fc60000000100 */
[----:B------:R-:W-:Y:S01]  /*1a060*/  STL [R1+0x5cc], R69 ;  /* 0x0005cc4501007387 */ /* 0x000fe20000100800 */
[----:B------:R0:W-:Y:S03]  /*1a070*/  MUFU.EX2 R136, R24 ;  /* 0x0000001800887308 */ /* 0x0001e60000000800 */
        /* <DEDUP_REMOVED lines=11> */
[----:B------:R-:W-:Y:S04]  /*1a130*/  STL [R1+0x5ec], R46 ;  /* 0x0005ec2e01007387 */ /* 0x000fe80000100800 */
[----:B------:R-:W-:Y:S01]  /*1a140*/  STL [R1+0x5e8], R47 ;  /* 0x0005e82f01007387 */ /* 0x000fe20000100800 */
[----:B0-----:R-:W-:-:S03]  /*1a150*/  FADD R24, -R102, R161 ;  /* 0x000000a166187221 */ /* 0x001fc60000000100 */
[----:B------:R0:W-:Y:S01]  /*1a160*/  STL [R1+0x604], R80 ;  /* 0x0006045001007387 */ /* 0x0001e20000100800 */
[----:B------:R3:W4:Y:S03]  /*1a170*/  MUFU.EX2 R139, R24 ;  /* 0x00000018008b7308 */ /* 0x0007260000000800 */
[----:B------:R-:W-:Y:S04]  /*1a180*/  LDS R102, [R3.X4+0x4000] ;  /* 0x0040000003667984 */ /* 0x000fe80000004800 */
[----:B------:R-:W-:Y:S01]  /*1a190*/  LDS R171, [R3.X4+0x4020] ;  /* 0x0040200003ab7984 */ /* 0x000fe20000004800 */
[----:B---3--:R-:W-:-:S03]  /*1a1a0*/  FADD R24, -R43, R160 ;  /* 0x000000a02b187221 */ /* 0x008fc60000000100 */
[----:B0-----:R-:W3:Y:S01]  /*1a1b0*/  LDL.LU R80, [R1+0x74] ;  /* 0x0000740001507983 */ /* 0x001ee20000300800 */
[----:B------:R0:W-:Y:S03]  /*1a1c0*/  MUFU.EX2 R152, R24 ;  /* 0x0000001800987308 */ /* 0x0001e60000000800 */
[----:B------:R1:W-:Y:S04]  /*1a1d0*/  STL [R1+0x600], R81 ;  /* 0x0006005101007387 */ /* 0x0003e80000100800 */
[----:B------:R-:W-:Y:S01]  /*1a1e0*/  BAR.SYNC.DEFER_BLOCKING 0x0 ;  /* 0x0000000000007b1d */ /* 0x000fe20000010000 */
[----:B0-----:R-:W-:-:S05]  /*1a1f0*/  FADD R24, -R42, R153 ;  /* 0x000000992a187221 */ /* 0x001fca0000000100 */
[----:B-1----:R-:W3:Y:S01]  /*1a200*/  LDL.LU R81, [R1+0x70] ;  /* 0x0000700001517983 */ /* 0x002ee20000300800 */
[----:B------:R0:W-:Y:S03]  /*1a210*/  MUFU.EX2 R153, R24 ;  /* 0x0000001800997308 */ /* 0x0001e60000000800 */
[----:B------:R-:W-:Y:S04]  /*1a220*/  STL [R1+0x5fc], R82 ;  /* 0x0005fc5201007387 */ /* 0x000fe80000100800 */
[----:B------:R-:W-:Y:S01]  /*1a230*/  STL [R1+0x5f8], R83 ;  /* 0x0005f85301007387 */ /* 0x000fe20000100800 */
[----:B0-----:R-:W-:-:S03]  /*1a240*/  FADD R24, -R41, R154 ;  /* 0x0000009a29187221 */ /* 0x001fc60000000100 */
[----:B------:R0:W-:Y:S01]  /*1a250*/  STL [R1+0x614], R84 ;  /* 0x0006145401007387 */ /* 0x0001e20000100800 */
[----:B------:R1:W-:Y:S03]  /*1a260*/  MUFU.EX2 R154, R24 ;  /* 0x00000018009a7308 */ /* 0x0003e60000000800 */
[----:B0-----:R-:W3:Y:S01]  /*1a270*/  LDL.LU R84, [R1+0x64] ;  /* 0x0000640001547983 */ /* 0x001ee20000300800 */
[----:B-1----:R-:W-:-:S03]  /*1a280*/  FADD R24, -R40, R155 ;  /* 0x0000009b28187221 */ /* 0x002fc60000000100 */
[----:B------:R0:W-:Y:S01]  /*1a290*/  STL [R1+0x610], R85 ;  /* 0x0006105501007387 */ /* 0x0001e20000100800 */
[----:B------:R1:W2:Y:S03]  /*1a2a0*/  MUFU.EX2 R155, R24 ;  /* 0x00000018009b7308 */ /* 0x0002a60000000800 */
[----:B0-----:R-:W3:Y:S01]  /*1a2b0*/  LDL.LU R85, [R1+0x60] ;  /* 0x0000600001557983 */ /* 0x001ee20000300800 */
[----:B-1----:R-:W-:-:S03]  /*1a2c0*/  FADD R24, -R31, R156 ;  /* 0x0000009c1f187221 */ /* 0x002fc60000000100 */
[----:B------:R-:W-:Y:S01]  /*1a2d0*/  STL [R1+0x60c], R86 ;  /* 0x00060c5601007387 */ /* 0x000fe20000100800 */
[----:B------:R0:W-:Y:S03]  /*1a2e0*/  MUFU.EX2 R156, R24 ;  /* 0x00000018009c7308 */ /* 0x0001e60000000800 */
[----:B------:R1:W-:Y:S04]  /*1a2f0*/  STL [R1+0x608], R87 ;  /* 0x0006085701007387 */ /* 0x0003e80000100800 */
[----:B------:R-:W-:Y:S01]  /*1a300*/  STS.128 [0x4000], R32 ;  /* 0x00400020ff007388 */ /* 0x000fe20000000c00 */
[----:B0-----:R-:W-:-:S03]  /*1a310*/  FADD R24, -R30, R157 ;  /* 0x0000009d1e187221 */ /* 0x001fc60000000100 */
[----:B-1----:R-:W3:Y:S01]  /*1a320*/  LDL.LU R87, [R1+0x78] ;  /* 0x0000780001577983 */ /* 0x002ee20000300800 */
[----:B------:R0:W-:Y:S03]  /*1a330*/  MUFU.EX2 R157, R24 ;  /* 0x00000018009d7308 */ /* 0x0001e60000000800 */
[----:B------:R-:W-:Y:S04]  /*1a340*/  STL [R1+0x624], R88 ;  /* 0x0006245801007387 */ /* 0x000fe80000100800 */
[----:B------:R-:W-:Y:S01]  /*1a350*/  STL [R1+0x620], R89 ;  /* 0x0006205901007387 */ /* 0x000fe20000100800 */
[----:B0-----:R-:W-:-:S03]  /*1a360*/  FADD R24, -R29, R158 ;  /* 0x0000009e1d187221 */ /* 0x001fc60000000100 */
[----:B------:R-:W-:Y:S01]  /*1a370*/  STL [R1+0x61c], R90 ;  /* 0x00061c5a01007387 */ /* 0x000fe20000100800 */
[----:B------:R0:W-:Y:S03]  /*1a380*/  MUFU.EX2 R158, R24 ;  /* 0x00000018009e7308 */ /* 0x0001e60000000800 */
[----:B------:R1:W-:Y:S01]  /*1a390*/  STL [R1+0x618], R91 ;  /* 0x0006185b01007387 */ /* 0x0003e20000100800 */
[----:B0-----:R-:W-:-:S03]  /*1a3a0*/  FADD R24, -R28, R159 ;  /* 0x0000009f1c187221 */ /* 0x001fc60000000100 */
[----:B-1----:R-:W3:Y:S04]  /*1a3b0*/  LDL.LU R91, [R1+0x68] ;  /* 0x00006800015b7983 */ /* 0x002ee80000300800 */
[----:B------:R-:W-:Y:S04]  /*1a3c0*/  STL [R1+0x634], R36 ;  /* 0x0006342401007387 */ /* 0x000fe80000100800 */
[----:B------:R-:W-:Y:S04]  /*1a3d0*/  STL [R1+0x630], R37 ;  /* 0x0006302501007387 */ /* 0x000fe80000100800 */
[----:B------:R-:W-:Y:S04]  /*1a3e0*/  STL [R1+0x62c], R38 ;  /* 0x00062c2601007387 */ /* 0x000fe80000100800 */
[----:B------:R-:W-:Y:S04]  /*1a3f0*/  STL [R1+0x628], R39 ;  /* 0x0006282701007387 */ /* 0x000fe80000100800 */
[----:B------:R0:W-:Y:S04]  /*1a400*/  STL [R1+0x644], R92 ;  /* 0x0006445c01007387 */ /* 0x0001e80000100800 */
[----:B0-----:R-:W3:Y:S04]  /*1a410*/  LDL.LU R92, [R1+0x40] ;  /* 0x00004000015c7983 */ /* 0x001ee80000300800 */
[----:B------:R-:W-:Y:S04]  /*1a420*/  STL [R1+0x640], R93 ;  /* 0x0006405d01007387 */ /* 0x000fe80000100800 */
[----:B------:R-:W-:Y:S04]  /*1a430*/  STL [R1+0x63c], R94 ;  /* 0x00063c5e01007387 */ /* 0x000fe80000100800 */
[----:B------:R-:W-:Y:S04]  /*1a440*/  STL [R1+0x638], R95 ;  /* 0x0006385f01007387 */ /* 0x000fe80000100800 */
[----:B------:R0:W-:Y:S04]  /*1a450*/  STL [R1+0x648], R32 ;  /* 0x0006482001007387 */ /* 0x0001e80000100800 */
[----:B0-----:R-:W3:Y:S01]  /*1a460*/  LDL.LU R32, [R1+0x48] ;  /* 0x0000480001207983 */ /* 0x001ee20000300800 */
[----:B------:R-:W0:Y:S03]  /*1a470*/  MUFU.EX2 R159, R24 ;  /* 0x00000018009f7308 */ /* 0x000e260000000800 */
[----:B------:R-:W-:Y:S04]  /*1a480*/  STS.128 [0x4010], R140 ;  /* 0x0040108cff007388 */ /* 0x000fe80000000c00 */
[----:B------:R-:W-:Y:S04]  /*1a490*/  STS.128 [0x4020], R148 ;  /* 0x00402094ff007388 */ /* 0x000fe80000000c00 */
[----:B------:R-:W-:Y:S04]  /*1a4a0*/  STS.128 [0x4030], R144 ;  /* 0x00403090ff007388 */ /* 0x000fe80000000c00 */
[----:B--2---:R-:W-:Y:S04]  /*1a4b0*/  STS.128 [0x4040], R64 ;  /* 0x00404040ff007388 */ /* 0x004fe80000000c00 */
[----:B----4-:R-:W-:Y:S04]  /*1a4c0*/  STS.128 [0x4050], R136 ;  /* 0x00405088ff007388 */ /* 0x010fe80000000c00 */
[----:B------:R-:W-:Y:S04]  /*1a4d0*/  STS.128 [0x4060], R152 ;  /* 0x00406098ff007388 */ /* 0x000fe80000000c00 */
[----:B0-----:R-:W-:Y:S04]  /*1a4e0*/  STS.128 [0x4070], R156 ;  /* 0x0040709cff007388 */ /* 0x001fe80000000c00 */
[----:B------:R-:W-:Y:S06]  /*1a4f0*/  BAR.SYNC.DEFER_BLOCKING 0x0 ;  /* 0x0000000000007b1d */ /* 0x000fec0000010000 */
[----:B------:R-:W2:Y:S04]  /*1a500*/  LDL.LU R93, [R1+0x38] ;  /* 0x00003800015d7983 */ /* 0x000ea80000300800 */
[----:B------:R-:W4:Y:S04]  /*1a510*/  LDL.LU R94, [R1+0x30] ;  /* 0x00003000015e7983 */ /* 0x000f280000300800 */
[----:B------:R-:W2:Y:S04]  /*1a520*/  LDL.LU R86, [R1+0x5c] ;  /* 0x00005c0001567983 */ /* 0x000ea80000300800 */
[----:B------:R-:W2:Y:S04]  /*1a530*/  LDL.LU R82, [R1+0x6c] ;  /* 0x00006c0001527983 */ /* 0x000ea80000300800 */
[----:B------:R-:W-:Y:S04]  /*1a540*/  LDS R172, [R3.X4+0x4000] ;  /* 0x0040000003ac7984 */ /* 0x000fe80000004800 */
[----:B------:R-:W-:Y:S04]  /*1a550*/  LDS R207, [R3.X4+0x4020] ;  /* 0x0040200003cf7984 */ /* 0x000fe80000004800 */
[----:B------:R-:W-:Y:S06]  /*1a560*/  BAR.SYNC.DEFER_BLOCKING 0x0 ;  /* 0x0000000000007b1d */ /* 0x000fec0000010000 */
        /* <DEDUP_REMOVED lines=17> */
[----:B---3--:R-:W-:Y:S04]  /*1a680*/  STS [R186], R91 ;  /* 0x0000005bba007388 */ /* 0x008fe80000000800 */
[----:B------:R0:W-:Y:S04]  /*1a690*/  STL [R1+0x64c], R91 ;  /* 0x00064c5b01007387 */ /* 0x0001e80000100800 */
[----:B0-----:R-:W3:Y:S04]  /*1a6a0*/  LDL.LU R91, [R1+0x34] ;  /* 0x00003400015b7983 */ /* 0x001ee80000300800 */
[----:B------:R-:W-:Y:S04]  /*1a6b0*/  STL [R1+0x650], R87 ;  /* 0x0006505701007387 */ /* 0x000fe80000100800 */
[----:B------:R-:W-:Y:S04]  /*1a6c0*/  STS [R185], R32 ;  /* 0x00000020b9007388 */ /* 0x000fe80000000800 */
[----:B------:R0:W-:Y:S04]  /*1a6d0*/  STS [R184], R87 ;  /* 0x00000057b8007388 */ /* 0x0001e80000000800 */
[----:B0-----:R-:W2:Y:S04]  /*1a6e0*/  LDL.LU R87, [R1+0x3c] ;  /* 0x00003c0001577983 */ /* 0x001ea80000300800 */
[----:B------:R-:W-:Y:S04]  /*1a6f0*/  STS [R183], R2 ;  /* 0x00000002b7007388 */ /* 0x000fe80000000800 */
[----:B------:R-:W-:Y:S04]  /*1a700*/  STS [R182], R84 ;  /* 0x00000054b6007388 */ /* 0x000fe80000000800 */
[----:B------:R-:W-:Y:S04]  /*1a710*/  STS [R181], R92 ;  /* 0x0000005cb5007388 */ /* 0x000fe80000000800 */
[----:B------:R-:W-:Y:S01]  /*1a720*/  STS [R180], R80 ;  /* 0x00000050b4007388 */ /* 0x000fe20000000800 */
[----:B------:R-:W-:-:S04]  /*1a730*/  FADD R50, R50, -R108 ;  /* 0x8000006c32327221 */ /* 0x000fc80000000000 */
[----:B------:R-:W-:Y:S01]  /*1a740*/  MUFU.EX2 R208, R50 ;  /* 0x0000003200d07308 */ /* 0x000fe20000000800 */
[----:B------:R-:W-:Y:S01]  /*1a750*/  IMAD.MOV.U32 R205, RZ, RZ, R209 ;  /* 0x000000ffffcd7224 */ /* 0x000fe200078e00d1 */
[----:B------:R-:W-:Y:S01]  /*1a760*/  FADD R59, R59, -R101 ;  /* 0x800000653b3b7221 */ /* 0x000fe20000000000 */
[----:B--2---:R-:W-:Y:S04]  /*1a770*/  STS [R179], R87 ;  /* 0x00000057b3007388 */ /* 0x004fe80000000800 */
[----:B------:R-:W-:Y:S04]  /*1a780*/  STS [R178], R85 ;  /* 0x00000055b2007388 */ /* 0x000fe80000000800 */
[----:B------:R-:W-:Y:S04]  /*1a790*/  STS [R177], R93 ;  /* 0x0000005db1007388 */ /* 0x000fe80000000800 */
[----:B------:R-:W-:Y:S04]  /*1a7a0*/  STS [R176], R81 ;  /* 0x00000051b0007388 */ /* 0x000fe80000000800 */
[----:B---3--:R-:W-:Y:S04]  /*1a7b0*/  STS [R175], R91 ;  /* 0x0000005baf007388 */ /* 0x008fe80000000800 */
[----:B------:R-:W-:Y:S04]  /*1a7c0*/  STS [R174], R86 ;  /* 0x00000056ae007388 */ /* 0x000fe80000000800 */
[----:B----4-:R-:W-:Y:S04]  /*1a7d0*/  STS [R173], R94 ;  /* 0x0000005ead007388 */ /* 0x010fe80000000800 */
[----:B------:R-:W-:Y:S04]  /*1a7e0*/  STS [R170], R82 ;  /* 0x00000052aa007388 */ /* 0x000fe80000000800 */
[----:B------:R-:W-:Y:S06]  /*1a7f0*/  BAR.SYNC.DEFER_BLOCKING 0x0 ;  /* 0x0000000000007b1d */ /* 0x000fec0000010000 */
[----:B------:R-:W0:Y:S04]  /*1a800*/  LDS.128 R24, [R0] ;  /* 0x0000000000187984 */ /* 0x000e280000000c00 */
[----:B------:R-:W1:Y:S04]  /*1a810*/  LDS.128 R40, [R0+0x20] ;  /* 0x0000200000287984 */ /* 0x000e680000000c00 */
[----:B------:R-:W2:Y:S04]  /*1a820*/  LDS.128 R28, [R0+0x10] ;  /* 0x00001000001c7984 */ /* 0x000ea80000000c00 */
[----:B0-----:R-:W0:Y:S04]  /*1a830*/  SHFL.BFLY PT, R117, R24, 0x10, 0x1f ;  /* 0x0e001f0018757f89 */ /* 0x001e2800000e0000 */
[----:B------:R-:W3:Y:S04]  /*1a840*/  SHFL.BFLY PT, R112, R27, 0x10, 0x1f ;  /* 0x0e001f001b707f89 */ /* 0x000ee800000e0000 */
[----:B------:R-:W4:Y:S04]  /*1a850*/  SHFL.BFLY PT, R110, R25, 0x10, 0x1f ;  /* 0x0e001f00196e7f89 */ /* 0x000f2800000e0000 */
[----:B-1----:R-:W1:Y:S04]  /*1a860*/  SHFL.BFLY PT, R113, R40, 0x10, 0x1f ;  /* 0x0e001f0028717f89 */ /* 0x002e6800000e0000 */
[----:B------:R-:W1:Y:S04]  /*1a870*/  SHFL.BFLY PT, R109, R26, 0x10, 0x1f ;  /* 0x0e001f001a6d7f89 */ /* 0x000e6800000e0000 */
[----:B--2---:R-:W2:Y:S01]  /*1a880*/  SHFL.BFLY PT, R111, R28, 0x10, 0x1f ;  /* 0x0e001f001c6f7f89 */ /* 0x004ea200000e0000 */
[----:B0-----:R-:W-:-:S03]  /*1a890*/  FADD R24, R24, R117 ;  /* 0x0000007518187221 */ /* 0x001fc60000000000 */
[----:B------:R-:W0:Y:S01]  /*1a8a0*/  SHFL.BFLY PT, R114, R31, 0x10, 0x1f ;  /* 0x0e001f001f727f89 */ /* 0x000e2200000e0000 */
[----:B---3--:R-:W-:-:S03]  /*1a8b0*/  FADD R112, R27, R112 ;  /* 0x000000701b707221 */ /* 0x008fc60000000000 */
[----:B------:R-:W3:Y:S01]  /*1a8c0*/  SHFL.BFLY PT, R120, R24, 0x8, 0x1f ;  /* 0x0d001f0018787f89 */ /* 0x000ee200000e0000 */
[----:B----4-:R-:W-:-:S03]  /*1a8d0*/  FADD R110, R25, R110 ;  /* 0x0000006e196e7221 */ /* 0x010fc60000000000 */
[----:B------:R-:W4:Y:S01]  /*1a8e0*/  SHFL.BFLY PT, R116, R29, 0x10, 0x1f ;  /* 0x0e001f001d747f89 */ /* 0x000f2200000e0000 */
[----:B-1----:R-:W-:-:S03]  /*1a8f0*/  FADD R25, R40, R113 ;  /* 0x0000007128197221 */ /* 0x002fc60000000000 */
[----:B------:R-:W1:Y:S01]  /*1a900*/  SHFL.BFLY PT, R118, R112, 0x8, 0x1f ;  /* 0x0d001f0070767f89 */ /* 0x000e6200000e0000 */
[----:B------:R-:W-:-:S03]  /*1a910*/  FADD R109, R26, R109 ;  /* 0x0000006d1a6d7221 */ /* 0x000fc60000000000 */
[----:B------:R-:W1:Y:S04]  /*1a920*/  SHFL.BFLY PT, R40, R41, 0x10, 0x1f ;  /* 0x0e001f0029287f89 */ /* 0x000e6800000e0000 */
[----:B------:R-:W1:Y:S04]  /*1a930*/  SHFL.BFLY PT, R26, R25, 0x8, 0x1f ;  /* 0x0d001f00191a7f89 */ /* 0x000e6800000e0000 */
[----:B------:R-:W1:Y:S01]  /*1a940*/  SHFL.BFLY PT, R115, R30, 0x10, 0x1f ;  /* 0x0e001f001e737f89 */ /* 0x000e6200000e0000 */
[----:B--2---:R-:W-:Y:S01]  /*1a950*/  FADD R111, R28, R111 ;  /* 0x0000006f1c6f7221 */ /* 0x004fe20000000000 */
[----:B0-----:R-:W-:Y:S01]  /*1a960*/  FADD R31, R31, R114 ;  /* 0x000000721f1f7221 */ /* 0x001fe20000000000 */
[----:B---3--:R-:W-:Y:S01]  /*1a970*/  FADD R24, R24, R120 ;  /* 0x0000007818187221 */ /* 0x008fe20000000000 */
[----:B------:R-:W-:Y:S01]  /*1a980*/  SHFL.BFLY PT, R27, R43, 0x10, 0x1f ;  /* 0x0e001f002b1b7f89 */ /* 0x000fe200000e0000 */
[----:B----4-:R-:W-:-:S03]  /*1a990*/  FADD R29, R29, R116 ;  /* 0x000000741d1d7221 */ /* 0x010fc60000000000 */
[----:B------:R-:W-:Y:S01]  /*1a9a0*/  SHFL.BFLY PT, R113, R31, 0x8, 0x1f ;  /* 0x0d001f001f717f89 */ /* 0x000fe200000e0000 */
[----:B-1----:R-:W-:-:S03]  /*1a9b0*/  FADD R122, R112, R118 ;  /* 0x00000076707a7221 */ /* 0x002fc60000000000 */
[----:B------:R-:W0:Y:S01]  /*1a9c0*/  SHFL.BFLY PT, R116, R111, 0x8, 0x1f ;  /* 0x0d001f006f747f89 */ /* 0x000e2200000e0000 */
[----:B------:R-:W-:Y:S01]  /*1a9d0*/  FADD R112, R41, R40 ;  /* 0x0000002829707221 */ /* 0x000fe20000000000 */
[----:B------:R-:W-:Y:S02]  /*1a9e0*/  FADD R41, R25, R26 ;  /* 0x0000001a19297221 */ /* 0x000fe40000000000 */
[----:B------:R-:W1:Y:S01]  /*1a9f0*/  SHFL.BFLY PT, R26, R24, 0x4, 0x1f ;  /* 0x0c801f00181a7f89 */ /* 0x000e6200000e0000 */
[----:B------:R-:W-:-:S03]  /*1aa00*/  FADD R30, R30, R115 ;  /* 0x000000731e1e7221 */ /* 0x000fc60000000000 */
[----:B------:R-:W2:Y:S04]  /*1aa10*/  SHFL.BFLY PT, R119, R109, 0x8, 0x1f ;  /* 0x0d001f006d777f89 */ /* 0x000ea800000e0000 */
[----:B------:R-:W3:Y:S04]  /*1aa20*/  SHFL.BFLY PT, R114, R30, 0x8, 0x1f ;  /* 0x0d001f001e727f89 */ /* 0x000ee800000e0000 */
[----:B------:R-:W4:Y:S04]  /*1aa30*/  SHFL.BFLY PT, R28, R42, 0x10, 0x1f ;  /* 0x0e001f002a1c7f89 */ /* 0x000f2800000e0000 */
[----:B------:R-:W4:Y:S04]  /*1aa40*/  SHFL.BFLY PT, R117, R110, 0x8, 0x1f ;  /* 0x0d001f006e757f89 */ /* 0x000f2800000e0000 */
[----:B------:R-:W4:Y:S01]  /*1aa50*/  SHFL.BFLY PT, R115, R29, 0x8, 0x1f ;  /* 0x0d001f001d737f89 */ /* 0x000f2200000e0000 */
[----:B------:R-:W-:Y:S01]  /*1aa60*/  FADD R25, R49, -R108 ;  /* 0x8000006c31197221 */ /* 0x000fe20000000000 */
[----:B0-----:R-:W-:Y:S01]  /*1aa70*/  FADD R121, R111, R116 ;  /* 0x000000746f797221 */ /* 0x001fe20000000000 */
[----:B------:R-:W-:Y:S01]  /*1aa80*/  FADD R111, R31, R113 ;  /* 0x000000711f6f7221 */ /* 0x000fe20000000000 */
[----:B------:R-:W-:Y:S01]  /*1aa90*/  FADD R116, R106, -R108 ;  /* 0x8000006c6a747221 */ /* 0x000fe20000000000 */
[----:B------:R-:W-:Y:S01]  /*1aaa0*/  FADD R113, R43, R27 ;  /* 0x0000001b2b717221 */ /* 0x000fe20000000000 */
[----:B------:R0:W4:Y:S01]  /*1aab0*/  MUFU.EX2 R226, R25 ;  /* 0x0000001900e27308 */ /* 0x0001220000000800 */
[----:B-1----:R-:W-:Y:S01]  /*1aac0*/  FADD R106, R24, R26 ;  /* 0x0000001a186a7221 */ /* 0x002fe20000000000 */
[----:B--2---:R-:W-:Y:S01]  /*1aad0*/  FADD R123, R109, R119 ;  /* 0x000000776d7b7221 */ /* 0x004fe20000000000 */
[----:B0-----:R-:W-:Y:S01]  /*1aae0*/  LDS.128 R24, [R0+0x30] ;  /* 0x0000300000187984 */ /* 0x001fe20000000c00 */
[----:B---3--:R-:W-:Y:S01]  /*1aaf0*/  FADD R114, R30, R114 ;  /* 0x000000721e727221 */ /* 0x008fe20000000000 */
[----:B----4-:R-:W-:Y:S01]  /*1ab00*/  FADD R42, R42, R28 ;  /* 0x0000001c2a2a7221 */ /* 0x010fe20000000000 */
[--C-:B------:R-:W-:Y:S01]  /*1ab10*/  FADD R119, R52, -R108.reuse ;  /* 0x8000006c34777221 */ /* 0x100fe20000000000 */
[----:B------:R-:W-:Y:S01]  /*1ab20*/  FADD R117, R110, R117 ;  /* 0x000000756e757221 */ /* 0x000fe20000000000 */
[--C-:B------:R-:W-:Y:S01]  /*1ab30*/  FADD R110, R54, -R108.reuse ;  /* 0x8000006c366e7221 */ /* 0x100fe20000000000 */
[----:B------:R-:W-:Y:S01]  /*1ab40*/  FADD R120, R29, R115 ;  /* 0x000000731d787221 */ /* 0x000fe20000000000 */
[--C-:B------:R-:W-:Y:S01]  /*1ab50*/  FADD R52, R61, -R108.reuse ;  /* 0x8000006c3d347221 */ /* 0x100fe20000000000 */
[--C-:B------:R-:W-:Y:S01]  /*1ab60*/  FADD R118, R57, -R108.reuse ;  /* 0x8000006c39767221 */ /* 0x100fe20000000000 */
[--C-:B------:R-:W-:Y:S01]  /*1ab70*/  FADD R54, R58, -R108.reuse ;  /* 0x8000006c3a367221 */ /* 0x100fe20000000000 */
[----:B------:R-:W0:Y:S04]  /*1ab80*/  SHFL.BFLY PT, R129, R123, 0x4, 0x1f ;  /* 0x0c801f007b817f89 */ /* 0x000e2800000e0000 */
[----:B------:R-:W1:Y:S04]  /*1ab90*/  SHFL.BFLY PT, R125, R114, 0x4, 0x1f ;  /* 0x0c801f00727d7f89 */ /* 0x000e6800000e0000 */
[----:B------:R-:W2:Y:S04]  /*1aba0*/  SHFL.BFLY PT, R124, R111, 0x4, 0x1f ;  /* 0x0c801f006f7c7f89 */ /* 0x000ea800000e0000 */
[----:B------:R-:W3:Y:S04]  /*1abb0*/  SHFL.BFLY PT, R61, R112, 0x8, 0x1f ;  /* 0x0d001f00703d7f89 */ /* 0x000ee800000e0000 */
[----:B------:R-:W4:Y:S04]  /*1abc0*/  SHFL.BFLY PT, R49, R42, 0x8, 0x1f ;  /* 0x0d001f002a317f89 */ /* 0x000f2800000e0000 */
[----:B------:R-:W0:Y:S04]  /*1abd0*/  SHFL.BFLY PT, R130, R117, 0x4, 0x1f ;  /* 0x0c801f0075827f89 */ /* 0x000e2800000e0000 */
[----:B------:R-:W3:Y:S04]  /*1abe0*/  SHFL.BFLY PT, R126, R120, 0x4, 0x1f ;  /* 0x0c801f00787e7f89 */ /* 0x000ee800000e0000 */
[----:B------:R-:W4:Y:S04]  /*1abf0*/  SHFL.BFLY PT, R58, R113, 0x8, 0x1f ;  /* 0x0d001f00713a7f89 */ /* 0x000f2800000e0000 */
[----:B------:R-:W4:Y:S04]  /*1ac00*/  SHFL.BFLY PT, R57, R41, 0x4, 0x1f ;  /* 0x0c801f0029397f89 */ /* 0x000f2800000e0000 */
[----:B------:R-:W4:Y:S04]  /*1ac10*/  SHFL.BFLY PT, R128, R122, 0x4, 0x1f ;  /* 0x0c801f007a807f89 */ /* 0x000f2800000e0000 */
[----:B------:R-:W4:Y:S01]  /*1ac20*/  SHFL.BFLY PT, R127, R121, 0x4, 0x1f ;  /* 0x0c801f00797f7f89 */ /* 0x000f2200000e0000 */
[--C-:B------:R-:W-:Y:S01]  /*1ac30*/  FADD R31, R97, -R108.reuse ;  /* 0x8000006c611f7221 */ /* 0x100fe20000000000 */
[--C-:B------:R-:W-:Y:S01]  /*1ac40*/  FADD R30, R99, -R108.reuse ;  /* 0x8000006c631e7221 */ /* 0x100fe20000000000 */
[--C-:B------:R-:W-:Y:S01]  /*1ac50*/  FADD R28, R104, -R108.reuse ;  /* 0x8000006c681c7221 */ /* 0x100fe20000000000 */
[----:B------:R-:W-:Y:S01]  /*1ac60*/  FADD R29, R103, -R108 ;  /* 0x8000006c671d7221 */ /* 0x000fe20000000000 */
[----:B0-----:R-:W-:Y:S01]  /*1ac70*/  FADD R97, R123, R129 ;  /* 0x000000817b617221 */ /* 0x001fe20000000000 */
[----:B-1----:R-:W-:Y:S01]  /*1ac80*/  FADD R104, R114, R125 ;  /* 0x0000007d72687221 */ /* 0x002fe20000000000 */
[----:B--2---:R-:W-:Y:S01]  /*1ac90*/  FADD R99, R111, R124 ;  /* 0x0000007c6f637221 */ /* 0x004fe20000000000 */
[----:B---3--:R-:W-:Y:S01]  /*1aca0*/  FADD R50, R112, R61 ;  /* 0x0000003d70327221 */ /* 0x008fe20000000000 */
[----:B----4-:R-:W-:Y:S01]  /*1acb0*/  FADD R49, R42, R49 ;  /* 0x000000312a317221 */ /* 0x010fe20000000000 */
[----:B------:R-:W-:Y:S01]  /*1acc0*/  FADD R117, R117, R130 ;  /* 0x0000008275757221 */ /* 0x000fe20000000000 */
[----:B------:R-:W-:Y:S01]  /*1acd0*/  FADD R103, R120, R126 ;  /* 0x0000007e78677221 */ /* 0x000fe20000000000 */
[----:B------:R-:W-:Y:S01]  /*1ace0*/  FADD R42, R113, R58 ;  /* 0x0000003a712a7221 */ /* 0x000fe20000000000 */
[----:B------:R0:W-:Y:S01]  /*1acf0*/  MUFU.EX2 R214, R110 ;  /* 0x0000006e00d67308 */ /* 0x0001e20000000800 */
[--C-:B------:R-:W-:Y:S01]  /*1ad00*/  FADD R109, R105, -R108.reuse ;  /* 0x8000006c696d7221 */ /* 0x100fe20000000000 */
[----:B------:R-:W-:Y:S01]  /*1ad10*/  FADD R41, R41, R57 ;  /* 0x0000003929297221 */ /* 0x000fe20000000000 */
[----:B------:R-:W-:Y:S01]  /*1ad20*/  FADD R115, R107, -R108 ;  /* 0x8000006c6b737221 */ /* 0x000fe20000000000 */
[--C-:B------:R-:W-:Y:S01]  /*1ad30*/  FADD R113, R48, -R101.reuse ;  /* 0x8000006530717221 */ /* 0x100fe20000000000 */
[----:B------:R-:W-:Y:S01]  /*1ad40*/  FADD R61, R51, -R101 ;  /* 0x80000065333d7221 */ /* 0x000fe20000000000 */
[----:B------:R-:W-:-:S02]  /*1ad50*/  FADD R107, R122, R128 ;  /* 0x000000807a6b7221 */ /* 0x000fc40000000000 */
[----:B------:R1:W-:Y:S01]  /*1ad60*/  MUFU.EX2 R209, R119 ;  /* 0x0000007700d17308 */ /* 0x0003e20000000800 */
[--C-:B0-----:R-:W-:Y:S01]  /*1ad70*/  FADD R110, R55, -R101.reuse ;  /* 0x80000065376e7221 */ /* 0x101fe20000000000 */
[----:B------:R-:W-:Y:S01]  /*1ad80*/  FADD R55, R76, -R101 ;  /* 0x800000654c377221 */ /* 0x000fe20000000000 */
[----:B------:R-:W-:Y:S01]  /*1ad90*/  FADD R105, R121, R127 ;  /* 0x0000007f79697221 */ /* 0x000fe20000000000 */
[--C-:B------:R-:W-:Y:S01]  /*1ada0*/  FADD R43, R63, -R108.reuse ;  /* 0x8000006c3f2b7221 */ /* 0x100fe20000000000 */
[--C-:B------:R-:W-:Y:S01]  /*1adb0*/  FADD R111, R15, -R101.reuse ;  /* 0x800000650f6f7221 */ /* 0x100fe20000000000 */
[--C-:B------:R-:W-:Y:S01]  /*1adc0*/  FADD R57, R60, -R101.reuse ;  /* 0x800000653c397221 */ /* 0x100fe20000000000 */
[----:B------:R-:W0:Y:S01]  /*1add0*/  SHFL.BFLY PT, R125, R97, 0x2, 0x1f ;  /* 0x0c401f00617d7f89 */ /* 0x000e2200000e0000 */
[----:B------:R2:W-:Y:S01]  /*1ade0*/  MUFU.EX2 R213, R118 ;  /* 0x0000007600d57308 */ /* 0x0005e20000000800 */
[----:B------:R-:W-:Y:S01]  /*1adf0*/  FADD R40, R78, -R108 ;  /* 0x8000006c4e287221 */ /* 0x000fe20000000000 */
[--C-:B------:R-:W-:Y:S01]  /*1ae00*/  FADD R63, R14, -R101.reuse ;  /* 0x800000650e3f7221 */ /* 0x100fe20000000000 */
[----:B------:R-:W-:Y:S04]  /*1ae10*/  SHFL.BFLY PT, R121, R104, 0x2, 0x1f ;  /* 0x0c401f0068797f89 */ /* 0x000fe800000e0000 */
[----:B------:R-:W3:Y:S04]  /*1ae20*/  SHFL.BFLY PT, R120, R99, 0x2, 0x1f ;  /* 0x0c401f0063787f89 */ /* 0x000ee800000e0000 */
[----:B-1----:R-:W1:Y:S04]  /*1ae30*/  SHFL.BFLY PT, R119, R50, 0x4, 0x1f ;  /* 0x0c801f0032777f89 */ /* 0x002e6800000e0000 */
[----:B------:R-:W4:Y:S04]  /*1ae40*/  SHFL.BFLY PT, R76, R49, 0x4, 0x1f ;  /* 0x0c801f00314c7f89 */ /* 0x000f2800000e0000 */
[----:B------:R-:W0:Y:S04]  /*1ae50*/  SHFL.BFLY PT, R51, R25, 0x10, 0x1f ;  /* 0x0e001f0019337f89 */ /* 0x000e2800000e0000 */
[----:B------:R-:W0:Y:S04]  /*1ae60*/  SHFL.BFLY PT, R48, R26, 0x10, 0x1f ;  /* 0x0e001f001a307f89 */ /* 0x000e2800000e0000 */
[----:B------:R-:W-:Y:S04]  /*1ae70*/  SHFL.BFLY PT, R15, R117, 0x2, 0x1f ;  /* 0x0c401f00750f7f89 */ /* 0x000fe800000e0000 */
[----:B------:R-:W0:Y:S04]  /*1ae80*/  SHFL.BFLY PT, R122, R103, 0x2, 0x1f ;  /* 0x0c401f00677a7f89 */ /* 0x000e2800000e0000 */
[----:B--2---:R-:W2:Y:S04]  /*1ae90*/  SHFL.BFLY PT, R118, R42, 0x4, 0x1f ;  /* 0x0c801f002a767f89 */ /* 0x004ea800000e0000 */
[----:B------:R-:W0:Y:S04]  /*1aea0*/  SHFL.BFLY PT, R60, R41, 0x2, 0x1f ;  /* 0x0c401f00293c7f89 */ /* 0x000e2800000e0000 */
[----:B------:R-:W1:Y:S04]  /*1aeb0*/  SHFL.BFLY PT, R108, R24, 0x10, 0x1f ;  /* 0x0e001f00186c7f89 */ /* 0x000e6800000e0000 */
[----:B------:R-:W2:Y:S04]  /*1aec0*/  SHFL.BFLY PT, R14, R27, 0x10, 0x1f ;  /* 0x0e001f001b0e7f89 */ /* 0x000ea800000e0000 */
[----:B------:R-:W2:Y:S04]  /*1aed0*/  SHFL.BFLY PT, R124, R107, 0x2, 0x1f ;  /* 0x0c401f006b7c7f89 */ /* 0x000ea800000e0000 */
[----:B------:R-:W2:Y:S04]  /*1aee0*/  SHFL.BFLY PT, R123, R105, 0x2, 0x1f ;  /* 0x0c401f00697b7f89 */ /* 0x000ea800000e0000 */
[----:B------:R-:W2:Y:S01]  /*1aef0*/  SHFL.BFLY PT, R126, R106, 0x2, 0x1f ;  /* 0x0c401f006a7e7f89 */ /* 0x000ea200000e0000 */
[--C-:B------:R-:W-:Y:S01]  /*1af00*/  FADD R114, R12, -R101.reuse ;  /* 0x800000650c727221 */ /* 0x100fe20000000000 */
[--C-:B------:R-:W-:Y:S01]  /*1af10*/  FADD R78, R53, -R101.reuse ;  /* 0x80000065354e7221 */ /* 0x100fe20000000000 */
[----:B------:R4:W-:Y:S01]  /*1af20*/  MUFU.EX2 R12, R54 ;  /* 0x00000036000c7308 */ /* 0x0009e20000000800 */
[--C-:B------:R-:W-:Y:S01]  /*1af30*/  FADD R112, R56, -R101.reuse ;  /* 0x8000006538707221 */ /* 0x100fe20000000000 */
[--C-:B------:R-:W-:Y:S01]  /*1af40*/  FADD R53, R79, -R101.reuse ;  /* 0x800000654f357221 */ /* 0x100fe20000000000 */
[----:B------:R-:W-:Y:S01]  /*1af50*/  FADD R56, R62, -R101 ;  /* 0x800000653e387221 */ /* 0x000fe20000000000 */
[----:B0-----:R-:W-:Y:S01]  /*1af60*/  FADD R97, R97, R125 ;  /* 0x0000007d61617221 */ /* 0x001fe20000000000 */
[----:B---3--:R-:W-:Y:S01]  /*1af70*/  FADD R99, R99, R120 ;  /* 0x0000007863637221 */ /* 0x008fe20000000000 */
[----:B-1----:R-:W-:Y:S01]  /*1af80*/  FADD R79, R50, R119 ;  /* 0x00000077324f7221 */ /* 0x002fe20000000000 */
[----:B----4-:R-:W-:Y:S01]  /*1af90*/  FADD R76, R49, R76 ;  /* 0x0000004c314c7221 */ /* 0x010fe20000000000 */
[----:B------:R0:W-:Y:S01]  /*1afa0*/  MUFU.EX2 R210, R52 ;  /* 0x0000003400d27308 */ /* 0x0001e20000000800 */
[----:B------:R-:W-:Y:S01]  /*1afb0*/  FADD R54, R100, -R101 ;  /* 0x8000006564367221 */ /* 0x000fe20000000000 */
[----:B------:R-:W-:Y:S01]  /*1afc0*/  FADD R100, R104, R121 ;  /* 0x0000007968647221 */ /* 0x000fe20000000000 */
[----:B------:R-:W-:Y:S01]  /*1afd0*/  FADD R25, R25, R51 ;  /* 0x0000003319197221 */ /* 0x000fe20000000000 */
[----:B------:R-:W-:Y:S01]  /*1afe0*/  FADD R26, R26, R48 ;  /* 0x000000301a1a7221 */ /* 0x000fe20000000000 */
[----:B------:R-:W-:Y:S01]  /*1aff0*/  FADD R103, R103, R122 ;  /* 0x0000007a67677221 */ /* 0x000fe20000000000 */
[----:B--2---:R-:W-:Y:S01]  /*1b000*/  FADD R62, R42, R118 ;  /* 0x000000762a3e7221 */ /* 0x004fe20000000000 */
[----:B------:R-:W-:Y:S01]  /*1b010*/  FADD R60, R41, R60 ;  /* 0x0000003c293c7221 */ /* 0x000fe20000000000 */
[----:B------:R-:W-:Y:S01]  /*1b020*/  LDS.128 R48, [R0+0x40] ;  /* 0x0000400000307984 */ /* 0x000fe20000000c00 */
[----:B0-----:R-:W-:Y:S01]  /*1b030*/  FADD R52, R98, -R101 ;  /* 0x8000006562347221 */ /* 0x001fe20000000000 */
[----:B------:R-:W-:Y:S01]  /*1b040*/  FADD R98, R117, R15 ;  /* 0x0000000f75627221 */ /* 0x000fe20000000000 */
[----:B------:R-:W-:Y:S01]  /*1b050*/  MUFU.EX2 R95, R40 ;  /* 0x00000028005f7308 */ /* 0x000fe20000000800 */
[----:B------:R-:W-:Y:S01]  /*1b060*/  FADD R24, R24, R108 ;  /* 0x0000006c18187221 */ /* 0x000fe20000000000 */
[----:B------:R-:W-:Y:S01]  /*1b070*/  FADD R14, R27, R14 ;  /* 0x0000000e1b0e7221 */ /* 0x000fe20000000000 */
[----:B------:R-:W-:Y:S01]  /*1b080*/  FADD R58, R77, -R101 ;  /* 0x800000654d3a7221 */ /* 0x000fe20000000000 */
[----:B------:R-:W-:Y:S01]  /*1b090*/  FADD R107, R107, R124 ;  /* 0x0000007c6b6b7221 */ /* 0x000fe20000000000 */
[----:B------:R-:W-:-:S03]  /*1b0a0*/  FADD R101, R105, R123 ;  /* 0x0000007b69657221 */ /* 0x000fc60000000000 */
[----:B------:R0:W-:Y:S01]  /*1b0b0*/  MUFU.EX2 R15, R43 ;  /* 0x0000002b000f7308 */ /* 0x0001e20000000800 */
[----:B------:R-:W1:Y:S04]  /*1b0c0*/  SHFL.BFLY PT, R124, R97, 0x1, 0x1f ;  /* 0x0c201f00617c7f89 */ /* 0x000e6800000e0000 */
[----:B------:R-:W2:Y:S04]  /*1b0d0*/  SHFL.BFLY PT, R104, R100, 0x1, 0x1f ;  /* 0x0c201f0064687f89 */ /* 0x000ea800000e0000 */
[----:B0-----:R-:W-:Y:S01]  /*1b0e0*/  LDS.128 R40, [R0+0x50] ;  /* 0x0000500000287984 */ /* 0x001fe20000000c00 */
[----:B------:R0:W-:Y:S03]  /*1b0f0*/  MUFU.EX2 R83, R31 ;  /* 0x0000001f00537308 */ /* 0x0001e60000000800 */
[----:B------:R-:W3:Y:S04]  /*1b100*/  SHFL.BFLY PT, R105, R99, 0x1, 0x1f ;  /* 0x0c201f0063697f89 */ /* 0x000ee800000e0000 */
[----:B------:R-:W4:Y:S04]  /*1b110*/  SHFL.BFLY PT, R121, R103, 0x1, 0x1f ;  /* 0x0c201f0067797f89 */ /* 0x000f2800000e0000 */
[----:B------:R-:W1:Y:S04]  /*1b120*/  SHFL.BFLY PT, R120, R76, 0x2, 0x1f ;  /* 0x0c401f004c787f89 */ /* 0x000e6800000e0000 */
[----:B------:R-:W1:Y:S04]  /*1b130*/  SHFL.BFLY PT, R119, R62, 0x2, 0x1f ;  /* 0x0c401f003e777f89 */ /* 0x000e6800000e0000 */
[----:B------:R-:W1:Y:S04]  /*1b140*/  SHFL.BFLY PT, R118, R60, 0x1, 0x1f ;  /* 0x0c201f003c767f89 */ /* 0x000e6800000e0000 */
[----:B------:R-:W1:Y:S04]  /*1b150*/  SHFL.BFLY PT, R117, R24, 0x8, 0x1f ;  /* 0x0d001f0018757f89 */ /* 0x000e6800000e0000 */
[----:B------:R-:W1:Y:S04]  /*1b160*/  SHFL.BFLY PT, R77, R25, 0x8, 0x1f ;  /* 0x0d001f00194d7f89 */ /* 0x000e6800000e0000 */
[----:B0-----:R-:W0:Y:S04]  /*1b170*/  SHFL.BFLY PT, R31, R26, 0x8, 0x1f ;  /* 0x0d001f001a1f7f89 */ /* 0x001e2800000e0000 */
[----:B------:R-:W0:Y:S01]  /*1b180*/  SHFL.BFLY PT, R27, R14, 0x8, 0x1f ;  /* 0x0d001f000e1b7f89 */ /* 0x000e2200000e0000 */
[----:B------:R-:W-:-:S03]  /*1b190*/  FADD R106, R106, R126 ;  /* 0x0000007e6a6a7221 */ /* 0x000fc60000000000 */
[----:B------:R-:W0:Y:S04]  /*1b1a0*/  SHFL.BFLY PT, R108, R79, 0x2, 0x1f ;  /* 0x0c401f004f6c7f89 */ /* 0x000e2800000e0000 */
[----:B------:R-:W0:Y:S04]  /*1b1b0*/  SHFL.BFLY PT, R126, R106, 0x1, 0x1f ;  /* 0x0c201f006a7e7f89 */ /* 0x000e2800000e0000 */
[----:B------:R-:W0:Y:S04]  /*1b1c0*/  SHFL.BFLY PT, R122, R101, 0x1, 0x1f ;  /* 0x0c201f00657a7f89 */ /* 0x000e2800000e0000 */
[----:B------:R-:W0:Y:S04]  /*1b1d0*/  SHFL.BFLY PT, R125, R98, 0x1, 0x1f ;  /* 0x0c201f00627d7f89 */ /* 0x000e2800000e0000 */
[----:B------:R-:W0:Y:S01]  /*1b1e0*/  SHFL.BFLY PT, R123, R107, 0x1, 0x1f ;  /* 0x0c201f006b7b7f89 */ /* 0x000e2200000e0000 */
[----:B-1----:R-:W-:Y:S01]  /*1b1f0*/  FADD R97, R97, R124 ;  /* 0x0000007c61617221 */ /* 0x002fe20000000000 */
[----:B--2---:R-:W-:Y:S01]  /*1b200*/  FADD R104, R100, R104 ;  /* 0x0000006864687221 */ /* 0x004fe20000000000 */
[----:B---3--:R-:W-:Y:S01]  /*1b210*/  FADD R105, R99, R105 ;  /* 0x0000006963697221 */ /* 0x008fe20000000000 */
[----:B----4-:R-:W-:Y:S01]  /*1b220*/  FADD R103, R103, R121 ;  /* 0x0000007967677221 */ /* 0x010fe20000000000 */
[----:B------:R-:W-:Y:S01]  /*1b230*/  FADD R124, R76, R120 ;  /* 0x000000784c7c7221 */ /* 0x000fe20000000000 */
[----:B------:R-:W-:Y:S01]  /*1b240*/  FADD R100, R62, R119 ;  /* 0x000000773e647221 */ /* 0x000fe20000000000 */
[----:B------:R-:W-:Y:S01]  /*1b250*/  FADD R99, R60, R118 ;  /* 0x000000763c637221 */ /* 0x000fe20000000000 */
[----:B------:R-:W-:Y:S01]  /*1b260*/  FADD R121, R24, R117 ;  /* 0x0000007518797221 */ /* 0x000fe20000000000 */
[----:B------:R-:W-:Y:S01]  /*1b270*/  FADD R76, R25, R77 ;  /* 0x0000004d194c7221 */ /* 0x000fe20000000000 */
[----:B0-----:R-:W-:Y:S01]  /*1b280*/  FADD R62, R26, R31 ;  /* 0x0000001f1a3e7221 */ /* 0x001fe20000000000 */
[----:B------:R-:W-:Y:S01]  /*1b290*/  FADD R60, R14, R27 ;  /* 0x0000001b0e3c7221 */ /* 0x000fe20000000000 */
[----:B------:R-:W-:Y:S01]  /*1b2a0*/  MUFU.EX2 R36, R30 ;  /* 0x0000001e00247308 */ /* 0x000fe20000000800 */
[----:B------:R-:W-:Y:S01]  /*1b2b0*/  LDS.128 R24, [R0+0x60] ;  /* 0x0000600000187984 */ /* 0x000fe20000000c00 */
[----:B------:R-:W-:-:S06]  /*1b2c0*/  FADD R108, R79, R108 ;  /* 0x0000006c4f6c7221 */ /* 0x000fcc0000000000 */
[----:B------:R-:W-:Y:S08]  /*1b2d0*/  MUFU.EX2 R44, R29 ;  /* 0x0000001d002c7308 */ /* 0x000ff00000000800 */
[----:B------:R0:W-:Y:S01]  /*1b2e0*/  MUFU.EX2 R37, R28 ;  /* 0x0000001c00257308 */ /* 0x0001e20000000800 */
[----:B------:R-:W-:Y:S01]  /*1b2f0*/  FADD R106, R106, R126 ;  /* 0x0000007e6a6a7221 */ /* 0x000fe20000000000 */
[----:B0-----:R-:W-:Y:S01]  /*1b300*/  LDS.128 R28, [R0+0x70] ;  /* 0x00007000001c7984 */ /* 0x001fe20000000c00 */
[----:B------:R-:W-:Y:S01]  /*1b310*/  FADD R101, R101, R122 ;  /* 0x0000007a65657221 */ /* 0x000fe20000000000 */
[----:B------:R-:W-:-:S02]  /*1b320*/  FADD R98, R98, R125 ;  /* 0x0000007d62627221 */ /* 0x000fc40000000000 */
[----:B------:R-:W0:Y:S01]  /*1b330*/  SHFL.BFLY PT, R79, R50, 0x10, 0x1f ;  /* 0x0e001f00324f7f89 */ /* 0x000e2200000e0000 */
[----:B------:R-:W-:-:S03]  /*1b340*/  FADD R107, R107, R123 ;  /* 0x0000007b6b6b7221 */ /* 0x000fc60000000000 */
[----:B------:R-:W-:Y:S04]  /*1b350*/  SHFL.BFLY PT, R117, R49, 0x10, 0x1f ;  /* 0x0e001f0031757f89 */ /* 0x000fe800000e0000 */
[----:B------:R-:W1:Y:S04]  /*1b360*/  SHFL.BFLY PT, R127, R108, 0x1, 0x1f ;  /* 0x0c201f006c7f7f89 */ /* 0x000e6800000e0000 */
[----:B------:R-:W-:Y:S04]  /*1b370*/  SHFL.BFLY PT, R126, R124, 0x1, 0x1f ;  /* 0x0c201f007c7e7f89 */ /* 0x000fe800000e0000 */
[----:B------:R-:W2:Y:S04]  /*1b380*/  SHFL.BFLY PT, R122, R76, 0x4, 0x1f ;  /* 0x0c801f004c7a7f89 */ /* 0x000ea800000e0000 */
[----:B------:R-:W3:Y:S04]  /*1b390*/  SHFL.BFLY PT, R120, R62, 0x4, 0x1f ;  /* 0x0c801f003e787f89 */ /* 0x000ee800000e0000 */
[----:B------:R-:W-:Y:S04]  /*1b3a0*/  SHFL.BFLY PT, R118, R48, 0x10, 0x1f ;  /* 0x0e001f0030767f89 */ /* 0x000fe800000e0000 */
[----:B------:R-:W4:Y:S04]  /*1b3b0*/  SHFL.BFLY PT, R77, R51, 0x10, 0x1f ;  /* 0x0e001f00334d7f89 */ /* 0x000f2800000e0000 */
[----:B------:R-:W4:Y:S04]  /*1b3c0*/  SHFL.BFLY PT, R14, R40, 0x10, 0x1f ;  /* 0x0e001f00280e7f89 */ /* 0x000f2800000e0000 */
[----:B------:R-:W4:Y:S04]  /*1b3d0*/  SHFL.BFLY PT, R125, R100, 0x1, 0x1f ;  /* 0x0c201f00647d7f89 */ /* 0x000f2800000e0000 */
[----:B------:R-:W4:Y:S04]  /*1b3e0*/  SHFL.BFLY PT, R123, R121, 0x4, 0x1f ;  /* 0x0c801f00797b7f89 */ /* 0x000f2800000e0000 */
[----:B------:R-:W4:Y:S01]  /*1b3f0*/  SHFL.BFLY PT, R119, R60, 0x4, 0x1f ;  /* 0x0c801f003c777f89 */ /* 0x000f2200000e0000 */
[----:B------:R4:W-:Y:S01]  /*1b400*/  MUFU.EX2 R45, R109 ;  /* 0x0000006d002d7308 */ /* 0x0009e20000000800 */
[----:B0-----:R-:W-:Y:S01]  /*1b410*/  FADD R50, R50, R79 ;  /* 0x0000004f32327221 */ /* 0x001fe20000000000 */
[----:B-1----:R-:W-:Y:S01]  /*1b420*/  FADD R108, R108, R127 ;  /* 0x0000007f6c6c7221 */ /* 0x002fe20000000000 */
[----:B--2---:R-:W-:Y:S01]  /*1b430*/  FADD R76, R76, R122 ;  /* 0x0000007a4c4c7221 */ /* 0x004fe20000000000 */
[----:B---3--:R-:W-:Y:S01]  /*1b440*/  FADD R62, R62, R120 ;  /* 0x000000783e3e7221 */ /* 0x008fe20000000000 */
[----:B------:R-:W-:Y:S01]  /*1b450*/  FADD R49, R49, R117 ;  /* 0x0000007531317221 */ /* 0x000fe20000000000 */
[----:B------:R-:W-:Y:S01]  /*1b460*/  SHFL.BFLY PT, R128, R41, 0x10, 0x1f ;  /* 0x0e001f0029807f89 */ /* 0x000fe200000e0000 */
[----:B----4-:R-:W-:Y:S01]  /*1b470*/  FADD R127, R51, R77 ;  /* 0x0000004d337f7221 */ /* 0x010fe20000000000 */
[----:B------:R-:W-:Y:S01]  /*1b480*/  FADD R109, R124, R126 ;  /* 0x0000007e7c6d7221 */ /* 0x000fe20000000000 */
[----:B------:R-:W-:Y:S01]  /*1b490*/  FADD R126, R48, R118 ;  /* 0x00000076307e7221 */ /* 0x000fe20000000000 */
[----:B------:R-:W-:Y:S01]  /*1b4a0*/  FADD R120, R40, R14 ;  /* 0x0000000e28787221 */ /* 0x000fe20000000000 */
[----:B------:R-:W0:Y:S01]  /*1b4b0*/  SHFL.BFLY PT, R130, R50, 0x8, 0x1f ;  /* 0x0d001f0032827f89 */ /* 0x000e2200000e0000 */
[----:B------:R-:W-:-:S03]  /*1b4c0*/  FADD R100, R100, R125 ;  /* 0x0000007d64647221 */ /* 0x000fc60000000000 */
[----:B------:R-:W1:Y:S01]  /*1b4d0*/  SHFL.BFLY PT, R40, R76, 0x2, 0x1f ;  /* 0x0c401f004c287f89 */ /* 0x000e6200000e0000 */
[----:B------:R-:W-:-:S03]  /*1b4e0*/  FADD R125, R121, R123 ;  /* 0x0000007b797d7221 */ /* 0x000fc60000000000 */
[----:B------:R-:W2:Y:S01]  /*1b4f0*/  SHFL.BFLY PT, R51, R49, 0x8, 0x1f ;  /* 0x0d001f0031337f89 */ /* 0x000ea200000e0000 */
[----:B------:R3:W-:Y:S01]  /*1b500*/  MUFU.EX2 R38, R116 ;  /* 0x0000007400267308 */ /* 0x0007e20000000800 */
[----:B------:R-:W-:Y:S02]  /*1b510*/  FADD R60, R60, R119 ;  /* 0x000000773c3c7221 */ /* 0x000fe40000000000 */
[----:B------:R-:W-:Y:S04]  /*1b520*/  SHFL.BFLY PT, R123, R43, 0x10, 0x1f ;  /* 0x0e001f002b7b7f89 */ /* 0x000fe800000e0000 */
[----:B------:R-:W4:Y:S01]  /*1b530*/  SHFL.BFLY PT, R131, R126, 0x8, 0x1f ;  /* 0x0d001f007e837f89 */ /* 0x000f2200000e0000 */
[----:B------:R0:W-:Y:S03]  /*1b540*/  MUFU.EX2 R46, R115 ;  /* 0x00000073002e7308 */ /* 0x0001e60000000800 */
[----:B------:R-:W0:Y:S04]  /*1b550*/  SHFL.BFLY PT, R129, R127, 0x8, 0x1f ;  /* 0x0d001f007f817f89 */ /* 0x000e2800000e0000 */
[----:B------:R-:W-:Y:S04]  /*1b560*/  SHFL.BFLY PT, R122, R120, 0x8, 0x1f ;  /* 0x0d001f00787a7f89 */ /* 0x000fe800000e0000 */
[----:B------:R-:W0:Y:S04]  /*1b570*/  SHFL.BFLY PT, R77, R27, 0x10, 0x1f ;  /* 0x0e001f001b4d7f89 */ /* 0x000e2800000e0000 */
[----:B------:R-:W0:Y:S04]  /*1b580*/  SHFL.BFLY PT, R124, R42, 0x10, 0x1f ;  /* 0x0e001f002a7c7f89 */ /* 0x000e2800000e0000 */
[----:B------:R-:W0:Y:S04]  /*1b590*/  SHFL.BFLY PT, R121, R24, 0x10, 0x1f ;  /* 0x0e001f0018797f89 */ /* 0x000e2800000e0000 */
[----:B------:R-:W1:Y:S04]  /*1b5a0*/  SHFL.BFLY PT, R119, R25, 0x10, 0x1f ;  /* 0x0e001f0019777f89 */ /* 0x000e6800000e0000 */
[----:B------:R-:W2:Y:S04]  /*1b5b0*/  SHFL.BFLY PT, R118, R26, 0x10, 0x1f ;  /* 0x0e001f001a767f89 */ /* 0x000ea800000e0000 */
[----:B------:R-:W4:Y:S04]  /*1b5c0*/  SHFL.BFLY PT, R79, R28, 0x10, 0x1f ;  /* 0x0e001f001c4f7f89 */ /* 0x000f2800000e0000 */
[----:B------:R-:W4:Y:S04]  /*1b5d0*/  SHFL.BFLY PT, R117, R29, 0x10, 0x1f ;  /* 0x0e001f001d757f89 */ /* 0x000f2800000e0000 */
[----:B---3--:R-:W3:Y:S04]  /*1b5e0*/  SHFL.BFLY PT, R116, R30, 0x10, 0x1f ;  /* 0x0e001f001e747f89 */ /* 0x008ee800000e0000 */
[----:B0-----:R-:W0:Y:S04]  /*1b5f0*/  SHFL.BFLY PT, R115, R31, 0x10, 0x1f ;  /* 0x0e001f001f737f89 */ /* 0x001e2800000e0000 */
[----:B------:R-:W0:Y:S01]  /*1b600*/  SHFL.BFLY PT, R48, R125, 0x2, 0x1f ;  /* 0x0c401f007d307f89 */ /* 0x000e2200000e0000 */
[----:B------:R-:W-:Y:S01]  /*1b610*/  FADD R50, R50, R130 ;  /* 0x0000008232327221 */ /* 0x000fe20000000000 */
[----:B------:R4:W-:Y:S01]  /*1b620*/  MUFU.EX2 R225, R63 ;  /* 0x0000003f00e17308 */ /* 0x0009e20000000800 */
[----:B-1----:R-:W-:Y:S01]  /*1b630*/  FADD R40, R76, R40 ;  /* 0x000000284c287221 */ /* 0x002fe20000000000 */
[----:B--2---:R-:W-:Y:S01]  /*1b640*/  FADD R51, R49, R51 ;  /* 0x0000003331337221 */ /* 0x004fe20000000000 */
[----:B----4-:R-:W-:Y:S01]  /*1b650*/  FADD R76, R126, R131 ;  /* 0x000000837e4c7221 */ /* 0x010fe20000000000 */
[----:B------:R-:W-:Y:S01]  /*1b660*/  FADD R49, R127, R129 ;  /* 0x000000817f317221 */ /* 0x000fe20000000000 */
[----:B------:R-:W-:Y:S01]  /*1b670*/  FADD R77, R27, R77 ;  /* 0x0000004d1b4d7221 */ /* 0x000fe20000000000 */
[----:B------:R-:W-:Y:S01]  /*1b680*/  FADD R41, R41, R128 ;  /* 0x0000008029297221 */ /* 0x000fe20000000000 */
[----:B------:R-:W-:Y:S01]  /*1b690*/  FADD R42, R42, R124 ;  /* 0x0000007c2a2a7221 */ /* 0x000fe20000000000 */
[----:B------:R-:W-:Y:S01]  /*1b6a0*/  MUFU.EX2 R224, R111 ;  /* 0x0000006f00e07308 */ /* 0x000fe20000000800 */
[----:B------:R-:W-:Y:S01]  /*1b6b0*/  FADD R63, R43, R123 ;  /* 0x0000007b2b3f7221 */ /* 0x000fe20000000000 */
[----:B------:R-:W-:Y:S01]  /*1b6c0*/  FADD R43, R120, R122 ;  /* 0x0000007a782b7221 */ /* 0x000fe20000000000 */
[----:B------:R-:W-:Y:S01]  /*1b6d0*/  FADD R24, R24, R121 ;  /* 0x0000007918187221 */ /* 0x000fe20000000000 */
[----:B------:R-:W-:Y:S01]  /*1b6e0*/  FADD R25, R25, R119 ;  /* 0x0000007719197221 */ /* 0x000fe20000000000 */
[----:B------:R-:W-:Y:S01]  /*1b6f0*/  FADD R26, R26, R118 ;  /* 0x000000761a1a7221 */ /* 0x000fe20000000000 */
[----:B------:R-:W-:Y:S01]  /*1b700*/  FADD R79, R28, R79 ;  /* 0x0000004f1c4f7221 */ /* 0x000fe20000000000 */
[----:B------:R-:W-:Y:S01]  /*1b710*/  FADD R29, R29, R117 ;  /* 0x000000751d1d7221 */ /* 0x000fe20000000000 */
[----:B---3--:R-:W-:Y:S01]  /*1b720*/  FADD R30, R30, R116 ;  /* 0x000000741e1e7221 */ /* 0x008fe20000000000 */
[----:B------:R-:W-:Y:S01]  /*1b730*/  MUFU.EX2 R221, R113 ;  /* 0x0000007100dd7308 */ /* 0x000fe20000000800 */
[----:B0-----:R-:W-:Y:S01]  /*1b740*/  FADD R31, R31, R115 ;  /* 0x000000731f1f7221 */ /* 0x001fe20000000000 */
[----:B------:R-:W-:Y:S01]  /*1b750*/  SHFL.BFLY PT, R28, R60, 0x2, 0x1f ;  /* 0x0c401f003c1c7f89 */ /* 0x000fe200000e0000 */
[----:B------:R-:W-:-:S03]  /*1b760*/  FADD R48, R125, R48 ;  /* 0x000000307d307221 */ /* 0x000fc60000000000 */
[----:B------:R-:W-:Y:S02]  /*1b770*/  SHFL.BFLY PT, R121, R63, 0x8, 0x1f ;  /* 0x0d001f003f797f89 */ /* 0x000fe400000e0000 */
[----:B------:R0:W1:Y:S02]  /*1b780*/  MUFU.EX2 R14, R114 ;  /* 0x00000072000e7308 */ /* 0x0000640000000800 */
[----:B------:R-:W2:Y:S04]  /*1b790*/  SHFL.BFLY PT, R125, R50, 0x4, 0x1f ;  /* 0x0c801f00327d7f89 */ /* 0x000ea800000e0000 */
[----:B------:R-:W3:Y:S04]  /*1b7a0*/  SHFL.BFLY PT, R27, R62, 0x2, 0x1f ;  /* 0x0c401f003e1b7f89 */ /* 0x000ee800000e0000 */
[----:B------:R-:W4:Y:S04]  /*1b7b0*/  SHFL.BFLY PT, R127, R76, 0x4, 0x1f ;  /* 0x0c801f004c7f7f89 */ /* 0x000f2800000e0000 */
[----:B------:R-:W1:Y:S04]  /*1b7c0*/  SHFL.BFLY PT, R126, R51, 0x4, 0x1f ;  /* 0x0c801f00337e7f89 */ /* 0x000e6800000e0000 */
[----:B------:R-:W1:Y:S04]  /*1b7d0*/  SHFL.BFLY PT, R124, R49, 0x4, 0x1f ;  /* 0x0c801f00317c7f89 */ /* 0x000e6800000e0000 */
[----:B------:R-:W1:Y:S04]  /*1b7e0*/  SHFL.BFLY PT, R120, R43, 0x4, 0x1f ;  /* 0x0c801f002b787f89 */ /* 0x000e6800000e0000 */
[----:B0-----:R-:W-:Y:S04]  /*1b7f0*/  SHFL.BFLY PT, R114, R77, 0x8, 0x1f ;  /* 0x0d001f004d727f89 */ /* 0x001fe800000e0000 */
[----:B------:R-:W0:Y:S04]  /*1b800*/  SHFL.BFLY PT, R123, R41, 0x8, 0x1f ;  /* 0x0d001f00297b7f89 */ /* 0x000e2800000e0000 */
[----:B------:R-:W0:Y:S04]  /*1b810*/  SHFL.BFLY PT, R122, R42, 0x8, 0x1f ;  /* 0x0d001f002a7a7f89 */ /* 0x000e2800000e0000 */
[----:B------:R-:W0:Y:S04]  /*1b820*/  SHFL.BFLY PT, R119, R24, 0x8, 0x1f ;  /* 0x0d001f0018777f89 */ /* 0x000e2800000e0000 */
[----:B------:R-:W0:Y:S04]  /*1b830*/  SHFL.BFLY PT, R118, R25, 0x8, 0x1f ;  /* 0x0d001f0019767f89 */ /* 0x000e2800000e0000 */
[----:B------:R-:W0:Y:S04]  /*1b840*/  SHFL.BFLY PT, R113, R26, 0x8, 0x1f ;  /* 0x0d001f001a717f89 */ /* 0x000e2800000e0000 */
[----:B------:R-:W0:Y:S04]  /*1b850*/  SHFL.BFLY PT, R117, R79, 0x8, 0x1f ;  /* 0x0d001f004f757f89 */ /* 0x000e2800000e0000 */
[----:B------:R-:W0:Y:S04]  /*1b860*/  SHFL.BFLY PT, R115, R29, 0x8, 0x1f ;  /* 0x0d001f001d737f89 */ /* 0x000e2800000e0000 */
[----:B------:R-:W0:Y:S04]  /*1b870*/  SHFL.BFLY PT, R116, R30, 0x8, 0x1f ;  /* 0x0d001f001e747f89 */ /* 0x000e2800000e0000 */
[----:B------:R-:W0:Y:S01]  /*1b880*/  SHFL.BFLY PT, R111, R31, 0x8, 0x1f ;  /* 0x0d001f001f6f7f89 */ /* 0x000e2200000e0000 */
[----:B--2---:R-:W-:-:S03]  /*1b890*/  FADD R50, R50, R125 ;  /* 0x0000007d32327221 */ /* 0x004fc60000000000 */
[----:B------:R-:W-:Y:S01]  /*1b8a0*/  BAR.SYNC.DEFER_BLOCKING 0x0 ;  /* 0x0000000000007b1d */ /* 0x000fe20000010000 */
[----:B------:R-:W-:Y:S01]  /*1b8b0*/  FADD R28, R60, R28 ;  /* 0x0000001c3c1c7221 */ /* 0x000fe20000000000 */
[----:B------:R-:W-:Y:S01]  /*1b8c0*/  FADD R63, R63, R121 ;  /* 0x000000793f3f7221 */ /* 0x000fe20000000000 */
[----:B---3--:R-:W-:Y:S01]  /*1b8d0*/  FADD R27, R62, R27 ;  /* 0x0000001b3e1b7221 */ /* 0x008fe20000000000 */
[----:B----4-:R-:W-:Y:S01]  /*1b8e0*/  FADD R60, R76, R127 ;  /* 0x0000007f4c3c7221 */ /* 0x010fe20000000000 */
[----:B-1----:R-:W-:Y:S01]  /*1b8f0*/  FADD R51, R51, R126 ;  /* 0x0000007e33337221 */ /* 0x002fe20000000000 */
[----:B------:R1:W2:Y:S01]  /*1b900*/  MUFU.EX2 R219, R61 ;  /* 0x0000003d00db7308 */ /* 0x0002a20000000800 */
[----:B------:R-:W-:Y:S01]  /*1b910*/  FADD R49, R49, R124 ;  /* 0x0000007c31317221 */ /* 0x000fe20000000000 */
[----:B------:R-:W-:Y:S01]  /*1b920*/  FADD R43, R43, R120 ;  /* 0x000000782b2b7221 */ /* 0x000fe20000000000 */
[----:B0-----:R-:W-:Y:S01]  /*1b930*/  FADD R41, R41, R123 ;  /* 0x0000007b29297221 */ /* 0x001fe20000000000 */
[----:B------:R-:W-:Y:S01]  /*1b940*/  FADD R42, R42, R122 ;  /* 0x0000007a2a2a7221 */ /* 0x000fe20000000000 */
[----:B------:R-:W-:Y:S01]  /*1b950*/  FADD R24, R24, R119 ;  /* 0x0000007718187221 */ /* 0x000fe20000000000 */
[----:B------:R-:W-:Y:S01]  /*1b960*/  FADD R25, R25, R118 ;  /* 0x0000007619197221 */ /* 0x000fe20000000000 */
[----:B------:R-:W-:Y:S01]  /*1b970*/  FADD R26, R26, R113 ;  /* 0x000000711a1a7221 */ /* 0x000fe20000000000 */
[----:B------:R-:W-:Y:S01]  /*1b980*/  FADD R62, R79, R117 ;  /* 0x000000754f3e7221 */ /* 0x000fe20000000000 */
[----:B-1----:R-:W-:Y:S01]  /*1b990*/  FADD R61, R77, R114 ;  /* 0x000000724d3d7221 */ /* 0x002fe20000000000 */
[----:B------:R-:W-:Y:S01]  /*1b9a0*/  FADD R29, R29, R115 ;  /* 0x000000731d1d7221 */ /* 0x000fe20000000000 */
[----:B------:R-:W-:Y:S01]  /*1b9b0*/  FADD R30, R30, R116 ;  /* 0x000000741e1e7221 */ /* 0x000fe20000000000 */
[----:B------:R-:W0:Y:S01]  /*1b9c0*/  SHFL.BFLY PT, R122, R40, 0x1, 0x1f ;  /* 0x0c201f00287a7f89 */ /* 0x000e2200000e0000 */
[----:B------:R-:W-:-:S03]  /*1b9d0*/  FADD R31, R31, R111 ;  /* 0x0000006f1f1f7221 */ /* 0x000fc60000000000 */
[----:B------:R-:W1:Y:S01]  /*1b9e0*/  SHFL.BFLY PT, R119, R50, 0x2, 0x1f ;  /* 0x0c401f0032777f89 */ /* 0x000e6200000e0000 */
[----:B------:R-:W3:Y:S03]  /*1b9f0*/  MUFU.EX2 R215, R78 ;  /* 0x0000004e00d77308 */ /* 0x000ee60000000800 */
[----:B------:R-:W4:Y:S04]  /*1ba00*/  SHFL.BFLY PT, R123, R48, 0x1, 0x1f ;  /* 0x0c201f00307b7f89 */ /* 0x000f2800000e0000 */
[----:B------:R-:W0:Y:S01]  /*1ba10*/  SHFL.BFLY PT, R115, R63, 0x4, 0x1f ;  /* 0x0c801f003f737f89 */ /* 0x000e2200000e0000 */
[----:B------:R-:W0:Y:S03]  /*1ba20*/  MUFU.EX2 R223, R110 ;  /* 0x0000006e00df7308 */ /* 0x000e260000000800 */
[----:B------:R-:W0:Y:S04]  /*1ba30*/  SHFL.BFLY PT, R121, R60, 0x2, 0x1f ;  /* 0x0c401f003c797f89 */ /* 0x000e2800000e0000 */
[----:B------:R-:W0:Y:S01]  /*1ba40*/  SHFL.BFLY PT, R120, R51, 0x2, 0x1f ;  /* 0x0c401f0033787f89 */ /* 0x000e2200000e0000 */
[----:B------:R0:W0:Y:S03]  /*1ba50*/  MUFU.EX2 R220, R112 ;  /* 0x0000007000dc7308 */ /* 0x0000260000000800 */
[----:B------:R-:W0:Y:S04]  /*1ba60*/  SHFL.BFLY PT, R118, R49, 0x2, 0x1f ;  /* 0x0c401f0031767f89 */ /* 0x000e2800000e0000 */
[----:B------:R-:W1:Y:S04]  /*1ba70*/  SHFL.BFLY PT, R114, R43, 0x2, 0x1f ;  /* 0x0c401f002b727f89 */ /* 0x000e6800000e0000 */
[----:B------:R-:W1:Y:S04]  /*1ba80*/  SHFL.BFLY PT, R111, R61, 0x4, 0x1f ;  /* 0x0c801f003d6f7f89 */ /* 0x000e6800000e0000 */
[----:B------:R-:W1:Y:S04]  /*1ba90*/  SHFL.BFLY PT, R117, R41, 0x4, 0x1f ;  /* 0x0c801f0029757f89 */ /* 0x000e6800000e0000 */
[----:B------:R-:W1:Y:S04]  /*1baa0*/  SHFL.BFLY PT, R116, R42, 0x4, 0x1f ;  /* 0x0c801f002a747f89 */ /* 0x000e6800000e0000 */
[----:B------:R-:W1:Y:S04]  /*1bab0*/  SHFL.BFLY PT, R113, R24, 0x4, 0x1f ;  /* 0x0c801f0018717f89 */ /* 0x000e6800000e0000 */
[----:B0-----:R-:W0:Y:S04]  /*1bac0*/  SHFL.BFLY PT, R112, R25, 0x4, 0x1f ;  /* 0x0c801f0019707f89 */ /* 0x001e2800000e0000 */
[----:B------:R-:W0:Y:S04]  /*1bad0*/  SHFL.BFLY PT, R76, R26, 0x4, 0x1f ;  /* 0x0c801f001a4c7f89 */ /* 0x000e2800000e0000 */
[----:B------:R-:W0:Y:S04]  /*1bae0*/  SHFL.BFLY PT, R110, R62, 0x4, 0x1f ;  /* 0x0c801f003e6e7f89 */ /* 0x000e2800000e0000 */
[----:B------:R-:W0:Y:S04]  /*1baf0*/  SHFL.BFLY PT, R79, R29, 0x4, 0x1f ;  /* 0x0c801f001d4f7f89 */ /* 0x000e2800000e0000 */
[----:B------:R-:W0:Y:S04]  /*1bb00*/  SHFL.BFLY PT, R78, R30, 0x4, 0x1f ;  /* 0x0c801f001e4e7f89 */ /* 0x000e2800000e0000 */
[----:B------:R-:W0:Y:S01]  /*1bb10*/  SHFL.BFLY PT, R77, R31, 0x4, 0x1f ;  /* 0x0c801f001f4d7f89 */ /* 0x000e2200000e0000 */
[----:B------:R-:W0:Y:S03]  /*1bb20*/  MUFU.EX2 R39, R59 ;  /* 0x0000003b00277308 */ /* 0x000e260000000800 */
[----:B------:R-:W-:Y:S04]  /*1bb30*/  STS [R204], R226 ;  /* 0x000000e2cc007388 */ /* 0x000fe80000000800 */
[----:B------:R-:W-:Y:S01]  /*1bb40*/  STS [R203], R208 ;  /* 0x000000d0cb007388 */ /* 0x000fe20000000800 */
[----:B------:R-:W0:Y:S03]  /*1bb50*/  MUFU.EX2 R47, R57 ;  /* 0x00000039002f7308 */ /* 0x000e260000000800 */
[----:B------:R-:W-:Y:S04]  /*1bb60*/  STS [R202], R14 ;  /* 0x0000000eca007388 */ /* 0x000fe80000000800 */
[----:B------:R-:W-:Y:S01]  /*1bb70*/  STS [R201], R225 ;  /* 0x000000e1c9007388 */ /* 0x000fe20000000800 */
[----:B------:R0:W0:Y:S03]  /*1bb80*/  MUFU.EX2 R88, R55 ;  /* 0x0000003700587308 */ /* 0x0000260000000800 */
[----:B------:R-:W-:Y:S01]  /*1bb90*/  STS [R200], R209 ;  /* 0x000000d1c8007388 */ /* 0x000fe20000000800 */
[----:B------:R-:W-:-:S03]  /*1bba0*/  FADD R127, R40, R122 ;  /* 0x0000007a287f7221 */ /* 0x000fc60000000000 */
[----:B------:R-:W-:Y:S01]  /*1bbb0*/  STS [R198], R214 ;  /* 0x000000d6c6007388 */ /* 0x000fe20000000800 */
[----:B------:R0:W2:Y:S01]  /*1bbc0*/  MUFU.EX2 R72, R56 ;  /* 0x0000003800487308 */ /* 0x0000a20000000800 */
[----:B-1----:R-:W-:Y:S02]  /*1bbd0*/  FADD R40, R50, R119 ;  /* 0x0000007732287221 */ /* 0x002fe40000000000 */
[----:B------:R-:W-:Y:S01]  /*1bbe0*/  STS [R197], R224 ;  /* 0x000000e0c5007388 */ /* 0x000fe20000000800 */
[----:B----4-:R-:W-:Y:S01]  /*1bbf0*/  FADD R126, R48, R123 ;  /* 0x0000007b307e7221 */ /* 0x010fe20000000000 */
[----:B------:R-:W-:Y:S02]  /*1bc00*/  FADD R50, R63, R115 ;  /* 0x000000733f327221 */ /* 0x000fe40000000000 */
[----:B------:R-:W-:Y:S01]  /*1bc10*/  STS [R196], R221 ;  /* 0x000000ddc4007388 */ /* 0x000fe20000000800 */
[----:B------:R-:W-:Y:S01]  /*1bc20*/  FADD R48, R60, R121 ;  /* 0x000000793c307221 */ /* 0x000fe20000000000 */
[----:B------:R-:W-:-:S02]  /*1bc30*/  FADD R51, R51, R120 ;  /* 0x0000007833337221 */ /* 0x000fc40000000000 */
[----:B------:R-:W-:Y:S01]  /*1bc40*/  STS [R195], R213 ;  /* 0x000000d5c3007388 */ /* 0x000fe20000000800 */
[----:B------:R-:W-:Y:S01]  /*1bc50*/  FADD R49, R49, R118 ;  /* 0x0000007631317221 */ /* 0x000fe20000000000 */
[----:B------:R-:W-:Y:S01]  /*1bc60*/  FADD R43, R43, R114 ;  /* 0x000000722b2b7221 */ /* 0x000fe20000000000 */
[----:B0-----:R-:W-:Y:S01]  /*1bc70*/  FADD R55, R61, R111 ;  /* 0x0000006f3d377221 */ /* 0x001fe20000000000 */
[----:B------:R-:W-:Y:S01]  /*1bc80*/  STS [R194], R12 ;  /* 0x0000000cc2007388 */ /* 0x000fe20000000800 */
[----:B------:R-:W0:Y:S01]  /*1bc90*/  MUFU.EX2 R89, R58 ;  /* 0x0000003a00597308 */ /* 0x000e220000000800 */
[----:B------:R-:W-:Y:S01]  /*1bca0*/  FADD R41, R41, R117 ;  /* 0x0000007529297221 */ /* 0x000fe20000000000 */
[----:B------:R-:W-:Y:S01]  /*1bcb0*/  FADD R42, R42, R116 ;  /* 0x000000742a2a7221 */ /* 0x000fe20000000000 */
[----:B--2---:R-:W-:Y:S01]  /*1bcc0*/  STS [R193], R219 ;  /* 0x000000dbc1007388 */ /* 0x004fe20000000800 */
[----:B------:R-:W-:Y:S01]  /*1bcd0*/  FADD R24, R24, R113 ;  /* 0x0000007118187221 */ /* 0x000fe20000000000 */
[----:B------:R-:W-:Y:S01]  /*1bce0*/  FADD R25, R25, R112 ;  /* 0x0000007019197221 */ /* 0x000fe20000000000 */
[----:B------:R-:W-:Y:S01]  /*1bcf0*/  FADD R26, R26, R76 ;  /* 0x0000004c1a1a7221 */ /* 0x000fe20000000000 */
[----:B------:R-:W-:Y:S01]  /*1bd00*/  FADD R57, R62, R110 ;  /* 0x0000006e3e397221 */ /* 0x000fe20000000000 */
[----:B------:R-:W-:Y:S01]  /*1bd10*/  FADD R29, R29, R79 ;  /* 0x0000004f1d1d7221 */ /* 0x000fe20000000000 */
[----:B------:R-:W-:Y:S01]  /*1bd20*/  FADD R30, R30, R78 ;  /* 0x0000004e1e1e7221 */ /* 0x000fe20000000000 */
[----:B------:R-:W-:Y:S01]  /*1bd30*/  FADD R31, R31, R77 ;  /* 0x0000004d1f1f7221 */ /* 0x000fe20000000000 */
[----:B------:R-:W1:Y:S01]  /*1bd40*/  MUFU.EX2 R73, R53 ;  /* 0x0000003500497308 */ /* 0x000e620000000800 */
[----:B---3--:R-:W-:Y:S04]  /*1bd50*/  STS [R192], R215 ;  /* 0x000000d7c0007388 */ /* 0x008fe80000000800 */
[----:B------:R-:W-:Y:S03]  /*1bd60*/  STS [R191], R210 ;  /* 0x000000d2bf007388 */ /* 0x000fe60000000800 */
[----:B------:R-:W2:Y:S01]  /*1bd70*/  MUFU.EX2 R90, R52 ;  /* 0x00000034005a7308 */ /* 0x000ea20000000800 */
[----:B------:R-:W3:Y:S04]  /*1bd80*/  SHFL.BFLY PT, R113, R40, 0x1, 0x1f ;  /* 0x0c201f0028717f89 */ /* 0x000ee800000e0000 */
[----:B------:R-:W-:Y:S03]  /*1bd90*/  STS [R190], R15 ;  /* 0x0000000fbe007388 */ /* 0x000fe60000000800 */
[----:B------:R-:W4:Y:S01]  /*1bda0*/  MUFU.EX2 R75, R54 ;  /* 0x00000036004b7308 */ /* 0x000f220000000800 */
[----:B------:R-:W0:Y:S04]  /*1bdb0*/  SHFL.BFLY PT, R79, R50, 0x2, 0x1f ;  /* 0x0c401f00324f7f89 */ /* 0x000e2800000e0000 */
[----:B------:R-:W-:Y:S04]  /*1bdc0*/  STS [R189], R223 ;  /* 0x000000dfbd007388 */ /* 0x000fe80000000800 */
[----:B------:R-:W0:Y:S04]  /*1bdd0*/  SHFL.BFLY PT, R115, R48, 0x1, 0x1f ;  /* 0x0c201f0030737f89 */ /* 0x000e2800000e0000 */
[----:B------:R-:W0:Y:S04]  /*1bde0*/  SHFL.BFLY PT, R114, R51, 0x1, 0x1f ;  /* 0x0c201f0033727f89 */ /* 0x000e2800000e0000 */
[----:B------:R-:W0:Y:S04]  /*1bdf0*/  SHFL.BFLY PT, R112, R49, 0x1, 0x1f ;  /* 0x0c201f0031707f89 */ /* 0x000e2800000e0000 */
[----:B------:R-:W0:Y:S04]  /*1be00*/  SHFL.BFLY PT, R78, R43, 0x1, 0x1f ;  /* 0x0c201f002b4e7f89 */ /* 0x000e2800000e0000 */
[----:B------:R-:W0:Y:S04]  /*1be10*/  SHFL.BFLY PT, R59, R55, 0x2, 0x1f ;  /* 0x0c401f00373b7f89 */ /* 0x000e2800000e0000 */
[----:B------:R-:W-:Y:S04]  /*1be20*/  STS [R188], R220 ;  /* 0x000000dcbc007388 */ /* 0x000fe80000000800 */
        /* <DEDUP_REMOVED lines=19> */
[----:B0-----:R-:W-:Y:S04]  /*1bf60*/  STS [R177], R89 ;  /* 0x00000059b1007388 */ /* 0x001fe80000000800 */
[----:B-1----:R-:W-:Y:S04]  /*1bf70*/  STS [R176], R73 ;  /* 0x00000049b0007388 */ /* 0x002fe80000000800 */
[----:B------:R-:W-:Y:S04]  /*1bf80*/  STS [R175], R38 ;  /* 0x00000026af007388 */ /* 0x000fe80000000800 */
[----:B------:R-:W-:Y:S04]  /*1bf90*/  STS [R174], R46 ;  /* 0x0000002eae007388 */ /* 0x000fe80000000800 */
[----:B--2---:R-:W-:Y:S04]  /*1bfa0*/  STS [R173], R90 ;  /* 0x0000005aad007388 */ /* 0x004fe80000000800 */
[----:B------:R-:W0:Y:S04]  /*1bfb0*/  SHFL.BFLY PT, R117, R27, 0x1, 0x1f ;  /* 0x0c201f001b757f89 */ /* 0x000e2800000e0000 */
[----:B------:R-:W1:Y:S04]  /*1bfc0*/  SHFL.BFLY PT, R116, R28, 0x1, 0x1f ;  /* 0x0c201f001c747f89 */ /* 0x000e6800000e0000 */
[----:B----4-:R-:W-:Y:S01]  /*1bfd0*/  STS [R170], R75 ;  /* 0x0000004baa007388 */ /* 0x010fe20000000800 */
[----:B---3--:R-:W-:-:S03]  /*1bfe0*/  FADD R122, R40, R113 ;  /* 0x00000071287a7221 */ /* 0x008fc60000000000 */
[----:B------:R-:W-:Y:S01]  /*1bff0*/  BAR.SYNC.DEFER_BLOCKING 0x0 ;  /* 0x0000000000007b1d */ /* 0x000fe20000010000 */
[----:B------:R-:W-:Y:S01]  /*1c000*/  FADD R40, R50, R79 ;  /* 0x0000004f32287221 */ /* 0x000fe20000000000 */
        /* <DEDUP_REMOVED lines=14> */
[----:B------:R-:W2:Y:S04]  /*1c0f0*/  SHFL.BFLY PT, R77, R41, 0x1, 0x1f ;  /* 0x0c201f00294d7f89 */ /* 0x000ea800000e0000 */
[----:B------:R-:W3:Y:S04]  /*1c100*/  SHFL.BFLY PT, R76, R42, 0x1, 0x1f ;  /* 0x0c201f002a4c7f89 */ /* 0x000ee800000e0000 */
[----:B------:R-:W4:Y:S04]  /*1c110*/  SHFL.BFLY PT, R63, R40, 0x1, 0x1f ;  /* 0x0c201f00283f7f89 */ /* 0x000f2800000e0000 */
[----:B------:R-:W0:Y:S04]  /*1c120*/  SHFL.BFLY PT, R62, R43, 0x1, 0x1f ;  /* 0x0c201f002b3e7f89 */ /* 0x000e2800000e0000 */
[----:B------:R-:W0:Y:S04]  /*1c130*/  SHFL.BFLY PT, R61, R48, 0x1, 0x1f ;  /* 0x0c201f00303d7f89 */ /* 0x000e2800000e0000 */
[----:B------:R-:W2:Y:S04]  /*1c140*/  SHFL.BFLY PT, R60, R49, 0x1, 0x1f ;  /* 0x0c201f00313c7f89 */ /* 0x000ea800000e0000 */
[----:B------:R-:W2:Y:S04]  /*1c150*/  SHFL.BFLY PT, R59, R50, 0x1, 0x1f ;  /* 0x0c201f00323b7f89 */ /* 0x000ea800000e0000 */
[----:B------:R-:W4:Y:S04]  /*1c160*/  SHFL.BFLY PT, R58, R51, 0x1, 0x1f ;  /* 0x0c201f00333a7f89 */ /* 0x000f2800000e0000 */
[----:B------:R-:W4:Y:S04]  /*1c170*/  SHFL.BFLY PT, R57, R52, 0x1, 0x1f ;  /* 0x0c201f0034397f89 */ /* 0x000f2800000e0000 */
[----:B------:R-:W4:Y:S04]  /*1c180*/  SHFL.BFLY PT, R56, R53, 0x1, 0x1f ;  /* 0x0c201f0035387f89 */ /* 0x000f2800000e0000 */
[----:B------:R-:W4:Y:S01]  /*1c190*/  SHFL.BFLY PT, R54, R55, 0x1, 0x1f ;  /* 0x0c201f0037367f89 */ /* 0x000f2200000e0000 */
[----:B0-----:R-:W-:Y:S01]  /*1c1a0*/  FADD R128, R27, R117 ;  /* 0x000000751b807221 */ /* 0x001fe20000000000 */
[----:B-1----:R-:W-:-:S02]  /*1c1b0*/  FADD R129, R28, R116 ;  /* 0x000000741c817221 */ /* 0x002fc40000000000 */
[----:B------:R-:W0:Y:S04]  /*1c1c0*/  LDS.128 R24, [R0] ;  /* 0x0000000000187984 */ /* 0x000e280000000c00 */
[----:B------:R-:W1:Y:S01]  /*1c1d0*/  LDS.128 R28, [R0+0x10] ;  /* 0x00001000001c7984 */ /* 0x000e620000000c00 */
        /* <DEDUP_REMOVED lines=8> */
[----:B------:R-:W-:Y:S01]  /*1c260*/  FADD R115, R52, R57 ;  /* 0x0000003934737221 */ /* 0x000fe20000000000 */
[----:B------:R-:W-:Y:S01]  /*1c270*/  LDS.128 R40, [R0+0x20] ;  /* 0x0000200000287984 */ /* 0x000fe20000000c00 */
[----:B------:R-:W-:-:S03]  /*1c280*/  FADD R116, R53, R56 ;  /* 0x0000003835747221 */ /* 0x000fc60000000000 */
[----:B------:R-:W-:Y:S01]  /*1c290*/  LDS.128 R48, [R0+0x30] ;  /* 0x0000300000307984 */ /* 0x000fe20000000c00 */
[----:B------:R-:W-:-:S03]  /*1c2a0*/  FADD R117, R55, R54 ;  /* 0x0000003637757221 */ /* 0x000fc60000000000 */
[----:B------:R-:W-:Y:S04]  /*1c2b0*/  LDS.128 R52, [R0+0x40] ;  /* 0x0000400000347984 */ /* 0x000fe80000000c00 */
[----:B------:R-:W-:Y:S04]  /*1c2c0*/  LDS.128 R56, [R0+0x50] ;  /* 0x0000500000387984 */ /* 0x000fe80000000c00 */
[----:B------:R-:W-:Y:S04]  /*1c2d0*/  LDS.128 R60, [R0+0x60] ;  /* 0x00006000003c7984 */ /* 0x000fe80000000c00 */
[----:B------:R-:W-:Y:S04]  /*1c2e0*/  LDS.128 R76, [R0+0x70] ;  /* 0x00007000004c7984 */ /* 0x000fe80000000c00 */
[----:B------:R-:W-:Y:S06]  /*1c2f0*/  BAR.SYNC.DEFER_BLOCKING 0x0 ;  /* 0x0000000000007b1d */ /* 0x000fec0000010000 */
[----:B------:R-:W2:Y:S04]  /*1c300*/  LDL R204, [R1+0x19c] ;  /* 0x00019c0001cc7983 */ /* 0x000ea80000100800 */
[----:B------:R-:W3:Y:S04]  /*1c310*/  LDL.LU R196, [R1+0x178] ;  /* 0x0001780001c47983 */ /* 0x000ee80000300800 */
[----:B------:R-:W4:Y:S04]  /*1c320*/  LDL.LU R198, [R1+0x17c] ;  /* 0x00017c0001c67983 */ /* 0x000f280000300800 */
[----:B------:R-:W2:Y:S04]  /*1c330*/  LDL.LU R218, [R1+0x330] ;  /* 0x0003300001da7983 */ /* 0x000ea80000300800 */
[----:B------:R-:W-:Y:S04]  /*1c340*/  @!P2 STS [R96+0x4000], R106 ;  /* 0x0040006a6000a388 */ /* 0x000fe80000000800 */
[----:B------:R-:W-:Y:S04]  /*1c350*/  @!P2 STS [R96+0x4010], R97 ;  /* 0x004010616000a388 */ /* 0x000fe80000000800 */
[----:B------:R-:W-:Y:S04]  /*1c360*/  @!P2 STS [R96+0x4018], R107 ;  /* 0x0040186b6000a388 */ /* 0x000fe80000000800 */
[----:B------:R-:W-:Y:S04]  /*1c370*/  @!P2 STS [R96+0x4020], R101 ;  /* 0x004020656000a388 */ /* 0x000fe80000000800 */
[----:B------:R-:W-:Y:S04]  /*1c380*/  @!P2 STS [R96+0x4028], R103 ;  /* 0x004028676000a388 */ /* 0x000fe80000000800 */
[----:B------:R-:W-:Y:S04]  /*1c390*/  @!P2 STS [R96+0x4030], R104 ;  /* 0x004030686000a388 */ /* 0x000fe80000000800 */
[----:B------:R-:W-:Y:S04]  /*1c3a0*/  @!P2 STS [R96+0x4008], R98 ;  /* 0x004008626000a388 */ /* 0x000fe80000000800 */
[----:B------:R-:W-:Y:S04]  /*1c3b0*/  @!P2 STS [R96+0x4038], R105 ;  /* 0x004038696000a388 */ /* 0x000fe80000000800 */
[----:B0-----:R-:W0:Y:S04]  /*1c3c0*/  SHFL.BFLY PT, R107, R24, 0x10, 0x1f ;  /* 0x0e001f00186b7f89 */ /* 0x001e2800000e0000 */
[----:B------:R-:W0:Y:S04]  /*1c3d0*/  SHFL.BFLY PT, R106, R25, 0x10, 0x1f ;  /* 0x0e001f00196a7f89 */ /* 0x000e2800000e0000 */
[----:B------:R-:W0:Y:S04]  /*1c3e0*/  SHFL.BFLY PT, R104, R26, 0x10, 0x1f ;  /* 0x0e001f001a687f89 */ /* 0x000e2800000e0000 */
[----:B------:R-:W0:Y:S04]  /*1c3f0*/  SHFL.BFLY PT, R97, R27, 0x10, 0x1f ;  /* 0x0e001f001b617f89 */ /* 0x000e2800000e0000 */
[----:B-1----:R-:W1:Y:S04]  /*1c400*/  SHFL.BFLY PT, R101, R28, 0x10, 0x1f ;  /* 0x0e001f001c657f89 */ /* 0x002e6800000e0000 */
[----:B------:R-:W1:Y:S04]  /*1c410*/  SHFL.BFLY PT, R103, R30, 0x10, 0x1f ;  /* 0x0e001f001e677f89 */ /* 0x000e6800000e0000 */
[----:B------:R-:W1:Y:S04]  /*1c420*/  SHFL.BFLY PT, R98, R29, 0x10, 0x1f ;  /* 0x0e001f001d627f89 */ /* 0x000e6800000e0000 */
[----:B------:R-:W1:Y:S01]  /*1c430*/  SHFL.BFLY PT, R105, R31, 0x10, 0x1f ;  /* 0x0e001f001f697f89 */ /* 0x000e6200000e0000 */
[----:B0-----:R-:W-:Y:S01]  /*1c440*/  FADD R24, R24, R107 ;  /* 0x0000006b18187221 */ /* 0x001fe20000000000 */
[----:B------:R-:W-:Y:S01]  /*1c450*/  FADD R25, R25, R106 ;  /* 0x0000006a19197221 */ /* 0x000fe20000000000 */
[----:B------:R-:W-:Y:S01]  /*1c460*/  FADD R26, R26, R104 ;  /* 0x000000681a1a7221 */ /* 0x000fe20000000000 */
[----:B------:R-:W-:Y:S01]  /*1c470*/  FADD R27, R27, R97 ;  /* 0x000000611b1b7221 */ /* 0x000fe20000000000 */
[----:B-1----:R-:W-:Y:S01]  /*1c480*/  FADD R28, R28, R101 ;  /* 0x000000651c1c7221 */ /* 0x002fe20000000000 */
[----:B------:R-:W-:Y:S01]  /*1c490*/  FADD R30, R30, R103 ;  /* 0x000000671e1e7221 */ /* 0x000fe20000000000 */
[----:B------:R-:W-:Y:S01]  /*1c4a0*/  @!P2 STS [R96+0x4040], R99 ;  /* 0x004040636000a388 */ /* 0x000fe20000000800 */
[----:B------:R-:W-:-:S03]  /*1c4b0*/  FADD R29, R29, R98 ;  /* 0x000000621d1d7221 */ /* 0x000fc60000000000 */
[----:B------:R-:W-:Y:S01]  /*1c4c0*/  @!P2 STS [R96+0x4048], R108 ;  /* 0x0040486c6000a388 */ /* 0x000fe20000000800 */
[----:B------:R-:W-:-:S03]  /*1c4d0*/  FADD R107, R31, R105 ;  /* 0x000000691f6b7221 */ /* 0x000fc60000000000 */
[----:B------:R-:W-:Y:S04]  /*1c4e0*/  @!P2 STS [R96+0x4050], R109 ;  /* 0x0040506d6000a388 */ /* 0x000fe80000000800 */
[----:B------:R-:W0:Y:S04]  /*1c4f0*/  SHFL.BFLY PT, R109, R24, 0x8, 0x1f ;  /* 0x0d001f00186d7f89 */ /* 0x000e2800000e0000 */
[----:B------:R-:W1:Y:S04]  /*1c500*/  SHFL.BFLY PT, R108, R25, 0x8, 0x1f ;  /* 0x0d001f00196c7f89 */ /* 0x000e6800000e0000 */
[----:B------:R-:W0:Y:S04]  /*1c510*/  SHFL.BFLY PT, R103, R26, 0x8, 0x1f ;  /* 0x0d001f001a677f89 */ /* 0x000e2800000e0000 */
[----:B------:R-:W0:Y:S04]  /*1c520*/  SHFL.BFLY PT, R99, R27, 0x8, 0x1f ;  /* 0x0d001f001b637f89 */ /* 0x000e2800000e0000 */
[----:B------:R-:W0:Y:S04]  /*1c530*/  SHFL.BFLY PT, R97, R28, 0x8, 0x1f ;  /* 0x0d001f001c617f89 */ /* 0x000e2800000e0000 */
[----:B------:R-:W1:Y:S04]  /*1c540*/  SHFL.BFLY PT, R31, R30, 0x8, 0x1f ;  /* 0x0d001f001e1f7f89 */ /* 0x000e6800000e0000 */
[----:B------:R-:W1:Y:S04]  /*1c550*/  SHFL.BFLY PT, R98, R29, 0x8, 0x1f ;  /* 0x0d001f001d627f89 */ /* 0x000e6800000e0000 */
[----:B------:R-:W1:Y:S04]  /*1c560*/  SHFL.BFLY PT, R101, R107, 0x8, 0x1f ;  /* 0x0d001f006b657f89 */ /* 0x000e6800000e0000 */
[----:B------:R-:W1:Y:S04]  /*1c570*/  SHFL.BFLY PT, R104, R40, 0x10, 0x1f ;  /* 0x0e001f0028687f89 */ /* 0x000e6800000e0000 */
[----:B------:R-:W1:Y:S04]  /*1c580*/  SHFL.BFLY PT, R106, R41, 0x10, 0x1f ;  /* 0x0e001f00296a7f89 */ /* 0x000e6800000e0000 */
[----:B------:R-:W1:Y:S01]  /*1c590*/  SHFL.BFLY PT, R105, R42, 0x10, 0x1f ;  /* 0x0e001f002a697f89 */ /* 0x000e6200000e0000 */
[----:B0-----:R-:W-:Y:S01]  /*1c5a0*/  FADD R24, R24, R109 ;  /* 0x0000006d18187221 */ /* 0x001fe20000000000 */
[----:B-1----:R-:W-:Y:S01]  /*1c5b0*/  FADD R25, R25, R108 ;  /* 0x0000006c19197221 */ /* 0x002fe20000000000 */
[----:B------:R-:W-:Y:S01]  /*1c5c0*/  FADD R26, R26, R103 ;  /* 0x000000671a1a7221 */ /* 0x000fe20000000000 */
[----:B------:R-:W-:Y:S01]  /*1c5d0*/  FADD R27, R27, R99 ;  /* 0x000000631b1b7221 */ /* 0x000fe20000000000 */
[----:B------:R-:W-:Y:S01]  /*1c5e0*/  FADD R28, R28, R97 ;  /* 0x000000611c1c7221 */ /* 0x000fe20000000000 */
[----:B------:R-:W-:Y:S01]  /*1c5f0*/  FADD R31, R30, R31 ;  /* 0x0000001f1e1f7221 */ /* 0x000fe20000000000 */
[----:B------:R-:W-:Y:S01]  /*1c600*/  FADD R29, R29, R98 ;  /* 0x000000621d1d7221 */ /* 0x000fe20000000000 */
[----:B------:R-:W-:Y:S01]  /*1c610*/  @!P2 STS [R96+0x4058], R100 ;  /* 0x004058646000a388 */ /* 0x000fe20000000800 */
[----:B------:R-:W-:Y:S01]  /*1c620*/  FADD R30, R107, R101 ;  /* 0x000000656b1e7221 */ /* 0x000fe20000000000 */
[----:B------:R-:W-:Y:S01]  /*1c630*/  FADD R40, R40, R104 ;  /* 0x0000006828287221 */ /* 0x000fe20000000000 */
[----:B------:R-:W-:Y:S01]  /*1c640*/  FADD R41, R41, R106 ;  /* 0x0000006a29297221 */ /* 0x000fe20000000000 */
[----:B------:R-:W-:Y:S01]  /*1c650*/  FADD R42, R42, R105 ;  /* 0x000000692a2a7221 */ /* 0x000fe20000000000 */
[----:B------:R-:W0:Y:S04]  /*1c660*/  SHFL.BFLY PT, R106, R43, 0x10, 0x1f ;  /* 0x0e001f002b6a7f89 */ /* 0x000e2800000e0000 */
[----:B------:R-:W1:Y:S04]  /*1c670*/  SHFL.BFLY PT, R97, R24, 0x4, 0x1f ;  /* 0x0c801f0018617f89 */ /* 0x000e6800000e0000 */
[----:B------:R-:W0:Y:S04]  /*1c680*/  SHFL.BFLY PT, R98, R25, 0x4, 0x1f ;  /* 0x0c801f0019627f89 */ /* 0x000e2800000e0000 */
        /* <DEDUP_REMOVED lines=16> */
[----:B------:R-:W-:Y:S01]  /*1c790*/  FADD R31, R31, R104 ;  /* 0x000000681f1f7221 */ /* 0x000fe20000000000 */
[----:B------:R-:W0:Y:S01]  /*1c7a0*/  SHFL.BFLY PT, R106, R43, 0x8, 0x1f ;  /* 0x0d001f002b6a7f89 */ /* 0x000e2200000e0000 */
[----:B------:R-:W-:Y:S01]  /*1c7b0*/  FADD R30, R30, R105 ;  /* 0x000000691e1e7221 */ /* 0x000fe20000000000 */
[----:B------:R-:W-:Y:S01]  /*1c7c0*/  FADD R40, R40, R107 ;  /* 0x0000006b28287221 */ /* 0x000fe20000000000 */
[----:B------:R-:W-:Y:S01]  /*1c7d0*/  FADD R41, R41, R108 ;  /* 0x0000006c29297221 */ /* 0x000fe20000000000 */
[----:B------:R-:W-:Y:S01]  /*1c7e0*/  FADD R42, R42, R109 ;  /* 0x0000006d2a2a7221 */ /* 0x000fe20000000000 */
        /* <DEDUP_REMOVED lines=9> */
[----:B------:R-:W3:Y:S04]  /*1c880*/  SHFL.BFLY PT, R108, R41, 0x4, 0x1f ;  /* 0x0c801f00296c7f89 */ /* 0x000ee800000e0000 */
[----:B------:R-:W3:Y:S01]  /*1c890*/  SHFL.BFLY PT, R109, R42, 0x4, 0x1f ;  /* 0x0c801f002a6d7f89 */ /* 0x000ee200000e0000 */
        /* <DEDUP_REMOVED lines=8> */
[----:B------:R-:W-:Y:S01]  /*1c920*/  SHFL.BFLY PT, R101, R43, 0x4, 0x1f ;  /* 0x0c801f002b657f89 */ /* 0x000fe200000e0000 */
[----:B------:R-:W-:Y:S01]  /*1c930*/  FADD R30, R30, R105 ;  /* 0x000000691e1e7221 */ /* 0x000fe20000000000 */
[----:B------:R-:W-:Y:S01]  /*1c940*/  FADD R40, R40, R107 ;  /* 0x0000006b28287221 */ /* 0x000fe20000000000 */
[----:B---3--:R-:W-:Y:S01]  /*1c950*/  FADD R41, R41, R108 ;  /* 0x0000006c29297221 */ /* 0x008fe20000000000 */
[----:B------:R-:W-:Y:S01]  /*1c960*/  FADD R42, R42, R109 ;  /* 0x0000006d2a2a7221 */ /* 0x000fe20000000000 */
[----:B------:R-:W-:Y:S04]  /*1c970*/  SHFL.BFLY PT, R108, R25, 0x1, 0x1f ;  /* 0x0c201f00196c7f89 */ /* 0x000fe800000e0000 */
[----:B------:R-:W0:Y:S04]  /*1c980*/  SHFL.BFLY PT, R109, R24, 0x1, 0x1f ;  /* 0x0c201f00186d7f89 */ /* 0x000e2800000e0000 */
[----:B------:R-:W-:Y:S04]  /*1c990*/  SHFL.BFLY PT, R107, R26, 0x1, 0x1f ;  /* 0x0c201f001a6b7f89 */ /* 0x000fe800000e0000 */
[----:B------:R-:W-:Y:S04]  /*1c9a0*/  SHFL.BFLY PT, R106, R27, 0x1, 0x1f ;  /* 0x0c201f001b6a7f89 */ /* 0x000fe800000e0000 */
[----:B------:R-:W-:Y:S04]  /*1c9b0*/  SHFL.BFLY PT, R105, R28, 0x1, 0x1f ;  /* 0x0c201f001c697f89 */ /* 0x000fe800000e0000 */
[----:B------:R-:W-:Y:S04]  /*1c9c0*/  SHFL.BFLY PT, R104, R29, 0x1, 0x1f ;  /* 0x0c201f001d687f89 */ /* 0x000fe800000e0000 */
[----:B------:R-:W-:Y:S04]  /*1c9d0*/  SHFL.BFLY PT, R103, R31, 0x1, 0x1f ;  /* 0x0c201f001f677f89 */ /* 0x000fe800000e0000 */
[----:B------:R-:W1:Y:S04]  /*1c9e0*/  SHFL.BFLY PT, R100, R30, 0x1, 0x1f ;  /* 0x0c201f001e647f89 */ /* 0x000e6800000e0000 */
[----:B------:R-:W-:Y:S04]  /*1c9f0*/  SHFL.BFLY PT, R99, R40, 0x2, 0x1f ;  /* 0x0c401f0028637f89 */ /* 0x000fe800000e0000 */
[----:B------:R-:W3:Y:S04]  /*1ca00*/  SHFL.BFLY PT, R98, R41, 0x2, 0x1f ;  /* 0x0c401f0029627f89 */ /* 0x000ee800000e0000 */
[----:B------:R-:W2:Y:S04]  /*1ca10*/  SHFL.BFLY PT, R97, R42, 0x2, 0x1f ;  /* 0x0c401f002a617f89 */ /* 0x000ea800000e0000 */
[----:B------:R-:W-:Y:S04]  /*1ca20*/  STL [R1+0x5c4], R0 ;  /* 0x0005c40001007387 */ /* 0x000fe80000100800 */
[----:B------:R-:W4:Y:S01]  /*1ca30*/  LDL.LU R206, [R1+0x190] ;  /* 0x0001900001ce7983 */ /* 0x000f220000300800 */
[----:B0-----:R-:W-:-:S03]  /*1ca40*/  FADD R24, R24, R109 ;  /* 0x0000006d18187221 */ /* 0x001fc60000000000 */
[----:B------:R0:W-:Y:S01]  /*1ca50*/  @!P2 STS [R96+0x40f8], R117 ;  /* 0x0040f8756000a388 */ /* 0x0001e20000000800 */
[----:B-1----:R-:W-:-:S03]  /*1ca60*/  FADD R109, R30, R100 ;  /* 0x000000641e6d7221 */ /* 0x002fc60000000000 */
[----:B------:R1:W-:Y:S04]  /*1ca70*/  @!P2 STS [R96+0x40d0], R113 ;  /* 0x0040d0716000a388 */ /* 0x0003e80000000800 */
[----:B------:R2:W-:Y:S01]  /*1ca80*/  @!P2 STS [R96+0x40d8], R112 ;  /* 0x0040d8706000a388 */ /* 0x0005e20000000800 */
[----:B0-----:R-:W-:-:S03]  /*1ca90*/  FADD R117, R43, R101 ;  /* 0x000000652b757221 */ /* 0x001fc60000000000 */
[----:B------:R0:W-:Y:S01]  /*1caa0*/  @!P2 STS [R96+0x40e0], R114 ;  /* 0x0040e0726000a388 */ /* 0x0001e20000000800 */
[----:B-1----:R-:W-:-:S03]  /*1cab0*/  FADD R113, R27, R106 ;  /* 0x0000006a1b717221 */ /* 0x002fc60000000000 */
[----:B------:R1:W-:Y:S01]  /*1cac0*/  @!P2 STS [R96+0x40e8], R115 ;  /* 0x0040e8736000a388 */ /* 0x0003e20000000800 */
[----:B---3--:R-:W-:Y:S01]  /*1cad0*/  FADD R106, R41, R98 ;  /* 0x00000062296a7221 */ /* 0x008fe20000000000 */
[----:B--2---:R-:W-:Y:S01]  /*1cae0*/  FADD R112, R28, R105 ;  /* 0x000000691c707221 */ /* 0x004fe20000000000 */
[----:B------:R-:W-:Y:S01]  /*1caf0*/  FADD R105, R42, R97 ;  /* 0x000000612a697221 */ /* 0x000fe20000000000 */
[----:B------:R2:W-:Y:S01]  /*1cb00*/  @!P2 STS [R96+0x40c0], R110 ;  /* 0x0040c06e6000a388 */ /* 0x0005e20000000800 */
[----:B0-----:R-:W-:Y:S01]  /*1cb10*/  FADD R114, R26, R107 ;  /* 0x0000006b1a727221 */ /* 0x001fe20000000000 */
[----:B------:R-:W-:Y:S02]  /*1cb20*/  FADD R107, R40, R99 ;  /* 0x00000063286b7221 */ /* 0x000fe40000000000 */
[----:B------:R0:W-:Y:S01]  /*1cb30*/  @!P2 STS [R96+0x40c8], R111 ;  /* 0x0040c86f6000a388 */ /* 0x0001e20000000800 */
[----:B-1----:R-:W-:-:S03]  /*1cb40*/  FADD R115, R25, R108 ;  /* 0x0000006c19737221 */ /* 0x002fc60000000000 */
[----:B------:R-:W1:Y:S01]  /*1cb50*/  SHFL.BFLY PT, R43, R56, 0x10, 0x1f ;  /* 0x0e001f00382b7f89 */ /* 0x000e6200000e0000 */
[----:B--2---:R-:W-:-:S03]  /*1cb60*/  FADD R110, R31, R103 ;  /* 0x000000671f6e7221 */ /* 0x004fc60000000000 */
[----:B------:R-:W-:Y:S01]  /*1cb70*/  @!P2 STS [R96+0x40f0], R116 ;  /* 0x0040f0746000a388 */ /* 0x000fe20000000800 */
[----:B0-----:R-:W-:-:S03]  /*1cb80*/  FADD R111, R29, R104 ;  /* 0x000000681d6f7221 */ /* 0x001fc60000000000 */
[----:B------:R-:W0:Y:S04]  /*1cb90*/  SHFL.BFLY PT, R108, R78, 0x10, 0x1f ;  /* 0x0e001f004e6c7f89 */ /* 0x000e2800000e0000 */
[----:B------:R-:W2:Y:S04]  /*1cba0*/  SHFL.BFLY PT, R116, R48, 0x10, 0x1f ;  /* 0x0e001f0030747f89 */ /* 0x000ea800000e0000 */
[----:B------:R-:W3:Y:S04]  /*1cbb0*/  SHFL.BFLY PT, R104, R49, 0x10, 0x1f ;  /* 0x0e001f0031687f89 */ /* 0x000ee800000e0000 */
        /* <DEDUP_REMOVED lines=12> */
[----:B------:R-:W3:Y:S04]  /*1cc80*/  SHFL.BFLY PT, R28, R63, 0x10, 0x1f ;  /* 0x0e001f003f1c7f89 */ /* 0x000ee800000e0000 */
[----:B------:R-:W3:Y:S04]  /*1cc90*/  SHFL.BFLY PT, R27, R76, 0x10, 0x1f ;  /* 0x0e001f004c1b7f89 */ /* 0x000ee800000e0000 */
[----:B------:R-:W3:Y:S04]  /*1cca0*/  SHFL.BFLY PT, R26, R77, 0x10, 0x1f ;  /* 0x0e001f004d1a7f89 */ /* 0x000ee800000e0000 */
[----:B------:R-:W3:Y:S04]  /*1ccb0*/  SHFL.BFLY PT, R25, R79, 0x10, 0x1f ;  /* 0x0e001f004f197f89 */ /* 0x000ee800000e0000 */
[----:B------:R-:W-:Y:S04]  /*1ccc0*/  @!P2 STS [R96+0x40b8], R118 ;  /* 0x0040b8766000a388 */ /* 0x000fe80000000800 */
[----:B------:R-:W3:Y:S01]  /*1ccd0*/  SHFL.BFLY PT, R118, R117, 0x2, 0x1f ;  /* 0x0c401f0075767f89 */ /* 0x000ee200000e0000 */
[----:B-1----:R-:W-:Y:S01]  /*1cce0*/  FADD R43, R56, R43 ;  /* 0x0000002b382b7221 */ /* 0x002fe20000000000 */
[----:B0-----:R-:W-:Y:S01]  /*1ccf0*/  FADD R56, R78, R108 ;  /* 0x0000006c4e387221 */ /* 0x001fe20000000000 */
[----:B--2---:R-:W-:Y:S01]  /*1cd00*/  FADD R48, R48, R116 ;  /* 0x0000007430307221 */ /* 0x004fe20000000000 */
[----:B---3--:R-:W-:Y:S01]  /*1cd10*/  FADD R49, R49, R104 ;  /* 0x0000006831317221 */ /* 0x008fe20000000000 */
        /* <DEDUP_REMOVED lines=16> */
[----:B------:R-:W0:Y:S04]  /*1ce20*/  SHFL.BFLY PT, R116, R48, 0x8, 0x1f ;  /* 0x0d001f0030747f89 */ /* 0x000e2800000e0000 */
[----:B------:R-:W1:Y:S04]  /*1ce30*/  SHFL.BFLY PT, R57, R49, 0x8, 0x1f ;  /* 0x0d001f0031397f89 */ /* 0x000e6800000e0000 */
        /* <DEDUP_REMOVED lines=17> */
[----:B------:R-:W3:Y:S01]  /*1cf50*/  SHFL.BFLY PT, R25, R108, 0x8, 0x1f ;  /* 0x0d001f006c197f89 */ /* 0x000ee200000e0000 */
[----:B------:R-:W-:-:S03]  /*1cf60*/  FADD R118, R117, R118 ;  /* 0x0000007675767221 */ /* 0x000fc60000000000 */
[----:B------:R-:W4:Y:S01]  /*1cf70*/  SHFL.BFLY PT, R117, R107, 0x1, 0x1f ;  /* 0x0c201f006b757f89 */ /* 0x000f2200000e0000 */
[----:B0-----:R-:W-:Y:S01]  /*1cf80*/  FADD R48, R48, R116 ;  /* 0x0000007430307221 */ /* 0x001fe20000000000 */
[----:B-1----:R-:W-:Y:S01]  /*1cf90*/  FADD R49, R49, R57 ;  /* 0x0000003931317221 */ /* 0x002fe20000000000 */
        /* <DEDUP_REMOVED lines=38> */
[----:B----4-:R-:W-:-:S03]  /*1d200*/  FADD R107, R107, R117 ;  /* 0x000000756b6b7221 */ /* 0x010fc60000000000 */
        /* <DEDUP_REMOVED lines=22> */
[----:B------:R-:W1:Y:S01]  /*1d370*/  SHFL.BFLY PT, R57, R49, 0x2, 0x1f ;  /* 0x0c401f0031397f89 */ /* 0x000e6200000e0000 */
[----:B----4-:R-:W-:-:S03]  /*1d380*/  FADD R106, R106, R117 ;  /* 0x000000756a6a7221 */ /* 0x010fc60000000000 */
[----:B------:R-:W2:Y:S04]  /*1d390*/  SHFL.BFLY PT, R58, R50, 0x2, 0x1f ;  /* 0x0c401f00323a7f89 */ /* 0x000ea800000e0000 */
[----:B------:R-:W3:Y:S04]  /*1d3a0*/  SHFL.BFLY PT, R59, R51, 0x2, 0x1f ;  /* 0x0c401f00333b7f89 */ /* 0x000ee800000e0000 */
[----:B------:R-:W4:Y:S04]  /*1d3b0*/  SHFL.BFLY PT, R60, R52, 0x2, 0x1f ;  /* 0x0c401f00343c7f89 */ /* 0x000f2800000e0000 */
        /* <DEDUP_REMOVED lines=11> */
[----:B------:R-:W4:Y:S04]  /*1d470*/  SHFL.BFLY PT, R101, R27, 0x2, 0x1f ;  /* 0x0c401f001b657f89 */ /* 0x000f2800000e0000 */
[----:B------:R-:W4:Y:S04]  /*1d480*/  SHFL.BFLY PT, R103, R26, 0x2, 0x1f ;  /* 0x0c401f001a677f89 */ /* 0x000f2800000e0000 */
[----:B------:R-:W4:Y:S04]  /*1d490*/  SHFL.BFLY PT, R104, R56, 0x2, 0x1f ;  /* 0x0c401f0038687f89 */ /* 0x000f2800000e0000 */
[----:B------:R-:W4:Y:S04]  /*1d4a0*/  SHFL.BFLY PT, R25, R108, 0x2, 0x1f ;  /* 0x0c401f006c197f89 */ /* 0x000f2800000e0000 */
[----:B------:R-:W4:Y:S01]  /*1d4b0*/  SHFL.BFLY PT, R117, R105, 0x1, 0x1f ;  /* 0x0c201f0069757f89 */ /* 0x000f2200000e0000 */
        /* <DEDUP_REMOVED lines=20> */
[----:B------:R-:W0:Y:S01]  /*1d600*/  SHFL.BFLY PT, R57, R118, 0x1, 0x1f ;  /* 0x0c201f0076397f89 */ /* 0x000e2200000e0000 */
[----:B------:R-:W-:-:S03]  /*1d610*/  FADD R105, R105, R117 ;  /* 0x0000007569697221 */ /* 0x000fc60000000000 */
[----:B------:R-:W1:Y:S04]  /*1d620*/  SHFL.BFLY PT, R58, R48, 0x1, 0x1f ;  /* 0x0c201f00303a7f89 */ /* 0x000e6800000e0000 */
        /* <DEDUP_REMOVED lines=83> */
[----:B------:R-:W-:Y:S06]  /*1db60*/  BAR.SYNC.DEFER_BLOCKING 0x0 ;  /* 0x0000000000007b1d */ /* 0x000fec0000010000 */
[----:B------:R-:W0:Y:S04]  /*1db70*/  LDS R41, [R199.X4+0x4000] ;  /* 0x00400000c7297984 */ /* 0x000e280000004800 */
[----:B------:R-:W1:Y:S01]  /*1db80*/  LDS R27, [R199.X4+0x4100] ;  /* 0x00410000c71b7984 */ /* 0x000e620000004800 */
[----:B------:R-:W-:-:S03]  /*1db90*/  IMAD.IADD R100, R204, 0x1, R218 ;  /* 0x00000001cc647824 */ /* 0x000fc600078e02da */
[----:B------:R-:W2:Y:S04]  /*1dba0*/  LDL.LU R204, [R1+0x194] ;  /* 0x0001940001cc7983 */ /* 0x000ea80000300800 */
[----:B0-----:R-:W0:Y:S04]  /*1dbb0*/  SHFL.BFLY PT, R26, R41, 0x1, 0x1f ;  /* 0x0c201f00291a7f89 */ /* 0x001e2800000e0000 */
[----:B-1----:R-:W1:Y:S01]  /*1dbc0*/  SHFL.BFLY PT, R25, R27, 0x1, 0x1f ;  /* 0x0c201f001b197f89 */ /* 0x002e6200000e0000 */
[----:B------:R-:W-:Y:S01]  /*1dbd0*/  IMAD.MOV.U32 R11, RZ, RZ, R205 ;  /* 0x000000ffff0b7224 */ /* 0x000fe200078e00cd */
[----:B------:R-:W-:Y:S01]  /*1dbe0*/  SHF.R.U32.HI R205, RZ, 0x4, R199 ;  /* 0x00000004ffcd7819 */ /* 0x000fe200000116c7 */
[----:B------:R-:W-:-:S03]  /*1dbf0*/  IMAD.MOV.U32 R28, RZ, RZ, 0x4 ;  /* 0x00000004ff1c7424 */ /* 0x000fc600078e00ff */
[----:B------:R-:W-:Y:S01]  /*1dc00*/  SGXT.U32 R205, R205, 0x2 ;  /* 0x00000002cdcd781a */ /* 0x000fe20000000000 */
[----:B0-----:R-:W-:Y:S01]  /*1dc10*/  FADD R26, R41, R26 ;  /* 0x0000001a291a7221 */ /* 0x001fe20000000000 */
[----:B-1----:R-:W-:-:S04]  /*1dc20*/  FADD R27, R27, R25 ;  /* 0x000000191b1b7221 */ /* 0x002fc80000000000 */
[----:B------:R-:W-:Y:S04]  /*1dc30*/  @!P0 STS [R199.X4+0x4000], R26 ;  /* 0x0040001ac7008388 */ /* 0x000fe80000004800 */
[----:B------:R0:W-:Y:S01]  /*1dc40*/  @!P0 STS [R199.X4+0x4100], R27 ;  /* 0x0041001bc7008388 */ /* 0x0001e20000004800 */
[----:B------:R-:W-:Y:S02]  /*1dc50*/  LOP3.LUT R24, R100, R205, RZ, 0xfc, !PT ;  /* 0x000000cd64187212 */ /* 0x000fe400078efcff */
[----:B------:R-:W-:Y:S01]  /*1dc60*/  ISETP.GE.AND P6, PT, R196, 0x40, PT ;  /* 0x00000040c400780c */ /* 0x000fe20003fc6270 */
[----:B------:R-:W-:Y:S01]  /*1dc70*/  IMAD.WIDE.U32 R28, R11, R28, UR32 ;  /* 0x000000200b1c7e25 */ /* 0x000fe2000f8e001c */
[----:B0-----:R-:W3:Y:S03]  /*1dc80*/  LDL.LU R199, [R1+0x198] ;  /* 0x0001980001c77983 */ /* 0x001ee60000300800 */
[----:B------:R-:W-:Y:S01]  /*1dc90*/  IMAD R24, R24, 0x300, RZ ;  /* 0x0000030018187824 */ /* 0x000fe200078e02ff */
[----:B------:R-:W-:Y:S01]  /*1dca0*/  CS2R R52, SRZ ;  /* 0x0000000000347805 */ /* 0x000fe2000001ff00 */
[----:B------:R-:W-:-:S02]  /*1dcb0*/  CS2R R54, SRZ ;  /* 0x0000000000367805 */ /* 0x000fc4000001ff00 */
[----:B------:R-:W-:Y:S01]  /*1dcc0*/  IMAD.WIDE R24, R24, 0x4, R28 ;  /* 0x0000000418187825 */ /* 0x000fe200078e021c */
[----:B------:R-:W-:Y:S01]  /*1dcd0*/  BAR.SYNC.DEFER_BLOCKING 0x0 ;  /* 0x0000000000007b1d */ /* 0x000fe20000010000 */
[----:B------:R-:W-:Y:S01]  /*1dce0*/  CS2R R48, SRZ ;  /* 0x0000000000307805 */ /* 0x000fe2000001ff00 */
[----:B------:R-:W-:-:S04]  /*1dcf0*/  CS2R R50, SRZ ;  /* 0x0000000000327805 */ /* 0x000fc8000001ff00 */
[----:B------:R0:W4:Y:S01]  /*1dd00*/  @!P6 LDG.E.128 R52, [R24.64+0x800] ;  /* 0x000800221834e981 */ /* 0x000122000c1e1d00 */
[----:B------:R-:W-:-:S03]  /*1dd10*/  ISETP.GE.AND P6, PT, R198, 0x40, PT ;  /* 0x00000040c600780c */ /* 0x000fc60003fc6270 */
[----:B------:R-:W4:Y:S01]  /*1dd20*/  LDL.LU R198, [R1+0x304] ;  /* 0x0003040001c67983 */ /* 0x000f220000300800 */
[----:B0-----:R-:W-:-:S05]  /*1dd30*/  LOP3.LUT R24, R100, 0x4, R205, 0xfe, !PT ;  /* 0x0000000464187812 */ /* 0x001fca00078efecd */
[----:B------:R-:W-:-:S04]  /*1dd40*/  IMAD R24, R24, 0x300, RZ ;  /* 0x0000030018187824 */ /* 0x000fc800078e02ff */
[----:B------:R-:W-:-:S05]  /*1dd50*/  IMAD.WIDE R24, R24, 0x4, R28 ;  /* 0x0000000418187825 */ /* 0x000fca00078e021c */
[----:B------:R0:W4:Y:S01]  /*1dd60*/  @!P6 LDG.E.128 R48, [R24.64+0x800] ;  /* 0x000800221830e981 */ /* 0x000122000c1e1d00 */
[----:B------:R-:W-:-:S03]  /*1dd70*/  ISETP.GE.AND P6, PT, R206, 0x40, PT ;  /* 0x00000040ce00780c */ /* 0x000fc60003fc6270 */
[----:B------:R-:W4:Y:S01]  /*1dd80*/  LDL.LU R206, [R1+0x308] ;  /* 0x0003080001ce7983 */ /* 0x000f220000300800 */
[----:B0-----:R-:W-:Y:S01]  /*1dd90*/  LOP3.LUT R24, R100, 0x8, R205, 0xfe, !PT ;  /* 0x0000000864187812 */ /* 0x001fe200078efecd */
[----:B------:R-:W-:Y:S01]  /*1dda0*/  CS2R R56, SRZ ;  /* 0x0000000000387805 */ /* 0x000fe2000001ff00 */
[----:B------:R-:W-:-:S03]  /*1ddb0*/  CS2R R58, SRZ ;  /* 0x00000000003a7805 */ /* 0x000fc6000001ff00 */
[----:B------:R-:W-:-:S04]  /*1ddc0*/  IMAD R24, R24, 0x300, RZ ;  /* 0x0000030018187824 */ /* 0x000fc800078e02ff */
[----:B------:R-:W-:-:S05]  /*1ddd0*/  IMAD.WIDE R24, R24, 0x4, R28 ;  /* 0x0000000418187825 */ /* 0x000fca00078e021c */
[----:B------:R0:W4:Y:S01]  /*1dde0*/  @!P6 LDG.E.128 R56, [R24.64+0x800] ;  /* 0x000800221838e981 */ /* 0x000122000c1e1d00 */
[----:B------:R-:W-:Y:S01]  /*1ddf0*/  CS2R R60, SRZ ;  /* 0x00000000003c7805 */ /* 0x000fe2000001ff00 */
[----:B------:R-:W-:Y:S01]  /*1de00*/  CS2R R62, SRZ ;  /* 0x00000000003e7805 */ /* 0x000fe2000001ff00 */
[----:B0-----:R-:W-:-:S05]  /*1de10*/  LOP3.LUT R24, R100, 0xc, R205, 0xfe, !PT ;  /* 0x0000000c64187812 */ /* 0x001fca00078efecd */
[----:B------:R-:W-:-:S04]  /*1de20*/  IMAD R24, R24, 0x300, RZ ;  /* 0x0000030018187824 */ /* 0x000fc800078e02ff */
[----:B------:R-:W-:Y:S01]  /*1de30*/  IMAD.WIDE R24, R24, 0x4, R28 ;  /* 0x0000000418187825 */ /* 0x000fe200078e021c */
[----:B------:R-:W-:Y:S01]  /*1de40*/  CS2R R40, SRZ ;  /* 0x0000000000287805 */ /* 0x000fe2000001ff00 */
[----:B------:R-:W-:Y:S01]  /*1de50*/  CS2R R42, SRZ ;  /* 0x00000000002a7805 */ /* 0x000fe2000001ff00 */
[----:B------:R-:W-:Y:S01]  /*1de60*/  CS2R R26, SRZ ;  /* 0x00000000001a7805 */ /* 0x000fe2000001ff00 */
[----:B--2---:R-:W-:Y:S02]  /*1de70*/  ISETP.GE.AND P6, PT, R204, 0x40, PT ;  /* 0x00000040cc00780c */ /* 0x004fe40003fc6270 */
[----:B------:R-:W2:Y:S11]  /*1de80*/  LDL.LU R204, [R1+0x30c] ;  /* 0x00030c0001cc7983 */ /* 0x000eb60000300800 */
[----:B------:R0:W2:Y:S02]  /*1de90*/  @!P6 LDG.E.128 R60, [R24.64+0x800] ;  /* 0x00080022183ce981 */ /* 0x0000a4000c1e1d00 */
[----:B0-----:R-:W-:-:S05]  /*1dea0*/  LOP3.LUT R24, R100, 0x10, R205, 0xfe, !PT ;  /* 0x0000001064187812 */ /* 0x001fca00078efecd */
[----:B------:R-:W-:-:S04]  /*1deb0*/  IMAD R24, R24, 0x300, RZ ;  /* 0x0000030018187824 */ /* 0x000fc800078e02ff */
[----:B------:R-:W-:Y:S01]  /*1dec0*/  IMAD.WIDE R24, R24, 0x4, R28 ;  /* 0x0000000418187825 */ /* 0x000fe200078e021c */
[----:B---3--:R-:W-:Y:S02]  /*1ded0*/  ISETP.GE.AND P6, PT, R199, 0x40, PT ;  /* 0x00000040c700780c */ /* 0x008fe40003fc6270 */
[----:B------:R-:W3:Y:S11]  /*1dee0*/  LDL.LU R199, [R1+0x310] ;  /* 0x0003100001c77983 */ /* 0x000ef60000300800 */
[----:B------:R0:W3:Y:S02]  /*1def0*/  @!P6 LDG.E.128 R40, [R24.64+0x800] ;  /* 0x000800221828e981 */ /* 0x0000e4000c1e1d00 */
[----:B0-----:R-:W-:-:S05]  /*1df00*/  LOP3.LUT R25, R100, 0x14, R205, 0xfe, !PT ;  /* 0x0000001464197812 */ /* 0x001fca00078efecd */
[----:B------:R-:W-:Y:S01]  /*1df10*/  IMAD R30, R25, 0x300, RZ ;  /* 0x00000300191e7824 */ /* 0x000fe200078e02ff */
[----:B----4-:R-:W-:Y:S02]  /*1df20*/  ISETP.GE.AND P6, PT, R198, 0x40, PT ;  /* 0x00000040c600780c */ /* 0x010fe40003fc6270 */
[----:B------:R-:W4:Y:S01]  /*1df30*/  LDL.LU R198, [R1+0x314] ;  /* 0x0003140001c67983 */ /* 0x000f220000300800 */
[----:B------:R-:W-:Y:S01]  /*1df40*/  CS2R R24, SRZ ;  /* 0x0000000000187805 */ /* 0x000fe2000001ff00 */
[----:B------:R-:W-:-:S09]  /*1df50*/  IMAD.WIDE R30, R30, 0x4, R28 ;  /* 0x000000041e1e7825 */ /* 0x000fd200078e021c */
        /* <DEDUP_REMOVED lines=29> */
[----:B----4-:R-:W-:-:S03]  /*1e130*/  ISETP.GE.AND P6, PT, R198, 0x40, PT ;  /* 0x00000040c600780c */ /* 0x010fc60003fc6270 */
[----:B------:R-:W-:-:S10]  /*1e140*/  IMAD.WIDE R30, R30, 0x4, R28 ;  /* 0x000000041e1e7825 */ /* 0x000fd400078e021c */
        /* <DEDUP_REMOVED lines=16> */
[----:B--2---:R-:W-:Y:S02]  /*1e250*/  ISETP.GE.AND P6, PT, R204, 0x40, PT ;  /* 0x00000040cc00780c */ /* 0x004fe40003fc6270 */
[----:B------:R-:W2:Y:S04]  /*1e260*/  LDL.LU R204, [R1+0x328] ;  /* 0x0003280001cc7983 */ /* 0x000ea80000300800 */
        /* <DEDUP_REMOVED lines=12> */
[----:B------:R0:W2:Y:S04]  /*1e330*/  @!P6 LDG.E.128 R120, [R30.64+0x800] ;  /* 0x000800221e78e981 */ /* 0x0000a8000c1e1d00 */
[----:B------:R-:W2:Y:S04]  /*1e340*/  LDL.LU R176, [R1+0x1f0] ;  /* 0x0001f00001b07983 */ /* 0x000ea80000300800 */
[----:B------:R-:W2:Y:S01]  /*1e350*/  LDL.LU R177, [R1+0x1f4] ;  /* 0x0001f40001b17983 */ /* 0x000ea20000300800 */
[----:B0-----:R-:W-:-:S03]  /*1e360*/  LOP3.LUT R30, R100, 0x30, R205, 0xfe, !PT ;  /* 0x00000030641e7812 */ /* 0x001fc600078efecd */
[----:B------:R-:W2:Y:S02]  /*1e370*/  LDL.LU R180, [R1+0x1e0] ;  /* 0x0001e00001b47983 */ /* 0x000ea40000300800 */
[----:B------:R-:W-:Y:S02]  /*1e380*/  IMAD R30, R30, 0x300, RZ ;  /* 0x000003001e1e7824 */ /* 0x000fe400078e02ff */
[----:B------:R-:W2:Y:S04]  /*1e390*/  LDL.LU R181, [R1+0x1e4] ;  /* 0x0001e40001b57983 */ /* 0x000ea80000300800 */
[----:B------:R-:W2:Y:S01]  /*1e3a0*/  LDL.LU R184, [R1+0x1d0] ;  /* 0x0001d00001b87983 */ /* 0x000ea20000300800 */
[----:B---3--:R-:W-:Y:S01]  /*1e3b0*/  ISETP.GE.AND P6, PT, R199, 0x40, PT ;  /* 0x00000040c700780c */ /* 0x008fe20003fc6270 */
[----:B------:R-:W-:-:S02]  /*1e3c0*/  IMAD.WIDE R30, R30, 0x4, R28 ;  /* 0x000000041e1e7825 */ /* 0x000fc400078e021c */
[----:B------:R-:W3:Y:S04]  /*1e3d0*/  LDL.LU R185, [R1+0x1d4] ;  /* 0x0001d40001b97983 */ /* 0x000ee80000300800 */
[----:B------:R-:W3:Y:S04]  /*1e3e0*/  LDL.LU R188, [R1+0x1c0] ;  /* 0x0001c00001bc7983 */ /* 0x000ee80000300800 */
[----:B------:R-:W3:Y:S04]  /*1e3f0*/  LDL.LU R189, [R1+0x1c4] ;  /* 0x0001c40001bd7983 */ /* 0x000ee80000300800 */
[----:B------:R-:W3:Y:S04]  /*1e400*/  LDL.LU R196, [R1] ;  /* 0x0000000001c47983 */ /* 0x000ee80000300800 */
[----:B------:R-:W3:Y:S04]  /*1e410*/  LDL.LU R195, [R1+0x4] ;  /* 0x0000040001c37983 */ /* 0x000ee80000300800 */
[----:B------:R-:W3:Y:S04]  /*1e420*/  LDL.LU R194, [R1+0x10] ;  /* 0x0000100001c27983 */ /* 0x000ee80000300800 */
[----:B------:R-:W3:Y:S04]  /*1e430*/  LDL.LU R175, [R1+0x14] ;  /* 0x0000140001af7983 */ /* 0x000ee80000300800 */
[----:B------:R0:W3:Y:S04]  /*1e440*/  @!P6 LDG.E.128 R116, [R30.64+0x800] ;  /* 0x000800221e74e981 */ /* 0x0000e8000c1e1d00 */
[----:B------:R-:W3:Y:S04]  /*1e450*/  LDL.LU R174, [R1+0x20] ;  /* 0x0000200001ae7983 */ /* 0x000ee80000300800 */
[----:B------:R-:W3:Y:S01]  /*1e460*/  LDL.LU R173, [R1+0x24] ;  /* 0x0000240001ad7983 */ /* 0x000ee20000300800 */
[----:B----4-:R-:W-:-:S03]  /*1e470*/  ISETP.GE.AND P6, PT, R206, 0x40, PT ;  /* 0x00000040ce00780c */ /* 0x010fc60003fc6270 */
[----:B------:R-:W3:Y:S01]  /*1e480*/  LDL.LU R206, [R1+0x32c] ;  /* 0x00032c0001ce7983 */ /* 0x000ee20000300800 */
[----:B0-----:R-:W-:Y:S01]  /*1e490*/  LOP3.LUT R30, R100, 0x34, R205, 0xfe, !PT ;  /* 0x00000034641e7812 */ /* 0x001fe200078efecd */
[----:B------:R-:W-:Y:S01]  /*1e4a0*/  CS2R R112, SRZ ;  /* 0x0000000000707805 */ /* 0x000fe2000001ff00 */
[----:B------:R-:W-:Y:S01]  /*1e4b0*/  CS2R R114, SRZ ;  /* 0x0000000000727805 */ /* 0x000fe2000001ff00 */
[----:B------:R-:W-:Y:S01]  /*1e4c0*/  CS2R R108, SRZ ;  /* 0x00000000006c7805 */ /* 0x000fe2000001ff00 */
[----:B------:R-:W-:Y:S01]  /*1e4d0*/  CS2R R110, SRZ ;  /* 0x00000000006e7805 */ /* 0x000fe2000001ff00 */
[----:B------:R-:W-:Y:S01]  /*1e4e0*/  IMAD R30, R30, 0x300, RZ ;  /* 0x000003001e1e7824 */ /* 0x000fe200078e02ff */
[----:B------:R-:W3:Y:S03]  /*1e4f0*/  LDL.LU R191, [R1+0x1f8] ;  /* 0x0001f80001bf7983 */ /* 0x000ee60000300800 */
[----:B------:R-:W-:Y:S01]  /*1e500*/  IMAD.WIDE R30, R30, 0x4, R28 ;  /* 0x000000041e1e7825 */ /* 0x000fe200078e021c */
[----:B------:R-:W3:Y:S04]  /*1e510*/  LDL.LU R190, [R1+0x1fc] ;  /* 0x0001fc0001be7983 */ /* 0x000ee80000300800 */
[----:B------:R0:W3:Y:S04]  /*1e520*/  @!P6 LDG.E.128 R112, [R30.64+0x800] ;  /* 0x000800221e70e981 */ /* 0x0000e8000c1e1d00 */
[----:B------:R-:W3:Y:S01]  /*1e530*/  LDL.LU R182, [R1+0x1e8] ;  /* 0x0001e80001b67983 */ /* 0x000ee20000300800 */
[----:B------:R-:W-:-:S03]  /*1e540*/  FMUL R16, R102, R16 ;  /* 0x0000001066107220 */ /* 0x000fc60000400000 */
[----:B------:R-:W3:Y:S01]  /*1e550*/  LDL.LU R183, [R1+0x1ec] ;  /* 0x0001ec0001b77983 */ /* 0x000ee20000300800 */
[----:B0-----:R-:W-:-:S03]  /*1e560*/  LOP3.LUT R30, R100, 0x38, R205, 0xfe, !PT ;  /* 0x00000038641e7812 */ /* 0x001fc600078efecd */
[----:B------:R-:W3:Y:S02]  /*1e570*/  LDL.LU R186, [R1+0x1d8] ;  /* 0x0001d80001ba7983 */ /* 0x000ee40000300800 */
[----:B------:R-:W-:Y:S02]  /*1e580*/  IMAD R30, R30, 0x300, RZ ;  /* 0x000003001e1e7824 */ /* 0x000fe400078e02ff */
[----:B------:R-:W3:Y:S02]  /*1e590*/  LDL.LU R187, [R1+0x1dc] ;  /* 0x0001dc0001bb7983 */ /* 0x000ee40000300800 */
[----:B------:R-:W-:Y:S01]  /*1e5a0*/  IMAD.WIDE R30, R30, 0x4, R28 ;  /* 0x000000041e1e7825 */ /* 0x000fe200078e021c */
[C---:B------:R-:W-:Y:S01]  /*1e5b0*/  FMUL R17, R102.reuse, R17 ;  /* 0x0000001166117220 */ /* 0x040fe20000400000 */
[C---:B------:R-:W-:Y:S01]  /*1e5c0*/  FMUL R20, R102.reuse, R20 ;  /* 0x0000001466147220 */ /* 0x040fe20000400000 */
[C---:B------:R-:W-:Y:S01]  /*1e5d0*/  FMUL R21, R102.reuse, R21 ;  /* 0x0000001566157220 */ /* 0x040fe20000400000 */
[C---:B------:R-:W-:Y:S01]  /*1e5e0*/  FMUL R160, R102.reuse, R236 ;  /* 0x000000ec66a07220 */ /* 0x040fe20000400000 */
[C---:B------:R-:W-:Y:S01]  /*1e5f0*/  FMUL R161, R102.reuse, R237 ;  /* 0x000000ed66a17220 */ /* 0x040fe20000400000 */
[C---:B------:R-:W-:Y:S01]  /*1e600*/  FMUL R164, R102.reuse, R240 ;  /* 0x000000f066a47220 */ /* 0x040fe20000400000 */
[C---:B------:R-:W-:Y:S01]  /*1e610*/  FMUL R165, R102.reuse, R241 ;  /* 0x000000f166a57220 */ /* 0x040fe20000400000 */
[C---:B------:R-:W-:Y:S01]  /*1e620*/  FMUL R168, R102.reuse, R244 ;  /* 0x000000f466a87220 */ /* 0x040fe20000400000 */
[----:B------:R-:W-:Y:S01]  /*1e630*/  FMUL R169, R102, R245 ;  /* 0x000000f566a97220 */ /* 0x000fe20000400000 */
[----:B------:R-:W-:Y:S01]  /*1e640*/  FMUL R163, R171, R239 ;  /* 0x000000efaba37220 */ /* 0x000fe20000400000 */
[C---:B------:R-:W-:Y:S01]  /*1e650*/  FMUL R192, R172.reuse, R248 ;  /* 0x000000f8acc07220 */ /* 0x040fe20000400000 */
[----:B------:R-:W-:Y:S01]  /*1e660*/  FMUL R193, R172, R249 ;  /* 0x000000f9acc17220 */ /* 0x000fe20000400000 */
[----:B------:R-:W0:Y:S04]  /*1e670*/  LDS R236, [0x41f8] ;  /* 0x0041f800ffec7984 */ /* 0x000e280000000800 */
[----:B------:R-:W1:Y:S01]  /*1e680*/  LDS R237, [0x41f0] ;  /* 0x0041f000ffed7984 */ /* 0x000e620000000800 */
[----:B--2---:R-:W-:-:S13]  /*1e690*/  ISETP.GE.AND P6, PT, R204, 0x40, PT ;  /* 0x00000040cc00780c */ /* 0x004fda0003fc6270 */
[----:B------:R2:W4:Y:S02]  /*1e6a0*/  @!P6 LDG.E.128 R108, [R30.64+0x800] ;  /* 0x000800221e6ce981 */ /* 0x000524000c1e1d00 */
[----:B--2---:R-:W-:-:S05]  /*1e6b0*/  LOP3.LUT R30, R100, 0x3c, R205, 0xfe, !PT ;  /* 0x0000003c641e7812 */ /* 0x004fca00078efecd */
[----:B------:R-:W-:Y:S01]  /*1e6c0*/  IMAD R30, R30, 0x300, RZ ;  /* 0x000003001e1e7824 */ /* 0x000fe200078e02ff */
[----:B------:R-:W-:-:S03]  /*1e6d0*/  FMUL R100, R102, R105 ;  /* 0x0000006966647220 */ /* 0x000fc60000400000 */
[----:B------:R-:W-:Y:S01]  /*1e6e0*/  IMAD.WIDE R178, R30, 0x4, R28 ;  /* 0x000000041eb27825 */ /* 0x000fe200078e021c */
[C---:B------:R-:W-:Y:S01]  /*1e6f0*/  FMUL R28, R102.reuse, R104 ;  /* 0x00000068661c7220 */ /* 0x040fe20000400000 */
[C---:B------:R-:W-:Y:S01]  /*1e700*/  FMUL R104, R102.reuse, R74 ;  /* 0x0000004a66687220 */ /* 0x040fe20000400000 */
[C---:B------:R-:W-:Y:S01]  /*1e710*/  FMUL R101, R102.reuse, R101 ;  /* 0x0000006566657220 */ /* 0x040fe20000400000 */
[C---:B------:R-:W-:Y:S01]  /*1e720*/  FMUL R29, R102.reuse, R103 ;  /* 0x00000067661d7220 */ /* 0x040fe20000400000 */
[----:B------:R-:W-:Y:S01]  /*1e730*/  FMUL R105, R102, R71 ;  /* 0x0000004766697220 */ /* 0x000fe20000400000 */
[----:B------:R-:W2:Y:S01]  /*1e740*/  LDL.LU R74, [R1+0x1c8] ;  /* 0x0001c800014a7983 */ /* 0x000ea20000300800 */
[C---:B------:R-:W-:Y:S01]  /*1e750*/  FMUL R102, R171.reuse, R70 ;  /* 0x00000046ab667220 */ /* 0x040fe20000400000 */
[C---:B------:R-:W-:Y:S02]  /*1e760*/  FMUL R103, R171.reuse, R69 ;  /* 0x00000045ab677220 */ /* 0x040fe40000400000 */
[----:B------:R-:W4:Y:S01]  /*1e770*/  LDL.LU R71, [R1+0x1cc] ;  /* 0x0001cc0001477983 */ /* 0x000f220000300800 */
[C---:B------:R-:W-:Y:S01]  /*1e780*/  FMUL R30, R171.reuse, R68 ;  /* 0x00000044ab1e7220 */ /* 0x040fe20000400000 */
[----:B------:R-:W-:-:S02]  /*1e790*/  FMUL R31, R171, R3 ;  /* 0x00000003ab1f7220 */ /* 0x000fc40000400000 */
[----:B------:R-:W4:Y:S01]  /*1e7a0*/  LDL.LU R70, [R1+0x8] ;  /* 0x0000080001467983 */ /* 0x000f220000300800 */
[----:B------:R-:W-:-:S03]  /*1e7b0*/  FMUL R106, R171, R2 ;  /* 0x00000002ab6a7220 */ /* 0x000fc60000400000 */
[----:B------:R-:W4:Y:S01]  /*1e7c0*/  LDL.LU R69, [R1+0xc] ;  /* 0x00000c0001457983 */ /* 0x000f220000300800 */
[----:B------:R-:W-:-:S03]  /*1e7d0*/  FMUL R107, R171, R0 ;  /* 0x00000000ab6b7220 */ /* 0x000fc60000400000 */
[----:B------:R-:W4:Y:S04]  /*1e7e0*/  LDL.LU R68, [R1+0x18] ;  /* 0x0000180001447983 */ /* 0x000f280000300800 */
[----:B------:R-:W4:Y:S04]  /*1e7f0*/  LDL.LU R3, [R1+0x1c] ;  /* 0x00001c0001037983 */ /* 0x000f280000300800 */
[----:B------:R-:W4:Y:S04]  /*1e800*/  LDL.LU R2, [R1+0x28] ;  /* 0x0000280001027983 */ /* 0x000f280000300800 */
[----:B------:R-:W4:Y:S04]  /*1e810*/  LDL.LU R0, [R1+0x2c] ;  /* 0x00002c0001007983 */ /* 0x000f280000300800 */
[----:B------:R-:W4:Y:S04]  /*1e820*/  LDL R240, [R1+0x454] ;  /* 0x0004540001f07983 */ /* 0x000f280000100800 */
[----:B------:R-:W4:Y:S01]  /*1e830*/  LDL R239, [R1+0x450] ;  /* 0x0004500001ef7983 */ /* 0x000f220000100800 */
[C---:B------:R-:W-:Y:S01]  /*1e840*/  FMUL R176, R172.reuse, R176 ;  /* 0x000000b0acb07220 */ /* 0x040fe20000400000 */
[C---:B------:R-:W-:Y:S01]  /*1e850*/  FMUL R177, R172.reuse, R177 ;  /* 0x000000b1acb17220 */ /* 0x040fe20000400000 */
[C---:B------:R-:W-:Y:S01]  /*1e860*/  FMUL R180, R172.reuse, R180 ;  /* 0x000000b4acb47220 */ /* 0x040fe20000400000 */
[C---:B------:R-:W-:Y:S01]  /*1e870*/  FMUL R181, R172.reuse, R181 ;  /* 0x000000b5acb57220 */ /* 0x040fe20000400000 */
[C---:B------:R-:W-:Y:S01]  /*1e880*/  FMUL R184, R172.reuse, R184 ;  /* 0x000000b8acb87220 */ /* 0x040fe20000400000 */
[C---:B---3--:R-:W-:Y:S01]  /*1e890*/  FMUL R185, R172.reuse, R185 ;  /* 0x000000b9acb97220 */ /* 0x048fe20000400000 */
[C---:B------:R-:W-:Y:S01]  /*1e8a0*/  FMUL R188, R172.reuse, R188 ;  /* 0x000000bcacbc7220 */ /* 0x040fe20000400000 */
[C---:B------:R-:W-:Y:S01]  /*1e8b0*/  FMUL R189, R172.reuse, R189 ;  /* 0x000000bdacbd7220 */ /* 0x040fe20000400000 */
[C---:B------:R-:W-:Y:S01]  /*1e8c0*/  FMUL R196, R172.reuse, R196 ;  /* 0x000000c4acc47220 */ /* 0x040fe20000400000 */
[C---:B------:R-:W-:Y:S01]  /*1e8d0*/  FMUL R197, R172.reuse, R195 ;  /* 0x000000c3acc57220 */ /* 0x040fe20000400000 */
[C---:B------:R-:W-:Y:S01]  /*1e8e0*/  FMUL R200, R172.reuse, R194 ;  /* 0x000000c2acc87220 */ /* 0x040fe20000400000 */
[C---:B------:R-:W-:Y:S01]  /*1e8f0*/  FMUL R201, R172.reuse, R175 ;  /* 0x000000afacc97220 */ /* 0x040fe20000400000 */
[----:B------:R-:W-:-:S02]  /*1e900*/  FMUL R204, R172, R174 ;  /* 0x000000aeaccc7220 */ /* 0x000fc40000400000 */
[----:B------:R-:W-:Y:S01]  /*1e910*/  CS2R R174, SRZ ;  /* 0x0000000000ae7805 */ /* 0x000fe2000001ff00 */
[----:B------:R-:W-:Y:S02]  /*1e920*/  FMUL R205, R172, R173 ;  /* 0x000000adaccd7220 */ /* 0x000fe40000400000 */
[----:B------:R-:W-:Y:S01]  /*1e930*/  CS2R R172, SRZ ;  /* 0x0000000000ac7805 */ /* 0x000fe2000001ff00 */
[----:B------:R-:W-:-:S13]  /*1e940*/  ISETP.GE.AND P6, PT, R206, 0x40, PT ;  /* 0x00000040ce00780c */ /* 0x000fda0003fc6270 */
[----:B------:R3:W4:Y:S01]  /*1e950*/  @!P6 LDG.E.128 R172, [R178.64+0x800] ;  /* 0x00080022b2ace981 */ /* 0x000722000c1e1d00 */
[----:B------:R-:W-:-:S03]  /*1e960*/  FMUL R162, R171, R238 ;  /* 0x000000eeaba27220 */ /* 0x000fc60000400000 */
[----:B------:R-:W3:Y:S01]  /*1e970*/  LDS R238, [0x41e8] ;  /* 0x0041e800ffee7984 */ /* 0x000ee20000000800 */
[----:B0-----:R-:W-:Y:S01]  /*1e980*/  FFMA R236, R159, UR54, R236 ;  /* 0x000000369fec7c23 */ /* 0x001fe200080000ec */
[----:B-1----:R-:W-:Y:S02]  /*1e990*/  FFMA R237, R158, UR53, R237 ;  /* 0x000000359eed7c23 */ /* 0x002fe400080000ed */
[----:B------:R-:W0:Y:S04]  /*1e9a0*/  LDS R159, [0x41e0] ;  /* 0x0041e000ff9f7984 */ /* 0x000e280000000800 */
[----:B------:R-:W1:Y:S01]  /*1e9b0*/  LDS R158, [0x41d8] ;  /* 0x0041d800ff9e7984 */ /* 0x000e620000000800 */
[----:B------:R3:W0:Y:S03]  /*1e9c0*/  R2UR UR53, R237 ;  /* 0x00000000ed3573c2 */ /* 0x00062600000e0000 */
[----:B---3--:R-:W3:Y:S01]  /*1e9d0*/  LDS R237, [0x41b0] ;  /* 0x0041b000ffed7984 */ /* 0x008ee20000000800 */
[----:B------:R-:W-:-:S03]  /*1e9e0*/  FFMA R238, R157, UR52, R238 ;  /* 0x000000349dee7c23 */ /* 0x000fc600080000ee */
[----:B------:R-:W-:Y:S01]  /*1e9f0*/  LDS R157, [0x41c8] ;  /* 0x0041c800ff9d7984 */ /* 0x000fe20000000800 */
[----:B------:R0:W2:Y:S03]  /*1ea00*/  R2UR UR52, R238 ;  /* 0x00000000ee3473c2 */ /* 0x0000a600000e0000 */
[----:B0-----:R-:W0:Y:S01]  /*1ea10*/  LDS R238, [0x41a8] ;  /* 0x0041a800ffee7984 */ /* 0x001e220000000800 */
[----:B------:R-:W-:Y:S01]  /*1ea20*/  FFMA R159, R156, UR51, R159 ;  /* 0x000000339c9f7c23 */ /* 0x000fe2000800009f */
[----:B-1----:R-:W-:Y:S02]  /*1ea30*/  FFMA R158, R155, UR50, R158 ;  /* 0x000000329b9e7c23 */ /* 0x002fe4000800009e */
[----:B------:R-:W1:Y:S01]  /*1ea40*/  LDS R156, [0x41d0] ;  /* 0x0041d000ff9c7984 */ /* 0x000e620000000800 */
[----:B------:R3:W0:Y:S03]  /*1ea50*/  R2UR UR51, R159 ;  /* 0x000000009f3373c2 */ /* 0x00062600000e0000 */
[----:B------:R-:W1:Y:S05]  /*1ea60*/  LDS R155, [0x41a0] ;  /* 0x0041a000ff9b7984 */ /* 0x000e6a0000000800 */
[----:B------:R3:W0:Y:S02]  /*1ea70*/  R2UR UR50, R158 ;  /* 0x000000009e3273c2 */ /* 0x00062400000e0000 */
[----:B---3--:R-:W3:Y:S04]  /*1ea80*/  LDS R159, [0x41b8] ;  /* 0x0041b800ff9f7984 */ /* 0x008ee80000000800 */
[----:B------:R-:W3:Y:S02]  /*1ea90*/  LDS R158, [0x4198] ;  /* 0x00419800ff9e7984 */ /* 0x000ee40000000800 */
[----:B------:R0:W1:Y:S02]  /*1eaa0*/  R2UR UR54, R236 ;  /* 0x00000000ec3673c2 */ /* 0x00006400000e0000 */
[----:B0-----:R-:W0:Y:S01]  /*1eab0*/  LDS R236, [0x41c0] ;  /* 0x0041c000ffec7984 */ /* 0x001e220000000800 */
[----:B------:R-:W-:-:S03]  /*1eac0*/  FFMA R237, R138, UR45, R237 ;  /* 0x0000002d8aed7c23 */ /* 0x000fc600080000ed */
[----:B------:R-:W-:Y:S01]  /*1ead0*/  LDS R138, [0x4188] ;  /* 0x00418800ff8a7984 */ /* 0x000fe20000000800 */
[----:B------:R-:W-:-:S03]  /*1eae0*/  FFMA R238, R137, UR44, R238 ;  /* 0x0000002c89ee7c23 */ /* 0x000fc600080000ee */
[----:B------:R-:W0:Y:S01]  /*1eaf0*/  LDS R137, [0x4190] ;  /* 0x00419000ff897984 */ /* 0x000e220000000800 */
[----:B------:R-:W-:Y:S01]  /*1eb00*/  FFMA R157, R153, UR48, R157 ;  /* 0x00000030999d7c23 */ /* 0x000fe2000800009d */
[----:B-1----:R-:W-:Y:S02]  /*1eb10*/  FFMA R156, R154, UR49, R156 ;  /* 0x000000319a9c7c23 */ /* 0x002fe4000800009c */
[----:B------:R-:W1:Y:S01]  /*1eb20*/  LDS R154, [0x4148] ;  /* 0x00414800ff9a7984 */ /* 0x000e620000000800 */
[----:B------:R-:W-:Y:S01]  /*1eb30*/  FFMA R155, R136, UR43, R155 ;  /* 0x0000002b889b7c23 */ /* 0x000fe2000800009b */
[----:B------:R3:W0:Y:S02]  /*1eb40*/  R2UR UR49, R156 ;  /* 0x000000009c3173c2 */ /* 0x00062400000e0000 */
[----:B------:R-:W-:Y:S01]  /*1eb50*/  LDS R153, [0x4130] ;  /* 0x00413000ff997984 */ /* 0x000fe20000000800 */
[----:B---3--:R-:W-:-:S03]  /*1eb60*/  FFMA R159, R139, UR46, R159 ;  /* 0x0000002e8b9f7c23 */ /* 0x008fc6000800009f */
[----:B------:R-:W-:Y:S01]  /*1eb70*/  LDS R136, [0x4128] ;  /* 0x00412800ff887984 */ /* 0x000fe20000000800 */
[----:B------:R-:W-:Y:S01]  /*1eb80*/  FFMA R158, R67, UR42, R158 ;  /* 0x0000002a439e7c23 */ /* 0x000fe2000800009e */
[----:B------:R3:W1:Y:S02]  /*1eb90*/  R2UR UR48, R157 ;  /* 0x000000009d3073c2 */ /* 0x00066400000e0000 */
[----:B------:R-:W-:Y:S04]  /*1eba0*/  LDS R156, [0x4140] ;  /* 0x00414000ff9c7984 */ /* 0x000fe80000000800 */
[----:B------:R-:W-:Y:S01]  /*1ebb0*/  LDS R139, [0x4118] ;  /* 0x00411800ff8b7984 */ /* 0x000fe20000000800 */
[----:B0-----:R-:W-:Y:S01]  /*1ebc0*/  FFMA R236, R152, UR47, R236 ;  /* 0x0000002f98ec7c23 */ /* 0x001fe200080000ec */
[----:B------:R0:W1:Y:S02]  /*1ebd0*/  R2UR UR46, R159 ;  /* 0x000000009f2e73c2 */ /* 0x00006400000e0000 */
[----:B---3--:R-:W-:Y:S04]  /*1ebe0*/  LDS R157, [0x4150] ;  /* 0x00415000ff9d7984 */ /* 0x008fe80000000800 */
[----:B------:R-:W-:Y:S02]  /*1ebf0*/  LDS R152, [0x4120] ;  /* 0x00412000ff987984 */ /* 0x000fe40000000800 */
[----:B------:R3:W1:Y:S02]  /*1ec00*/  R2UR UR43, R155 ;  /* 0x000000009b2b73c2 */ /* 0x00066400000e0000 */
[----:B0-----:R-:W0:Y:S06]  /*1ec10*/  LDS R159, [0x4158] ;  /* 0x00415800ff9f7984 */ /* 0x001e2c0000000800 */
[----:B------:R1:W0:Y:S01]  /*1ec20*/  R2UR UR45, R237 ;  /* 0x00000000ed2d73c2 */ /* 0x00022200000e0000 */
[----:B---3--:R-:W3:Y:S07]  /*1ec30*/  LDS R155, [0x4138] ;  /* 0x00413800ff9b7984 */ /* 0x008eee0000000800 */
[----:B------:R1:W0:Y:S02]  /*1ec40*/  R2UR UR44, R238 ;  /* 0x00000000ee2c73c2 */ /* 0x00022400000e0000 */
[----:B-1----:R-:W-:Y:S01]  /*1ec50*/  LDS R237, [0x4170] ;  /* 0x00417000ffed7984 */ /* 0x002fe20000000800 */
[----:B------:R-:W-:-:S03]  /*1ec60*/  FFMA R137, R66, UR41, R137 ;  /* 0x0000002942897c23 */ /* 0x000fc60008000089 */
[----:B------:R-:W-:Y:S02]  /*1ec70*/  LDS R66, [0x4108] ;  /* 0x00410800ff427984 */ /* 0x000fe40000000800 */
[----:B------:R1:W2:Y:S02]  /*1ec80*/  R2UR UR42, R158 ;  /* 0x000000009e2a73c2 */ /* 0x0002a400000e0000 */
[----:B------:R-:W4:Y:S01]  /*1ec90*/  LDS R238, [0x4178] ;  /* 0x00417800ffee7984 */ /* 0x000f220000000800 */
[----:B------:R-:W-:Y:S01]  /*1eca0*/  FFMA R138, R65, UR40, R138 ;  /* 0x00000028418a7c23 */ /* 0x000fe2000800008a */
[----:B------:R-:W-:Y:S02]  /*1ecb0*/  FMUL R167, R171, R243 ;  /* 0x000000f3aba77220 */ /* 0x000fe40000400000 */
[----:B------:R-:W-:Y:S04]  /*1ecc0*/  LDS R65, [0x4110] ;  /* 0x00411000ff417984 */ /* 0x000fe80000000800 */
[----:B-1----:R-:W1:Y:S01]  /*1ecd0*/  LDS R158, [0x4168] ;  /* 0x00416800ff9e7984 */ /* 0x002e620000000800 */
[----:B------:R0:W1:Y:S03]  /*1ece0*/  R2UR UR47, R236 ;  /* 0x00000000ec2f73c2 */ /* 0x00006600000e0000 */
[----:B------:R-:W1:Y:S01]  /*1ecf0*/  S2R R241, SR_TID.X ;  /* 0x0000000000f17919 */ /* 0x000e620000002100 */
[----:B------:R-:W-:-:S03]  /*1ed00*/  FFMA R154, R149, UR26, R154 ;  /* 0x0000001a959a7c23 */ /* 0x000fc6000800009a */
[----:B------:R-:W1:Y:S04]  /*1ed10*/  S2R R243, SR_TID.X ;  /* 0x0000000000f37919 */ /* 0x000e680000002100 */
[----:B0-----:R-:W0:Y:S01]  /*1ed20*/  LDS R236, [0x4160] ;  /* 0x00416000ffec7984 */ /* 0x001e220000000800 */
[----:B------:R-:W-:Y:S01]  /*1ed30*/  FFMA R159, R151, UR28, R159 ;  /* 0x0000001c979f7c23 */ /* 0x000fe2000800009f */
[----:B------:R-:W-:Y:S01]  /*1ed40*/  FFMA R157, R150, UR27, R157 ;  /* 0x0000001b969d7c23 */ /* 0x000fe2000800009d */
[----:B------:R-:W-:Y:S01]  /*1ed50*/  FFMA R156, R148, UR25, R156 ;  /* 0x00000019949c7c23 */ /* 0x000fe2000800009c */
[----:B---3--:R-:W-:Y:S01]  /*1ed60*/  FFMA R155, R143, UR24, R155 ;  /* 0x000000188f9b7c23 */ /* 0x008fe2000800009b */
[----:B------:R-:W-:Y:S01]  /*1ed70*/  FFMA R153, R142, UR23, R153 ;  /* 0x000000178e997c23 */ /* 0x000fe20008000099 */
[----:B------:R-:W-:Y:S01]  /*1ed80*/  FFMA R136, R141, UR22, R136 ;  /* 0x000000168d887c23 */ /* 0x000fe20008000088 */
[----:B------:R-:W-:Y:S01]  /*1ed90*/  FFMA R152, R140, UR21, R152 ;  /* 0x000000158c987c23 */ /* 0x000fe20008000098 */
[----:B------:R-:W-:Y:S01]  /*1eda0*/  FFMA R139, R35, UR20, R139 ;  /* 0x00000014238b7c23 */ /* 0x000fe2000800008b */
[C---:B------:R-:W-:Y:S01]  /*1edb0*/  FMUL R178, R207.reuse, R191 ;  /* 0x000000bfcfb27220 */ /* 0x040fe20000400000 */
[C---:B------:R-:W-:Y:S01]  /*1edc0*/  FMUL R179, R207.reuse, R190 ;  /* 0x000000becfb37220 */ /* 0x040fe20000400000 */
[C---:B------:R-:W-:Y:S01]  /*1edd0*/  FMUL R182, R207.reuse, R182 ;  /* 0x000000b6cfb67220 */ /* 0x040fe20000400000 */
[C---:B------:R-:W-:Y:S01]  /*1ede0*/  FMUL R183, R207.reuse, R183 ;  /* 0x000000b7cfb77220 */ /* 0x040fe20000400000 */
[C---:B------:R-:W-:Y:S01]  /*1edf0*/  FMUL R186, R207.reuse, R186 ;  /* 0x000000bacfba7220 */ /* 0x040fe20000400000 */
[C---:B------:R-:W-:Y:S01]  /*1ee00*/  FMUL R187, R207.reuse, R187 ;  /* 0x000000bbcfbb7220 */ /* 0x040fe20000400000 */
[C---:B--2---:R-:W-:Y:S01]  /*1ee10*/  FMUL R190, R207.reuse, R74 ;  /* 0x0000004acfbe7220 */ /* 0x044fe20000400000 */
[C---:B----4-:R-:W-:Y:S01]  /*1ee20*/  FMUL R191, R207.reuse, R71 ;  /* 0x00000047cfbf7220 */ /* 0x050fe20000400000 */
[C---:B------:R-:W-:Y:S01]  /*1ee30*/  FMUL R194, R207.reuse, R250 ;  /* 0x000000facfc27220 */ /* 0x040fe20000400000 */
[C---:B------:R-:W-:Y:S01]  /*1ee40*/  FMUL R195, R207.reuse, R251 ;  /* 0x000000fbcfc37220 */ /* 0x040fe20000400000 */
[----:B------:R-:W-:Y:S01]  /*1ee50*/  IMAD.MOV.U32 R244, RZ, RZ, R11 ;  /* 0x000000fffff47224 */ /* 0x000fe200078e000b */
[----:B------:R-:W-:Y:S01]  /*1ee60*/  FMUL R198, R207, R70 ;  /* 0x00000046cfc67220 */ /* 0x000fe20000400000 */
[----:B------:R-:W-:Y:S01]  /*1ee70*/  FFMA R238, R147, UR38, R238 ;  /* 0x0000002693ee7c23 */ /* 0x000fe200080000ee */
[----:B------:R2:W3:Y:S01]  /*1ee80*/  R2UR UR41, R137 ;  /* 0x00000000892973c2 */ /* 0x0004e200000e0000 */
[----:B------:R-:W-:Y:S01]  /*1ee90*/  FFMA R237, R146, UR37, R237 ;  /* 0x0000002592ed7c23 */ /* 0x000fe200080000ed */
[----:B------:R-:W-:Y:S01]  /*1eea0*/  FMUL R199, R207, R69 ;  /* 0x00000045cfc77220 */ /* 0x000fe20000400000 */
[----:B------:R-:W4:Y:S01]  /*1eeb0*/  LDS R67, [0x4180] ;  /* 0x00418000ff437984 */ /* 0x000f220000000800 */
[----:B-1----:R-:W-:Y:S01]  /*1eec0*/  FFMA R158, R145, UR36, R158 ;  /* 0x00000024919e7c23 */ /* 0x002fe2000800009e */
[----:B------:R-:W-:-:S03]  /*1eed0*/  FMUL R202, R207, R68 ;  /* 0x00000044cfca7220 */ /* 0x000fc60000400000 */
[----:B------:R1:W3:Y:S01]  /*1eee0*/  R2UR UR40, R138 ;  /* 0x000000008a2873c2 */ /* 0x0002e200000e0000 */
[----:B--2---:R-:W-:Y:S01]  /*1eef0*/  LDS R137, [0x40e8] ;  /* 0x0040e800ff897984 */ /* 0x004fe20000000800 */
[----:B------:R-:W-:-:S03]  /*1ef00*/  FMUL R203, R207, R3 ;  /* 0x00000003cfcb7220 */ /* 0x000fc60000400000 */
[----:B------:R-:W-:Y:S01]  /*1ef10*/  LDS R141, [0x40e0] ;  /* 0x0040e000ff8d7984 */ /* 0x000fe20000000800 */
[C---:B------:R-:W-:Y:S02]  /*1ef20*/  FMUL R206, R207.reuse, R2 ;  /* 0x00000002cfce7220 */ /* 0x040fe40000400000 */
[----:B------:R2:W2:Y:S01]  /*1ef30*/  R2UR UR36, R158 ;  /* 0x000000009e2473c2 */ /* 0x0004a200000e0000 */
[----:B-1----:R-:W-:Y:S01]  /*1ef40*/  LDS R138, [0x4100] ;  /* 0x00410000ff8a7984 */ /* 0x002fe20000000800 */
[----:B------:R-:W-:Y:S01]  /*1ef50*/  FMUL R207, R207, R0 ;  /* 0x00000000cfcf7220 */ /* 0x000fe20000400000 */
[----:B0-----:R-:W-:Y:S02]  /*1ef60*/  FFMA R236, R144, UR29, R236 ;  /* 0x0000001d90ec7c23 */ /* 0x001fe400080000ec */
[----:B------:R-:W-:Y:S03]  /*1ef70*/  LDS R140, [0x40d8] ;  /* 0x0040d800ff8c7984 */ /* 0x000fe60000000800 */
[----:B------:R0:W1:Y:S01]  /*1ef80*/  R2UR UR28, R159 ;  /* 0x000000009f1c73c2 */ /* 0x00006200000e0000 */
[----:B------:R-:W-:Y:S04]  /*1ef90*/  LDS R142, [0x40d0] ;  /* 0x0040d000ff8e7984 */ /* 0x000fe80000000800 */
[----:B------:R-:W-:Y:S03]  /*1efa0*/  LDS R143, [0x40c8] ;  /* 0x0040c800ff8f7984 */ /* 0x000fe60000000800 */
[----:B------:R0:W0:Y:S01]  /*1efb0*/  R2UR UR27, R157 ;  /* 0x000000009d1b73c2 */ /* 0x00002200000e0000 */
[----:B------:R-:W-:Y:S04]  /*1efc0*/  LDS R145, [0x40c0] ;  /* 0x0040c000ff917984 */ /* 0x000fe80000000800 */
[----:B------:R-:W-:Y:S03]  /*1efd0*/  LDS R144, [0x40b8] ;  /* 0x0040b800ff907984 */ /* 0x000fe60000000800 */
[----:B------:R0:W0:Y:S01]  /*1efe0*/  R2UR UR26, R154 ;  /* 0x000000009a1a73c2 */ /* 0x00002200000e0000 */
[----:B------:R-:W-:Y:S04]  /*1eff0*/  LDS R146, [0x40b0] ;  /* 0x0040b000ff927984 */ /* 0x000fe80000000800 */
[----:B------:R-:W-:Y:S03]  /*1f000*/  LDS R147, [0x40a8] ;  /* 0x0040a800ff937984 */ /* 0x000fe60000000800 */
[----:B------:R0:W1:Y:S01]  /*1f010*/  R2UR UR25, R156 ;  /* 0x000000009c1973c2 */ /* 0x00006200000e0000 */
[----:B------:R-:W-:Y:S04]  /*1f020*/  LDS R149, [0x40a0] ;  /* 0x0040a000ff957984 */ /* 0x000fe80000000800 */
[----:B------:R-:W-:Y:S03]  /*1f030*/  LDS R148, [0x4098] ;  /* 0x00409800ff947984 */ /* 0x000fe60000000800 */
[----:B------:R0:W1:Y:S01]  /*1f040*/  R2UR UR24, R155 ;  /* 0x000000009b1873c2 */ /* 0x00006200000e0000 */
[----:B------:R-:W-:Y:S04]  /*1f050*/  LDS R150, [0x4088] ;  /* 0x00408800ff967984 */ /* 0x000fe80000000800 */
[----:B------:R-:W-:Y:S03]  /*1f060*/  LDS R151, [0x4078] ;  /* 0x00407800ff977984 */ /* 0x000fe60000000800 */
[----:B------:R2:W1:Y:S01]  /*1f070*/  R2UR UR23, R153 ;  /* 0x00000000991773c2 */ /* 0x00046200000e0000 */
[----:B0-----:R-:W-:Y:S04]  /*1f080*/  LDS R157, [0x4070] ;  /* 0x00407000ff9d7984 */ /* 0x001fe80000000800 */
[----:B------:R-:W-:Y:S03]  /*1f090*/  LDS R154, [0x4068] ;  /* 0x00406800ff9a7984 */ /* 0x000fe60000000800 */
[----:B------:R0:W1:Y:S01]  /*1f0a0*/  R2UR UR22, R136 ;  /* 0x00000000881673c2 */ /* 0x00006200000e0000 */
[----:B--2---:R-:W-:Y:S04]  /*1f0b0*/  LDS R153, [0x4080] ;  /* 0x00408000ff997984 */ /* 0x004fe80000000800 */
[----:B------:R-:W-:Y:S03]  /*1f0c0*/  LDS R158, [0x4060] ;  /* 0x00406000ff9e7984 */ /* 0x000fe60000000800 */
[----:B------:R2:W1:Y:S01]  /*1f0d0*/  R2UR UR21, R152 ;  /* 0x00000000981573c2 */ /* 0x00046200000e0000 */
[----:B0-----:R-:W-:Y:S04]  /*1f0e0*/  LDS R136, [0x40f8] ;  /* 0x0040f800ff887984 */ /* 0x001fe80000000800 */
[----:B------:R-:W-:Y:S03]  /*1f0f0*/  LDS R155, [0x4058] ;  /* 0x00405800ff9b7984 */ /* 0x000fe60000000800 */
[----:B------:R0:W1:Y:S01]  /*1f100*/  R2UR UR20, R139 ;  /* 0x000000008b1473c2 */ /* 0x00006200000e0000 */
[----:B--2---:R-:W-:Y:S04]  /*1f110*/  LDS R152, [0x4090] ;  /* 0x00409000ff987984 */ /* 0x004fe80000000800 */
[----:B------:R-:W-:Y:S04]  /*1f120*/  LDS R159, [0x4050] ;  /* 0x00405000ff9f7984 */ /* 0x000fe80000000800 */
[----:B0-----:R-:W-:Y:S04]  /*1f130*/  LDS R139, [0x40f0] ;  /* 0x0040f000ff8b7984 */ /* 0x001fe80000000800 */
[----:B------:R-:W-:Y:S04]  /*1f140*/  LDS R156, [0x4048] ;  /* 0x00404800ff9c7984 */ /* 0x000fe80000000800 */
        /* <DEDUP_REMOVED lines=8> */
[----:B------:R-:W-:Y:S01]  /*1f1d0*/  LDS R3, [0x4000] ;  /* 0x00400000ff037984 */ /* 0x000fe20000000800 */
[----:B------:R-:W-:Y:S01]  /*1f1e0*/  SHF.R.U32.HI R245, RZ, 0x4, R243 ;  /* 0x00000004fff57819 */ /* 0x000fe200000116f3 */
[----:B------:R-:W-:Y:S01]  /*1f1f0*/  FMUL R170, R171, R246 ;  /* 0x000000f6abaa7220 */ /* 0x000fe20000400000 */
[----:B------:R-:W-:-:S02]  /*1f200*/  LOP3.LUT R35, R241, 0x20, RZ, 0xc0, !PT ;  /* 0x00000020f1237812 */ /* 0x000fc400078ec0ff */
[----:B------:R-:W-:Y:S01]  /*1f210*/  SGXT.U32 R245, R245, 0x2 ;  /* 0x00000002f5f5781a */ /* 0x000fe20000000000 */
[----:B------:R-:W-:Y:S01]  /*1f220*/  FFMA R66, R33, UR18, R66 ;  /* 0x0000001221427c23 */ /* 0x000fe20008000042 */
[----:B------:R-:W-:Y:S01]  /*1f230*/  LOP3.LUT R246, R243, 0x2, RZ, 0xc0, !PT ;  /* 0x00000002f3f67812 */ /* 0x000fe200078ec0ff */
[----:B------:R-:W-:Y:S01]  /*1f240*/  FMUL R166, R171, R242 ;  /* 0x000000f2aba67220 */ /* 0x000fe20000400000 */
[----:B------:R-:W-:Y:S01]  /*1f250*/  SHF.R.U32.HI R35, RZ, 0x2, R35 ;  /* 0x00000002ff237819 */ /* 0x000fe20000011623 */
[----:B------:R-:W-:Y:S01]  /*1f260*/  IMAD.SHL.U32 R33, R245, 0x40, RZ ;  /* 0x00000040f5217824 */ /* 0x000fe200078e00ff */
[----:B------:R-:W-:Y:S01]  /*1f270*/  LOP3.LUT R242, R243, 0x1, RZ, 0xc0, !PT ;  /* 0x00000001f3f27812 */ /* 0x000fe200078ec0ff */
[----:B------:R-:W-:Y:S01]  /*1f280*/  FFMA R65, R34, UR19, R65 ;  /* 0x0000001322417c23 */ /* 0x000fe20008000041 */
[----:B------:R-:W-:Y:S02]  /*1f290*/  IMAD.SHL.U32 R246, R246, 0x4, RZ ;  /* 0x00000004f6f67824 */ /* 0x000fe400078e00ff */
[----:B------:R-:W-:Y:S01]  /*1f2a0*/  LOP3.LUT R34, R33, R244, R35, 0xf6, !PT ;  /* 0x000000f421227212 */ /* 0x000fe200078ef623 */
[----:B------:R-:W-:Y:S01]  /*1f2b0*/  BAR.SYNC.DEFER_BLOCKING 0x0 ;  /* 0x0000000000007b1d */ /* 0x000fe20000010000 */
[----:B------:R-:W-:Y:S01]  /*1f2c0*/  LOP3.LUT R243, R243, 0x4, RZ, 0xc0, !PT ;  /* 0x00000004f3f37812 */ /* 0x000fe200078ec0ff */
[----:B------:R-:W-:-:S04]  /*1f2d0*/  IMAD R242, R242, 0x4, R246 ;  /* 0x00000004f2f27824 */ /* 0x000fc800078e02f6 */
[----:B------:R-:W-:Y:S01]  /*1f2e0*/  IMAD.SHL.U32 R243, R243, 0x4, RZ ;  /* 0x00000004f3f37824 */ /* 0x000fe200078e00ff */
[----:B------:R-:W-:-:S04]  /*1f2f0*/  IADD3 R242, R242, 0x10, RZ ;  /* 0x00000010f2f27810 */ /* 0x000fc80007ffe0ff */
[----:B------:R-:W-:Y:S01]  /*1f300*/  LOP3.LUT R242, R242, R243, RZ, 0x3c, !PT ;  /* 0x000000f3f2f27212 */ /* 0x000fe200078e3cff */
[----:B------:R0:W-:Y:S02]  /*1f310*/  STS.128 [R34.X4+0x4000], R52 ;  /* 0x0040003422007388 */ /* 0x0001e40000004c00 */
[----:B0-----:R-:W-:-:S05]  /*1f320*/  LOP3.LUT R34, R241, 0x8, RZ, 0xc0, !PT ;  /* 0x00000008f1227812 */ /* 0x001fca00078ec0ff */
[----:B------:R-:W-:-:S05]  /*1f330*/  IMAD.SHL.U32 R34, R34, 0x4, RZ ;  /* 0x0000000422227824 */ /* 0x000fca00078e00ff */
[----:B------:R-:W-:-:S04]  /*1f340*/  LOP3.LUT R34, R35, R242, R34, 0x1e, !PT ;  /* 0x000000f223227212 */ /* 0x000fc800078e1e22 */
[----:B------:R-:W-:Y:S02]  /*1f350*/  LEA R34, R34, 0x4000, 0x2 ;  /* 0x0000400022227811 */ /* 0x000fe400078e10ff */
[----:B------:R-:W-:-:S03]  /*1f360*/  LOP3.LUT R35, R244, R35, RZ, 0x3c, !PT ;  /* 0x00000023f4237212 */ /* 0x000fc600078e3cff */
[----:B------:R-:W-:Y:S02]  /*1f370*/  IMAD R34, R245, 0x100, R34 ;  /* 0x00000100f5227824 */ /* 0x000fe400078e0222 */
[----:B------:R-:W-:-:S03]  /*1f380*/  IMAD.IADD R35, R33, 0x1, R35 ;  /* 0x0000000121237824 */ /* 0x000fc600078e0223 */
[----:B------:R-:W-:Y:S04]  /*1f390*/  STS.128 [R34+0x400], R48 ;  /* 0x0004003022007388 */ /* 0x000fe80000000c00 */
[----:B------:R-:W-:Y:S04]  /*1f3a0*/  STS.128 [R240+0x800], R56 ;  /* 0x00080038f0007388 */ /* 0x000fe80000000c00 */
[----:B------:R-:W-:Y:S04]  /*1f3b0*/  STS.128 [R239+0xc00], R60 ;  /* 0x000c003cef007388 */ /* 0x000fe80000000c00 */
[----:B------:R-:W-:Y:S04]  /*1f3c0*/  STS.128 [R35.X4+0x5000], R40 ;  /* 0x0050002823007388 */ /* 0x000fe80000004c00 */
[----:B------:R0:W-:Y:S04]  /*1f3d0*/  STS.128 [R34+0x1400], R24 ;  /* 0x0014001822007388 */ /* 0x0001e80000000c00 */
[----:B------:R-:W-:Y:S04]  /*1f3e0*/  STS.128 [R240+0x1800], R96 ;  /* 0x00180060f0007388 */ /* 0x000fe80000000c00 */
[----:B------:R-:W-:Y:S04]  /*1f3f0*/  STS.128 [R239+0x1c00], R76 ;  /* 0x001c004cef007388 */ /* 0x000fe80000000c00 */
[----:B------:R-:W2:Y:S04]  /*1f400*/  S2R R244, SR_TID.X ;  /* 0x0000000000f47919 */ /* 0x000ea80000002100 */
[----:B------:R-:W-:Y:S04]  /*1f410*/  STS.128 [R35.X4+0x6000], R132 ;  /* 0x0060008423007388 */ /* 0x000fe80000004c00 */
[----:B------:R-:W-:Y:S04]  /*1f420*/  STS.128 [R34+0x2400], R128 ;  /* 0x0024008022007388 */ /* 0x000fe80000000c00 */
[----:B------:R-:W-:Y:S04]  /*1f430*/  STS.128 [R240+0x2800], R124 ;  /* 0x0028007cf0007388 */ /* 0x000fe80000000c00 */
[----:B------:R-:W-:Y:S04]  /*1f440*/  STS.128 [R239+0x2c00], R120 ;  /* 0x002c0078ef007388 */ /* 0x000fe80000000c00 */
[----:B------:R-:W-:Y:S04]  /*1f450*/  STS.128 [R35.X4+0x7000], R116 ;  /* 0x0070007423007388 */ /* 0x000fe80000004c00 */
[----:B------:R-:W-:Y:S04]  /*1f460*/  STS.128 [R34+0x3400], R112 ;  /* 0x0034007022007388 */ /* 0x000fe80000000c00 */
[----:B------:R-:W-:Y:S04]  /*1f470*/  STS.128 [R240+0x3800], R108 ;  /* 0x0038006cf0007388 */ /* 0x000fe80000000c00 */
[----:B------:R-:W-:Y:S04]  /*1f480*/  STS.128 [R239+0x3c00], R172 ;  /* 0x003c00acef007388 */ /* 0x000fe80000000c00 */
[----:B------:R-:W-:Y:S01]  /*1f490*/  BAR.SYNC.DEFER_BLOCKING 0x0 ;  /* 0x0000000000007b1d */ /* 0x000fe20000010000 */
[----:B------:R-:W-:-:S02]  /*1f4a0*/  LOP3.LUT R33, R241, 0x2, RZ, 0xc0, !PT ;  /* 0x00000002f1217812 */ /* 0x000fc400078ec0ff */
[----:B--2---:R-:W-:Y:S02]  /*1f4b0*/  LOP3.LUT R244, R244, 0x1, RZ, 0xc0, !PT ;  /* 0x00000001f4f47812 */ /* 0x004fe400078ec0ff */
[----:B------:R-:W-:Y:S01]  /*1f4c0*/  SHF.R.U32.HI R33, RZ, 0x1, R33 ;  /* 0x00000001ff217819 */ /* 0x000fe20000011621 */
[----:B----4-:R-:W-:Y:S01]  /*1f4d0*/  FFMA R67, R64, UR39, R67 ;  /* 0x0000002740437c23 */ /* 0x010fe20008000043 */
[C---:B0-----:R-:W-:Y:S02]  /*1f4e0*/  LOP3.LUT R26, R241.reuse, 0xc, RZ, 0xc0, !PT ;  /* 0x0000000cf11a7812 */ /* 0x041fe400078ec0ff */
[----:B------:R-:W-:Y:S01]  /*1f4f0*/  LEA R25, R244, 0x1, 0x1 ;  /* 0x00000001f4197811 */ /* 0x000fe200078e08ff */
[C-C-:B------:R-:W-:Y:S01]  /*1f500*/  IMAD R24, R241.reuse, 0x2, R33.reuse ;  /* 0x00000002f1187824 */ /* 0x140fe200078e0221 */
[----:B------:R-:W-:Y:S01]  /*1f510*/  LOP3.LUT R27, R241, 0x1c, RZ, 0xc0, !PT ;  /* 0x0000001cf11b7812 */ /* 0x000fe200078ec0ff */
[----:B------:R0:W2:Y:S01]  /*1f520*/  R2UR UR39, R67 ;  /* 0x00000000432773c2 */ /* 0x0000a200000e0000 */
[----:B------:R-:W-:-:S02]  /*1f530*/  LOP3.LUT R33, R26, R25, R33, 0xf6, !PT ;  /* 0x000000191a217212 */ /* 0x000fc400078ef621 */
[----:B------:R-:W-:-:S05]  /*1f540*/  LOP3.LUT R24, R27, 0x3, R24, 0xf8, !PT ;  /* 0x000000031b187812 */ /* 0x000fca00078ef818 */
[----:B------:R4:W1:Y:S01]  /*1f550*/  R2UR UR18, R66 ;  /* 0x00000000421273c2 */ /* 0x00086200000e0000 */
[----:B------:R-:W-:Y:S01]  /*1f560*/  FSEL R25, R252, R232, !P0 ;  /* 0x000000e8fc197208 */ /* 0x000fe20004000000 */
[----:B------:R-:W-:Y:S01]  /*1f570*/  LDS R78, [R4.X4+0x4000] ;  /* 0x00400000044e7984 */ /* 0x000fe20000004800 */
[----:B------:R-:W-:-:S03]  /*1f580*/  FSEL R26, R228, R13, !P0 ;  /* 0x0000000de41a7208 */ /* 0x000fc60004000000 */
[----:B------:R-:W-:Y:S01]  /*1f590*/  LDS R79, [R4.X4+0x5000] ;  /* 0x00500000044f7984 */ /* 0x000fe20000004800 */
[----:B------:R-:W-:-:S03]  /*1f5a0*/  FSEL R57, R13, R228, !P0 ;  /* 0x000000e40d397208 */ /* 0x000fc60004000000 */
[----:B----4-:R-:W-:Y:S01]  /*1f5b0*/  LDS R66, [R7] ;  /* 0x0000000007427984 */ /* 0x010fe20000000800 */
[----:B------:R-:W-:-:S03]  /*1f5c0*/  FSEL R58, R230, R234, !P0 ;  /* 0x000000eae63a7208 */ /* 0x000fc60004000000 */
[----:B0-----:R-:W-:Y:S01]  /*1f5d0*/  LDS R67, [R7+0x1000] ;  /* 0x0010000007437984 */ /* 0x001fe20000000800 */
[----:B------:R-:W-:Y:S02]  /*1f5e0*/  FSEL R54, R227, R217, !P0 ;  /* 0x000000d9e3367208 */ /* 0x000fe40004000000 */
[----:B------:R-:W-:Y:S01]  /*1f5f0*/  FSEL R55, R217, R227, !P0 ;  /* 0x000000e3d9377208 */ /* 0x000fe20004000000 */
[----:B------:R-:W-:Y:S01]  /*1f600*/  LDS R76, [R4.X4+0x4020] ;  /* 0x00402000044c7984 */ /* 0x000fe20000004800 */
[----:B------:R-:W-:Y:S02]  /*1f610*/  FSEL R27, R226, R209, !P0 ;  /* 0x000000d1e21b7208 */ /* 0x000fe40004000000 */
[----:B------:R-:W-:Y:S01]  /*1f620*/  FSEL R53, R213, R210, !P0 ;  /* 0x000000d2d5357208 */ /* 0x000fe20004000000 */
[----:B------:R-:W-:Y:S01]  /*1f630*/  LDS R77, [R4.X4+0x5020] ;  /* 0x00502000044d7984 */ /* 0x000fe20000004800 */
[----:B------:R-:W-:Y:S02]  /*1f640*/  FSEL R56, R210, R213, !P0 ;  /* 0x000000d5d2387208 */ /* 0x000fe40004000000 */
[----:B------:R-:W-:Y:S01]  /*1f650*/  FSEL R52, R14, R224, !P0 ;  /* 0x000000e00e347208 */ /* 0x000fe20004000000 */
[----:B------:R0:W4:Y:S01]  /*1f660*/  R2UR UR19, R65 ;  /* 0x00000000411373c2 */ /* 0x00012200000e0000 */
[----:B------:R-:W-:Y:S01]  /*1f670*/  FSEL R40, R219, R223, !P0 ;  /* 0x000000dfdb287208 */ /* 0x000fe20004000000 */
[----:B------:R-:W-:Y:S01]  /*1f680*/  LDS R64, [R8] ;  /* 0x0000000008407984 */ /* 0x000fe20000000800 */
[----:B------:R-:W-:-:S02]  /*1f690*/  FSEL R232, R232, R252, !P0 ;  /* 0x000000fce8e87208 */ /* 0x000fc40004000000 */
[----:B------:R-:W-:Y:S01]  /*1f6a0*/  FSEL R41, R234, R230, !P0 ;  /* 0x000000e6ea297208 */ /* 0x000fe20004000000 */
[----:B------:R-:W-:Y:S01]  /*1f6b0*/  LDS R62, [R5] ;  /* 0x00000000053e7984 */ /* 0x000fe20000000800 */
[----:B------:R-:W-:Y:S02]  /*1f6c0*/  FSEL R209, R209, R226, !P0 ;  /* 0x000000e2d1d17208 */ /* 0x000fe40004000000 */
[----:B------:R-:W-:Y:S01]  /*1f6d0*/  FSEL R224, R224, R14, !P0 ;  /* 0x0000000ee0e07208 */ /* 0x000fe20004000000 */
[----:B------:R-:W-:Y:S01]  /*1f6e0*/  LDS R63, [R5+0x1000] ;  /* 0x00100000053f7984 */ /* 0x000fe20000000800 */
[----:B------:R-:W-:Y:S02]  /*1f6f0*/  FSEL R219, R223, R219, !P0 ;  /* 0x000000dbdfdb7208 */ /* 0x000fe40004000000 */
[----:B------:R-:W-:Y:S01]  /*1f700*/  LOP3.LUT R13, R33, 0x10, R241, 0xf8, !PT ;  /* 0x00000010210d7812 */ /* 0x000fe200078ef8f1 */
[----:B------:R-:W-:Y:S04]  /*1f710*/  SHFL.IDX PT, R14, R25, R24, 0x1f ;  /* 0x00001f18190e7589 */ /* 0x000fe800000e0000 */
[----:B------:R-:W-:Y:S04]  /*1f720*/  SHFL.IDX PT, R35, R26, R24, 0x1f ;  /* 0x00001f181a237589 */ /* 0x000fe800000e0000 */
[----:B------:R-:W-:Y:S04]  /*1f730*/  SHFL.IDX PT, R115, R27, R24, 0x1f ;  /* 0x00001f181b737589 */ /* 0x000fe800000e0000 */
[----:B------:R-:W0:Y:S04]  /*1f740*/  SHFL.IDX PT, R25, R232, R13, 0x1f ;  /* 0x00001f0de8197589 */ /* 0x000e2800000e0000 */
[----:B------:R-:W-:Y:S04]  /*1f750*/  SHFL.IDX PT, R33, R41, R24, 0x1f ;  /* 0x00001f1829217589 */ /* 0x000fe800000e0000 */
[----:B------:R-:W0:Y:S04]  /*1f760*/  SHFL.IDX PT, R58, R58, R13, 0x1f ;  /* 0x00001f0d3a3a7589 */ /* 0x000e2800000e0000 */
[----:B------:R-:W0:Y:S04]  /*1f770*/  SHFL.IDX PT, R57, R57, R13, 0x1f ;  /* 0x00001f0d39397589 */ /* 0x000e2800000e0000 */
[----:B------:R-:W-:Y:S04]  /*1f780*/  SHFL.IDX PT, R54, R54, R24, 0x1f ;  /* 0x00001f1836367589 */ /* 0x000fe800000e0000 */
[----:B------:R-:W0:Y:S04]  /*1f790*/  SHFL.IDX PT, R55, R55, R13, 0x1f ;  /* 0x00001f0d37377589 */ /* 0x000e2800000e0000 */
[----:B------:R-:W0:Y:S04]  /*1f7a0*/  SHFL.IDX PT, R26, R209, R13, 0x1f ;  /* 0x00001f0dd11a7589 */ /* 0x000e2800000e0000 */
[----:B------:R-:W-:Y:S04]  /*1f7b0*/  SHFL.IDX PT, R52, R52, R24, 0x1f ;  /* 0x00001f1834347589 */ /* 0x000fe800000e0000 */
[----:B------:R-:W1:Y:S04]  /*1f7c0*/  SHFL.IDX PT, R27, R224, R13, 0x1f ;  /* 0x00001f0de01b7589 */ /* 0x000e6800000e0000 */
[----:B------:R-:W-:Y:S04]  /*1f7d0*/  SHFL.IDX PT, R53, R53, R24, 0x1f ;  /* 0x00001f1835357589 */ /* 0x000fe800000e0000 */
[----:B------:R-:W2:Y:S04]  /*1f7e0*/  SHFL.IDX PT, R56, R56, R13, 0x1f ;  /* 0x00001f0d38387589 */ /* 0x000ea800000e0000 */
[----:B------:R1:W-:Y:S04]  /*1f7f0*/  SHFL.IDX PT, R118, R40, R24, 0x1f ;  /* 0x00001f1828767589 */ /* 0x0003e800000e0000 */
[----:B------:R-:W3:Y:S01]  /*1f800*/  SHFL.IDX PT, R34, R219, R13, 0x1f ;  /* 0x00001f0ddb227589 */ /* 0x000ee200000e0000 */
[----:B0-----:R-:W-:-:S02]  /*1f810*/  SEL R48, R14, R25, !P1 ;  /* 0x000000190e307207 */ /* 0x001fc40004800000 */
[----:B------:R-:W-:Y:S01]  /*1f820*/  SEL R49, R33, R58, !P1 ;  /* 0x0000003a21317207 */ /* 0x000fe20004800000 */
[----:B------:R-:W0:Y:S01]  /*1f830*/  LDS R65, [R8+0x1000] ;  /* 0x0010000008417984 */ /* 0x000e220000000800 */
[----:B------:R-:W-:Y:S02]  /*1f840*/  SEL R50, R35, R57, !P1 ;  /* 0x0000003923327207 */ /* 0x000fe40004800000 */
[----:B------:R-:W-:Y:S01]  /*1f850*/  SEL R51, R54, R55, !P1 ;  /* 0x0000003736337207 */ /* 0x000fe20004800000 */
[----:B------:R-:W-:Y:S01]  /*1f860*/  LDS R60, [R6] ;  /* 0x00000000063c7984 */ /* 0x000fe20000000800 */
[----:B-1----:R-:W-:Y:S02]  /*1f870*/  SEL R40, R115, R26, !P1 ;  /* 0x0000001a73287207 */ /* 0x002fe40004800000 */
[----:B------:R-:W-:Y:S01]  /*1f880*/  SEL R41, R52, R27, !P1 ;  /* 0x0000001b34297207 */ /* 0x000fe20004800000 */
[----:B------:R-:W-:Y:S01]  /*1f890*/  LDS R61, [R6+0x1000] ;  /* 0x00100000063d7984 */ /* 0x000fe20000000800 */
[----:B--2---:R-:W-:Y:S01]  /*1f8a0*/  SEL R42, R53, R56, !P1 ;  /* 0x00000038352a7207 */ /* 0x004fe20004800000 */
[----:B------:R-:W-:Y:S01]  /*1f8b0*/  HMMA.1688.F32.TF32 R100, R48, R78, R100 ;  /* 0x0000004e3064723c */ /* 0x000fe20000081064 */
[C---:B------:R-:W-:Y:S01]  /*1f8c0*/  FMUL R18, R171.reuse, R18 ;  /* 0x00000012ab127220 */ /* 0x040fe20000400000 */
[C---:B------:R-:W-:Y:S01]  /*1f8d0*/  FMUL R19, R171.reuse, R19 ;  /* 0x00000013ab137220 */ /* 0x040fe20000400000 */
[C---:B------:R-:W-:Y:S01]  /*1f8e0*/  FMUL R22, R171.reuse, R22 ;  /* 0x00000016ab167220 */ /* 0x040fe20000400000 */
[----:B------:R-:W-:Y:S01]  /*1f8f0*/  FMUL R23, R171, R23 ;  /* 0x00000017ab177220 */ /* 0x000fe20000400000 */
[----:B------:R-:W-:Y:S01]  /*1f900*/  LDS R122, [R4.X4+0x4100] ;  /* 0x00410000047a7984 */ /* 0x000fe20000004800 */
[----:B---3--:R-:W-:-:S02]  /*1f910*/  SEL R43, R118, R34, !P1 ;  /* 0x00000022762b7207 */ /* 0x008fc40004800000 */
[----:B------:R-:W-:Y:S01]  /*1f920*/  HMMA.1688.F32.TF32 R104, R48, R66, R104 ;  /* 0x000000423068723c */ /* 0x000fe20000081068 */
[----:B------:R-:W-:Y:S01]  /*1f930*/  LDS R123, [R4.X4+0x5100] ;  /* 0x00510000047b7984 */ /* 0x000fe20000004800 */
[----:B------:R-:W-:-:S03]  /*1f940*/  FSEL R99, R12, R15, !P0 ;  /* 0x0000000f0c637208 */ /* 0x000fc60004000000 */
[----:B------:R-:W-:Y:S03]  /*1f950*/  LDS R120, [R4.X4+0x4120] ;  /* 0x0041200004787984 */ /* 0x000fe60000004800 */
[C---:B------:R-:W-:Y:S01]  /*1f960*/  HMMA.1688.F32.TF32 R176, R40.reuse, R78, R176 ;  /* 0x0000004e28b0723c */ /* 0x040fe200000810b0 */
[----:B------:R-:W-:Y:S04]  /*1f970*/  LDS R78, [R10] ;  /* 0x000000000a4e7984 */ /* 0x000fe80000000800 */
[----:B------:R-:W1:Y:S03]  /*1f980*/  LDS R79, [R10+0x1000] ;  /* 0x001000000a4f7984 */ /* 0x000e660000000800 */
[----:B------:R-:W-:Y:S01]  /*1f990*/  HMMA.1688.F32.TF32 R184, R40, R66, R184 ;  /* 0x0000004228b8723c */ /* 0x000fe200000810b8 */
[----:B------:R-:W-:Y:S04]  /*1f9a0*/  LDS R66, [R9] ;  /* 0x0000000009427984 */ /* 0x000fe80000000800 */
[----:B------:R-:W2:Y:S01]  /*1f9b0*/  LDS R67, [R9+0x1000] ;  /* 0x0010000009437984 */ /* 0x000ea20000000800 */
[----:B------:R-:W-:-:S02]  /*1f9c0*/  FMUL R171, R171, R247 ;  /* 0x000000f7abab7220 */ /* 0x000fc40000400000 */
[----:B------:R-:W-:Y:S01]  /*1f9d0*/  HMMA.1688.F32.TF32 R28, R48, R76, R28 ;  /* 0x0000004c301c723c */ /* 0x000fe2000008101c */
[----:B------:R-:W-:Y:S01]  /*1f9e0*/  LDS R121, [R4.X4+0x5120] ;  /* 0x0051200004797984 */ /* 0x000fe20000004800 */
[----:B------:R-:W-:-:S03]  /*1f9f0*/  FSEL R97, R235, R231, !P0 ;  /* 0x000000e7eb617208 */ /* 0x000fc60004000000 */
[----:B------:R-:W-:Y:S03]  /*1fa00*/  LDS R116, [R7+0x100] ;  /* 0x0001000007747984 */ /* 0x000fe60000000800 */
[----:B------:R-:W-:Y:S01]  /*1fa10*/  HMMA.1688.F32.TF32 R180, R40, R76, R180 ;  /* 0x0000004c28b4723c */ /* 0x000fe200000810b4 */
[----:B------:R-:W-:Y:S01]  /*1fa20*/  LDS R117, [R7+0x1100] ;  /* 0x0011000007757984 */ /* 0x000fe20000000800 */
[----:B------:R-:W-:-:S03]  /*1fa30*/  FSEL R111, R216, R212, !P0 ;  /* 0x000000d4d86f7208 */ /* 0x000fc60004000000 */
[----:B------:R-:W-:Y:S01]  /*1fa40*/  LDS R112, [R8+0x100] ;  /* 0x0001000008707984 */ /* 0x000fe20000000800 */
[----:B------:R-:W-:Y:S02]  /*1fa50*/  FSEL R110, R233, R229, !P0 ;  /* 0x000000e5e96e7208 */ /* 0x000fe40004000000 */
[----:B0-----:R-:W-:Y:S01]  /*1fa60*/  HMMA.1688.F32.TF32 R16, R48, R64, R16 ;  /* 0x000000403010723c */ /* 0x001fe20000081010 */
[----:B------:R-:W-:Y:S01]  /*1fa70*/  LDS R113, [R8+0x1100] ;  /* 0x0011000008717984 */ /* 0x000fe20000000800 */
[----:B------:R-:W-:-:S03]  /*1fa80*/  FSEL R96, R229, R233, !P0 ;  /* 0x000000e9e5607208 */ /* 0x000fc60004000000 */
[----:B------:R-:W-:Y:S01]  /*1fa90*/  LDS R108, [R5+0x100] ;  /* 0x00010000056c7984 */ /* 0x000fe20000000800 */
[----:B------:R-:W-:Y:S02]  /*1faa0*/  FSEL R59, R211, R222, !P0 ;  /* 0x000000ded33b7208 */ /* 0x000fe40004000000 */
[----:B------:R-:W-:Y:S01]  /*1fab0*/  HMMA.1688.F32.TF32 R188, R40, R64, R188 ;  /* 0x0000004028bc723c */ /* 0x000fe200000810bc */
[----:B------:R-:W-:Y:S01]  /*1fac0*/  LDS R109, [R5+0x1100] ;  /* 0x00110000056d7984 */ /* 0x000fe20000000800 */
[----:B------:R-:W-:-:S03]  /*1fad0*/  FSEL R114, R222, R211, !P0 ;  /* 0x000000d3de727208 */ /* 0x000fc60004000000 */
[----:B------:R-:W-:Y:S03]  /*1fae0*/  LDS R76, [R6+0x100] ;  /* 0x00010000064c7984 */ /* 0x000fe60000000800 */
[C---:B-1----:R-:W-:Y:S01]  /*1faf0*/  HMMA.1688.F32.TF32 R168, R48.reuse, R78, R168 ;  /* 0x0000004e30a8723c */ /* 0x042fe200000810a8 */
[----:B------:R-:W-:Y:S01]  /*1fb00*/  LDS R77, [R6+0x1100] ;  /* 0x00110000064d7984 */ /* 0x000fe20000000800 */
[----:B------:R-:W-:Y:S02]  /*1fb10*/  FSEL R65, R15, R12, !P0 ;  /* 0x0000000c0f417208 */ /* 0x000fe40004000000 */
[----:B------:R-:W-:Y:S01]  /*1fb20*/  FSEL R64, R212, R216, !P0 ;  /* 0x000000d8d4407208 */ /* 0x000fe20004000000 */
[----:B------:R-:W3:Y:S03]  /*1fb30*/  LDL.LU R241, [R1+0x4c] ;  /* 0x00004c0001f17983 */ /* 0x000ee60000300800 */
[----:B--2---:R-:W-:Y:S01]  /*1fb40*/  HMMA.1688.F32.TF32 R164, R48, R66, R164 ;  /* 0x0000004230a4723c */ /* 0x004fe200000810a4 */
[----:B------:R-:W-:-:S02]  /*1fb50*/  FSEL R98, R225, R221, !P0 ;  /* 0x000000dde1627208 */ /* 0x000fc40004000000 */
[----:B------:R-:W-:-:S05]  /*1fb60*/  FSEL R12, R221, R225, !P0 ;  /* 0x000000e1dd0c7208 */ /* 0x000fca0004000000 */
[C---:B------:R-:W-:Y:S01]  /*1fb70*/  HMMA.1688.F32.TF32 R200, R40.reuse, R66, R200 ;  /* 0x0000004228c8723c */ /* 0x040fe200000810c8 */
[----:B------:R-:W-:Y:S04]  /*1fb80*/  LDS R66, [R9+0x100] ;  /* 0x0001000009427984 */ /* 0x000fe80000000800 */
[----:B------:R-:W-:Y:S03]  /*1fb90*/  LDS R67, [R9+0x1100] ;  /* 0x0011000009437984 */ /* 0x000fe60000000800 */
[----:B------:R-:W-:Y:S01]  /*1fba0*/  HMMA.1688.F32.TF32 R204, R40, R78, R204 ;  /* 0x0000004e28cc723c */ /* 0x000fe200000810cc */
[----:B------:R-:W-:Y:S04]  /*1fbb0*/  LDS R78, [R10+0x100] ;  /* 0x000100000a4e7984 */ /* 0x000fe80000000800 */
[----:B------:R-:W-:Y:S01]  /*1fbc0*/  LDS R79, [R10+0x1100] ;  /* 0x001100000a4f7984 */ /* 0x000fe20000000800 */
[----:B------:R-:W-:-:S02]  /*1fbd0*/  FSEL R231, R231, R235, !P0 ;  /* 0x000000ebe7e77208 */ /* 0x000fc40004000000 */
[-C--:B------:R-:W-:Y:S01]  /*1fbe0*/  HMMA.1688.F32.TF32 R20, R48, R62.reuse, R20 ;  /* 0x0000003e3014723c */ /* 0x080fe20000081014 */
[----:B------:R-:W-:Y:S07]  /*1fbf0*/  SHFL.IDX PT, R97, R97, R24, 0x1f ;  /* 0x00001f1861617589 */ /* 0x000fee00000e0000 */
[----:B------:R-:W-:Y:S01]  /*1fc00*/  HMMA.1688.F32.TF32 R192, R40, R62, R192 ;  /* 0x0000003e28c0723c */ /* 0x000fe200000810c0 */
[----:B------:R-:W0:Y:S04]  /*1fc10*/  SHFL.IDX PT, R15, R231, R13, 0x1f ;  /* 0x00001f0de70f7589 */ /* 0x000e2800000e0000 */
[----:B------:R-:W-:Y:S02]  /*1fc20*/  SHFL.IDX PT, R110, R110, R24, 0x1f ;  /* 0x00001f186e6e7589 */ /* 0x000fe400000e0000 */
[----:B------:R-:W-:-:S02]  /*1fc30*/  FSEL R62, R208, R214, !P0 ;  /* 0x000000d6d03e7208 */ /* 0x000fc40004000000 */
[----:B------:R-:W-:Y:S01]  /*1fc40*/  FSEL R63, R215, R220, !P0 ;  /* 0x000000dcd73f7208 */ /* 0x000fe20004000000 */
[----:B------:R-:W-:Y:S01]  /*1fc50*/  HMMA.1688.F32.TF32 R160, R48, R60, R160 ;  /* 0x0000003c30a0723c */ /* 0x000fe200000810a0 */
[----:B------:R-:W-:Y:S01]  /*1fc60*/  FSEL R208, R214, R208, !P0 ;  /* 0x000000d0d6d07208 */ /* 0x000fe20004000000 */
[----:B------:R-:W1:Y:S01]  /*1fc70*/  SHFL.IDX PT, R96, R96, R13, 0x1f ;  /* 0x00001f0d60607589 */ /* 0x000e6200000e0000 */
[----:B------:R-:W-:-:S03]  /*1fc80*/  FSEL R215, R220, R215, !P0 ;  /* 0x000000d7dcd77208 */ /* 0x000fc60004000000 */
[----:B------:R-:W-:Y:S02]  /*1fc90*/  SHFL.IDX PT, R111, R111, R24, 0x1f ;  /* 0x00001f186f6f7589 */ /* 0x000fe400000e0000 */
[----:B------:R-:W-:Y:S02]  /*1fca0*/  HMMA.1688.F32.TF32 R196, R40, R60, R196 ;  /* 0x0000003c28c4723c */ /* 0x000fe400000810c4 */
[----:B------:R-:W-:Y:S04]  /*1fcb0*/  SHFL.IDX PT, R60, R59, R24, 0x1f ;  /* 0x00001f183b3c7589 */ /* 0x000fe800000e0000 */
[----:B------:R-:W-:Y:S04]  /*1fcc0*/  SHFL.IDX PT, R61, R62, R24, 0x1f ;  /* 0x00001f183e3d7589 */ /* 0x000fe800000e0000 */
[----:B------:R-:W2:Y:S04]  /*1fcd0*/  SHFL.IDX PT, R64, R64, R13, 0x1f ;  /* 0x00001f0d40407589 */ /* 0x000ea800000e0000 */
[----:B------:R-:W0:Y:S04]  /*1fce0*/  SHFL.IDX PT, R114, R114, R13, 0x1f ;  /* 0x00001f0d72727589 */ /* 0x000e2800000e0000 */
[----:B------:R-:W0:Y:S04]  /*1fcf0*/  SHFL.IDX PT, R59, R208, R13, 0x1f ;  /* 0x00001f0dd03b7589 */ /* 0x000e2800000e0000 */
[----:B------:R-:W-:Y:S04]  /*1fd00*/  SHFL.IDX PT, R98, R98, R24, 0x1f ;  /* 0x00001f1862627589 */ /* 0x000fe800000e0000 */
[----:B------:R-:W4:Y:S04]  /*1fd10*/  SHFL.IDX PT, R12, R12, R13, 0x1f ;  /* 0x00001f0d0c0c7589 */ /* 0x000f2800000e0000 */
[----:B------:R-:W-:Y:S04]  /*1fd20*/  SHFL.IDX PT, R99, R99, R24, 0x1f ;  /* 0x00001f1863637589 */ /* 0x000fe800000e0000 */
[----:B------:R-:W4:Y:S04]  /*1fd30*/  SHFL.IDX PT, R65, R65, R13, 0x1f ;  /* 0x00001f0d41417589 */ /* 0x000f2800000e0000 */
[----:B------:R-:W-:Y:S04]  /*1fd40*/  SHFL.IDX PT, R63, R63, R24, 0x1f ;  /* 0x00001f183f3f7589 */ /* 0x000fe800000e0000 */
[----:B------:R-:W4:Y:S01]  /*1fd50*/  SHFL.IDX PT, R62, R215, R13, 0x1f ;  /* 0x00001f0dd73e7589 */ /* 0x000f2200000e0000 */
[----:B0-----:R-:W-:-:S02]  /*1fd60*/  SEL R40, R97, R15, !P1 ;  /* 0x0000000f61287207 */ /* 0x001fc40004800000 */
[----:B-1----:R-:W-:Y:S01]  /*1fd70*/  SEL R41, R110, R96, !P1 ;  /* 0x000000606e297207 */ /* 0x002fe20004800000 */
[----:B------:R-:W3:Y:S01]  /*1fd80*/  LDL.LU R240, [R1+0x44] ;  /* 0x0000440001f07983 */ /* 0x000ee20000300800 */
[----:B--2---:R-:W-:Y:S02]  /*1fd90*/  SEL R42, R111, R64, !P1 ;  /* 0x000000406f2a7207 */ /* 0x004fe40004800000 */
[----:B------:R-:W-:Y:S02]  /*1fda0*/  SEL R43, R60, R114, !P1 ;  /* 0x000000723c2b7207 */ /* 0x000fe40004800000 */
[----:B------:R-:W-:Y:S02]  /*1fdb0*/  SEL R48, R61, R59, !P1 ;  /* 0x0000003b3d307207 */ /* 0x000fe40004800000 */
[----:B----4-:R-:W-:Y:S02]  /*1fdc0*/  SEL R49, R98, R12, !P1 ;  /* 0x0000000c62317207 */ /* 0x010fe40004800000 */
[----:B------:R-:W-:Y:S01]  /*1fdd0*/  SEL R50, R99, R65, !P1 ;  /* 0x0000004163327207 */ /* 0x000fe20004800000 */
[----:B------:R-:W-:Y:S01]  /*1fde0*/  HMMA.1688.F32.TF32 R100, R40, R122, R100 ;  /* 0x0000007a2864723c */ /* 0x000fe20000081064 */
[----:B------:R-:W-:-:S07]  /*1fdf0*/  SEL R51, R63, R62, !P1 ;  /* 0x0000003e3f337207 */ /* 0x000fce0004800000 */
[----:B------:R-:W-:Y:S08]  /*1fe00*/  HMMA.1688.F32.TF32 R28, R40, R120, R28 ;  /* 0x00000078281c723c */ /* 0x000ff0000008101c */
[C---:B------:R-:W-:Y:S08]  /*1fe10*/  HMMA.1688.F32.TF32 R176, R48.reuse, R122, R176 ;  /* 0x0000007a30b0723c */ /* 0x040ff000000810b0 */
[----:B------:R-:W-:Y:S01]  /*1fe20*/  HMMA.1688.F32.TF32 R180, R48, R120, R180 ;  /* 0x0000007830b4723c */ /* 0x000fe200000810b4 */
[----:B------:R-:W-:Y:S04]  /*1fe30*/  LDS R120, [R4.X4+0x4200] ;  /* 0x0042000004787984 */ /* 0x000fe80000004800 */
[----:B------:R-:W-:Y:S03]  /*1fe40*/  LDS R121, [R4.X4+0x5200] ;  /* 0x0052000004797984 */ /* 0x000fe60000004800 */
[-C--:B------:R-:W-:Y:S08]  /*1fe50*/  HMMA.1688.F32.TF32 R104, R40, R116.reuse, R104 ;  /* 0x000000742868723c */ /* 0x080ff00000081068 */
[----:B------:R-:W-:Y:S01]  /*1fe60*/  HMMA.1688.F32.TF32 R184, R48, R116, R184 ;  /* 0x0000007430b8723c */ /* 0x000fe200000810b8 */
[----:B------:R-:W-:Y:S04]  /*1fe70*/  LDS R116, [R4.X4+0x4220] ;  /* 0x0042200004747984 */ /* 0x000fe80000004800 */
[----:B------:R-:W0:Y:S03]  /*1fe80*/  LDS R117, [R4.X4+0x5220] ;  /* 0x0052200004757984 */ /* 0x000e260000004800 */
[-C--:B------:R-:W-:Y:S08]  /*1fe90*/  HMMA.1688.F32.TF32 R16, R40, R112.reuse, R16 ;  /* 0x000000702810723c */ /* 0x080ff00000081010 */
[----:B------:R-:W-:Y:S01]  /*1fea0*/  HMMA.1688.F32.TF32 R188, R48, R112, R188 ;  /* 0x0000007030bc723c */ /* 0x000fe200000810bc */
[----:B------:R-:W-:Y:S04]  /*1feb0*/  LDS R112, [R7+0x200] ;  /* 0x0002000007707984 */ /* 0x000fe80000000800 */
[----:B------:R-:W-:Y:S03]  /*1fec0*/  LDS R113, [R7+0x1200] ;  /* 0x0012000007717984 */ /* 0x000fe60000000800 */
        /* <DEDUP_REMOVED lines=11> */
[----:B------:R-:W1:Y:S03]  /*1ff80*/  LDS R67, [R8+0x1200] ;  /* 0x0012000008437984 */ /* 0x000e660000000800 */
[-C--:B------:R-:W-:Y:S07]  /*1ff90*/  HMMA.1688.F32.TF32 R168, R40, R78.reuse, R168 ;  /* 0x0000004e28a8723c */ /* 0x080fee00000810a8 */
[----:B------:R-:W-:Y:S01]  /*1ffa0*/  SEL R43, R55, R54, !P1 ;  /* 0x00000036372b7207 */ /* 0x000fe20004800000 */
[----:B------:R-:W-:Y:S01]  /*1ffb0*/  HMMA.1688.F32.TF32 R204, R48, R78, R204 ;  /* 0x0000004e30cc723c */ /* 0x000fe200000810cc */
[----:B------:R-:W-:Y:S04]  /*1ffc0*/  LDS R54, [R10+0x200] ;  /* 0x000200000a367984 */ /* 0x000fe80000000800 */
[----:B------:R-:W2:Y:S02]  /*1ffd0*/  LDS R55, [R10+0x1200] ;  /* 0x001200000a377984 */ /* 0x000ea40000000800 */
[----:B------:R-:W-:-:S02]  /*1ffe0*/  SEL R48, R26, R115, !P1 ;  /* 0x000000731a307207 */ /* 0x000fc40004800000 */
[----:B------:R-:W-:Y:S01]  /*1fff0*/  SEL R49, R27, R52, !P1 ;  /* 0x000000341b317207 */ /* 0x000fe20004800000 */
[----:B------:R-:W-:Y:S04]  /*20000*/  LDS R26, [R9+0x200] ;  /* 0x00020000091a7984 */ /* 0x000fe80000000800 */
[----:B------:R-:W4:Y:S01]  /*20010*/  LDS R27, [R9+0x1200] ;  /* 0x00120000091b7984 */ /* 0x000f220000000800 */
[----:B------:R-:W-:Y:S02]  /*20020*/  SEL R40, R25, R14, !P1 ;  /* 0x0000000e19287207 */ /* 0x000fe40004800000 */
[----:B------:R-:W-:Y:S01]  /*20030*/  SEL R41, R58, R33, !P1 ;  /* 0x000000213a297207 */ /* 0x000fe20004800000 */
[----:B------:R-:W-:Y:S01]  /*20040*/  LDS R52, [R8+0x300] ;  /* 0x0003000008347984 */ /* 0x000fe20000000800 */
[----:B------:R-:W-:-:S02]  /*20050*/  SEL R42, R57, R35, !P1 ;  /* 0x00000023392a7207 */ /* 0x000fc40004800000 */
[----:B------:R-:W-:Y:S01]  /*20060*/  SEL R50, R56, R53, !P1 ;  /* 0x0000003538327207 */ /* 0x000fe20004800000 */
[----:B------:R-:W-:Y:S01]  /*20070*/  LDS R35, [R7+0x1300] ;  /* 0x0013000007237984 */ /* 0x000fe20000000800 */
[----:B------:R-:W-:-:S03]  /*20080*/  SEL R51, R34, R118, !P1 ;  /* 0x0000007622337207 */ /* 0x000fc60004800000 */
[----:B------:R-:W2:Y:S04]  /*20090*/  LDS R53, [R8+0x1300] ;  /* 0x0013000008357984 */ /* 0x000ea80000000800 */
[----:B------:R-:W-:Y:S01]  /*200a0*/  LDS R34, [R7+0x300] ;  /* 0x0003000007227984 */ /* 0x000fe20000000800 */
[C---:B0-----:R-:W-:Y:S03]  /*200b0*/  HMMA.1688.F32.TF32 R100, R40.reuse, R116, R100 ;  /* 0x000000742864723c */ /* 0x041fe60000081064 */
[----:B------:R-:W-:Y:S04]  /*200c0*/  LDS R56, [R4.X4+0x4300] ;  /* 0x0043000004387984 */ /* 0x000fe80000004800 */
[----:B------:R-:W0:Y:S01]  /*200d0*/  LDS R57, [R4.X4+0x5300] ;  /* 0x0053000004397984 */ /* 0x000e220000004800 */
[----:B------:R-:W-:Y:S03]  /*200e0*/  HMMA.1688.F32.TF32 R28, R40, R120, R28 ;  /* 0x00000078281c723c */ /* 0x000fe6000008101c */
[----:B------:R-:W-:Y:S01]  /*200f0*/  LDS R14, [R6+0x300] ;  /* 0x00030000060e7984 */ /* 0x000fe20000000800 */
[----:B------:R-:W-:-:S03]  /*20100*/  FSEL R78, R88, R39, !P0 ;  /* 0x00000027584e7208 */ /* 0x000fc60004000000 */
[----:B------:R-:W-:Y:S01]  /*20110*/  LDS R79, [R5+0x3000] ;  /* 0x00300000054f7984 */ /* 0x000fe20000000800 */
[C---:B-1----:R-:W-:Y:S03]  /*20120*/  HMMA.1688.F32.TF32 R104, R40.reuse, R66, R104 ;  /* 0x000000422868723c */ /* 0x042fe60000081068 */
[----:B------:R-:W-:Y:S05]  /*20130*/  LDS R115, [R4.X4+0x7120] ;  /* 0x0071200004737984 */ /* 0x000fea0000004800 */
[C---:B------:R-:W-:Y:S08]  /*20140*/  HMMA.1688.F32.TF32 R16, R40.reuse, R112, R16 ;  /* 0x000000702810723c */ /* 0x040ff00000081010 */
[C---:B------:R-:W-:Y:S08]  /*20150*/  HMMA.1688.F32.TF32 R20, R40.reuse, R108, R20 ;  /* 0x0000006c2814723c */ /* 0x040ff00000081014 */
[C---:B------:R-:W-:Y:S08]  /*20160*/  HMMA.1688.F32.TF32 R160, R40.reuse, R76, R160 ;  /* 0x0000004c28a0723c */ /* 0x040ff000000810a0 */
[C---:B--2---:R-:W-:Y:S08]  /*20170*/  HMMA.1688.F32.TF32 R164, R40.reuse, R54, R164 ;  /* 0x0000003628a4723c */ /* 0x044ff000000810a4 */
[----:B----4-:R-:W-:Y:S07]  /*20180*/  HMMA.1688.F32.TF32 R168, R40, R26, R168 ;  /* 0x0000001a28a8723c */ /* 0x010fee00000810a8 */
[----:B------:R-:W-:-:S02]  /*20190*/  SEL R40, R15, R97, !P1 ;  /* 0x000000610f287207 */ /* 0x000fc40004800000 */
[----:B------:R-:W-:Y:S01]  /*201a0*/  LDS R15, [R6+0x1300] ;  /* 0x00130000060f7984 */ /* 0x000fe20000000800 */
[C---:B------:R-:W-:Y:S08]  /*201b0*/  HMMA.1688.F32.TF32 R184, R48.reuse, R66, R184 ;  /* 0x0000004230b8723c */ /* 0x040ff000000810b8 */
[C---:B------:R-:W-:Y:S08]  /*201c0*/  HMMA.1688.F32.TF32 R180, R48.reuse, R120, R180 ;  /* 0x0000007830b4723c */ /* 0x040ff000000810b4 */
[----:B------:R-:W-:Y:S01]  /*201d0*/  HMMA.1688.F32.TF32 R188, R48, R112, R188 ;  /* 0x0000007030bc723c */ /* 0x000fe200000810bc */
[----:B------:R-:W-:Y:S01]  /*201e0*/  SEL R41, R96, R110, !P1 ;  /* 0x0000006e60297207 */ /* 0x000fe20004800000 */
[----:B------:R-:W-:Y:S01]  /*201f0*/  LDS R66, [R4.X4+0x4320] ;  /* 0x0043200004427984 */ /* 0x000fe20000004800 */
[----:B------:R-:W-:-:S02]  /*20200*/  SEL R42, R64, R111, !P1 ;  /* 0x0000006f402a7207 */ /* 0x000fc40004800000 */
[----:B------:R-:W-:Y:S01]  /*20210*/  SEL R43, R114, R60, !P1 ;  /* 0x0000003c722b7207 */ /* 0x000fe20004800000 */
[----:B------:R-:W1:Y:S02]  /*20220*/  LDS R67, [R4.X4+0x5320] ;  /* 0x0053200004437984 */ /* 0x000e640000004800 */
[----:B------:R-:W-:Y:S01]  /*20230*/  HMMA.1688.F32.TF32 R176, R48, R116, R176 ;  /* 0x0000007430b0723c */ /* 0x000fe200000810b0 */
[----:B------:R-:W-:Y:S01]  /*20240*/  FSEL R25, R92, R32, !P0 ;  /* 0x000000205c197208 */ /* 0x000fe20004000000 */
[----:B------:R-:W-:Y:S01]  /*20250*/  LDS R60, [R5+0x300] ;  /* 0x00030000053c7984 */ /* 0x000fe20000000800 */
[----:B------:R-:W-:-:S03]  /*20260*/  FSEL R33, R37, R38, !P0 ;  /* 0x0000002625217208 */ /* 0x000fc60004000000 */
[----:B------:R-:W-:Y:S02]  /*20270*/  LDS R64, [R10+0x300] ;  /* 0x000300000a407984 */ /* 0x000fe40000000800 */
[C---:B------:R-:W-:Y:S02]  /*20280*/  HMMA.1688.F32.TF32 R192, R48.reuse, R108, R192 ;  /* 0x0000006c30c0723c */ /* 0x040fe400000810c0 */
[----:B------:R-:W-:Y:S04]  /*20290*/  LDS R96, [R8+0x2000] ;  /* 0x0020000008607984 */ /* 0x000fe80000000800 */
[----:B------:R-:W-:Y:S02]  /*202a0*/  LDS R97, [R8+0x3000] ;  /* 0x0030000008617984 */ /* 0x000fe40000000800 */
[C---:B------:R-:W-:Y:S02]  /*202b0*/  HMMA.1688.F32.TF32 R196, R48.reuse, R76, R196 ;  /* 0x0000004c30c4723c */ /* 0x040fe400000810c4 */
[----:B------:R-:W-:Y:S04]  /*202c0*/  LDS R120, [R6+0x2100] ;  /* 0x0021000006787984 */ /* 0x000fe80000000800 */
[----:B------:R-:W-:Y:S02]  /*202d0*/  LDS R121, [R6+0x3100] ;  /* 0x0031000006797984 */ /* 0x000fe40000000800 */
[C---:B------:R-:W-:Y:S08]  /*202e0*/  HMMA.1688.F32.TF32 R200, R48.reuse, R54, R200 ;  /* 0x0000003630c8723c */ /* 0x040ff000000810c8 */
[----:B------:R-:W-:Y:S08]  /*202f0*/  HMMA.1688.F32.TF32 R204, R48, R26, R204 ;  /* 0x0000001a30cc723c */ /* 0x000ff000000810cc */
[----:B------:R-:W-:Y:S01]  /*20300*/  HMMA.1688.F32.TF32 R104, R40, R52, R104 ;  /* 0x000000342868723c */ /* 0x000fe20000081068 */
[----:B------:R-:W-:-:S07]  /*20310*/  SEL R48, R59, R61, !P1 ;  /* 0x0000003d3b307207 */ /* 0x000fce0004800000 */
[----:B0-----:R-:W-:Y:S01]  /*20320*/  HMMA.1688.F32.TF32 R28, R40, R56, R28 ;  /* 0x00000038281c723c */ /* 0x001fe2000008101c */
[----:B------:R-:W-:Y:S01]  /*20330*/  SEL R49, R12, R98, !P1 ;  /* 0x000000620c317207 */ /* 0x000fe20004800000 */
[----:B------:R-:W0:Y:S01]  /*20340*/  LDS R61, [R5+0x1300] ;  /* 0x00130000053d7984 */ /* 0x000e220000000800 */
[----:B------:R-:W-:Y:S02]  /*20350*/  SEL R50, R65, R99, !P1 ;  /* 0x0000006341327207 */ /* 0x000fe40004800000 */
[----:B------:R-:W-:Y:S01]  /*20360*/  SEL R51, R62, R63, !P1 ;  /* 0x0000003f3e337207 */ /* 0x000fe20004800000 */
[----:B------:R-:W2:Y:S01]  /*20370*/  LDS R65, [R10+0x1300] ;  /* 0x001300000a417984 */ /* 0x000ea20000000800 */
[----:B------:R-:W-:Y:S02]  /*20380*/  FSEL R12, R87, R91, !P0 ;  /* 0x0000005b570c7208 */ /* 0x000fe40004000000 */
[----:B------:R-:W-:Y:S01]  /*20390*/  FSEL R26, R93, R94, !P0 ;  /* 0x0000005e5d1a7208 */ /* 0x000fe20004000000 */
[----:B------:R-:W-:Y:S02]  /*203a0*/  LDS R62, [R9+0x300] ;  /* 0x00030000093e7984 */ /* 0x000fe40000000800 */
[----:B------:R-:W-:Y:S01]  /*203b0*/  HMMA.1688.F32.TF32 R184, R48, R52, R184 ;  /* 0x0000003430b8723c */ /* 0x000fe200000810b8 */
[----:B------:R-:W-:Y:S01]  /*203c0*/  FSEL R76, R94, R93, !P0 ;  /* 0x0000005d5e4c7208 */ /* 0x000fe20004000000 */
[----:B------:R-:W2:Y:S01]  /*203d0*/  LDS R63, [R9+0x1300] ;  /* 0x00130000093f7984 */ /* 0x000ea20000000800 */
[----:B------:R-:W-:-:S02]  /*203e0*/  FSEL R27, R95, R36, !P0 ;  /* 0x000000245f1b7208 */ /* 0x000fc40004000000 */
[----:B------:R-:W-:-:S03]  /*203f0*/  FSEL R77, R90, R89, !P0 ;  /* 0x000000595a4d7208 */ /* 0x000fc60004000000 */
[C---:B-1----:R-:W-:Y:S01]  /*20400*/  HMMA.1688.F32.TF32 R100, R40.reuse, R66, R100 ;  /* 0x000000422864723c */ /* 0x042fe20000081064 */
[----:B------:R-:W-:Y:S04]  /*20410*/  SHFL.IDX PT, R33, R33, R24, 0x1f ;  /* 0x00001f1821217589 */ /* 0x000fe800000e0000 */
[----:B------:R-:W-:Y:S03]  /*20420*/  LDS R98, [R7+0x2000] ;  /* 0x0020000007627984 */ /* 0x000fe60000000800 */
[----:B------:R-:W-:Y:S01]  /*20430*/  HMMA.1688.F32.TF32 R52, R40, R34, R16 ;  /* 0x000000222834723c */ /* 0x000fe20000081010 */
[----:B------:R-:W-:Y:S01]  /*20440*/  LDS R99, [R7+0x3000] ;  /* 0x0030000007637984 */ /* 0x000fe20000000800 */
[----:B------:R-:W-:-:S03]  /*20450*/  FSEL R110, R46, R45, !P0 ;  /* 0x0000002d2e6e7208 */ /* 0x000fc60004000000 */
[----:B------:R-:W-:Y:S02]  /*20460*/  LDS R108, [R4.X4+0x6100] ;  /* 0x00610000046c7984 */ /* 0x000fe40000004800 */
[----:B------:R-:W-:Y:S02]  /*20470*/  FSEL R17, R91, R87, !P0 ;  /* 0x000000575b117208 */ /* 0x000fe40004000000 */
[----:B------:R-:W4:Y:S01]  /*20480*/  LDL.LU R87, [R1+0x650] ;  /* 0x0006500001577983 */ /* 0x000f220000300800 */
[----:B------:R-:W-:Y:S01]  /*20490*/  FSEL R18, R32, R92, !P0 ;  /* 0x0000005c20127208 */ /* 0x000fe20004000000 */
[----:B------:R-:W-:Y:S02]  /*204a0*/  HMMA.1688.F32.TF32 R180, R48, R56, R180 ;  /* 0x0000003830b4723c */ /* 0x000fe400000810b4 */
[----:B------:R-:W4:Y:S04]  /*204b0*/  LDL.LU R91, [R1+0x64c] ;  /* 0x00064c00015b7983 */ /* 0x000f280000300800 */
[----:B------:R-:W4:Y:S02]  /*204c0*/  LDL.LU R32, [R1+0x648] ;  /* 0x0006480001207983 */ /* 0x000f240000300800 */
[----:B------:R-:W-:Y:S02]  /*204d0*/  HMMA.1688.F32.TF32 R56, R40, R14, R20 ;  /* 0x0000000e2838723c */ /* 0x000fe40000081014 */
[----:B------:R-:W4:Y:S04]  /*204e0*/  LDL.LU R92, [R1+0x644] ;  /* 0x00064400015c7983 */ /* 0x000f280000300800 */
[----:B------:R-:W4:Y:S01]  /*204f0*/  LDL.LU R93, [R1+0x640] ;  /* 0x00064000015d7983 */ /* 0x000f220000300800 */
[----:B------:R-:W-:Y:S01]  /*20500*/  FSEL R22, R36, R95, !P0 ;  /* 0x0000005f24167208 */ /* 0x000fe20004000000 */
[----:B------:R-:W-:Y:S02]  /*20510*/  HMMA.1688.F32.TF32 R188, R48, R34, R188 ;  /* 0x0000002230bc723c */ /* 0x000fe400000810bc */
[----:B------:R-:W4:Y:S01]  /*20520*/  LDL.LU R94, [R1+0x63c] ;  /* 0x00063c00015e7983 */ /* 0x000f220000300800 */
[----:B------:R-:W-:-:S03]  /*20530*/  FSEL R23, R39, R88, !P0 ;  /* 0x0000005827177208 */ /* 0x000fc60004000000 */
[----:B------:R-:W4:Y:S01]  /*20540*/  LDL.LU R95, [R1+0x638] ;  /* 0x00063800015f7983 */ /* 0x000f220000300800 */
[----:B------:R-:W-:-:S03]  /*20550*/  FSEL R34, R38, R37, !P0 ;  /* 0x0000002526227208 */ /* 0x000fc60004000000 */
[----:B------:R-:W4:Y:S01]  /*20560*/  LDL.LU R36, [R1+0x634] ;  /* 0x0006340001247983 */ /* 0x000f220000300800 */
[----:B------:R-:W-:-:S03]  /*20570*/  FSEL R35, R89, R90, !P0 ;  /* 0x0000005a59237208 */ /* 0x000fc60004000000 */
[----:B------:R-:W4:Y:S04]  /*20580*/  LDL.LU R37, [R1+0x630] ;  /* 0x0006300001257983 */ /* 0x000f280000300800 */
[----:B------:R-:W4:Y:S04]  /*20590*/  LDL.LU R38, [R1+0x62c] ;  /* 0x00062c0001267983 */ /* 0x000f280000300800 */
[----:B------:R-:W4:Y:S04]  /*205a0*/  LDL.LU R39, [R1+0x628] ;  /* 0x0006280001277983 */ /* 0x000f280000300800 */
[----:B------:R-:W4:Y:S04]  /*205b0*/  LDL.LU R88, [R1+0x624] ;  /* 0x0006240001587983 */ /* 0x000f280000300800 */
[----:B------:R-:W4:Y:S04]  /*205c0*/  LDL.LU R89, [R1+0x620] ;  /* 0x0006200001597983 */ /* 0x000f280000300800 */
[----:B------:R-:W4:Y:S04]  /*205d0*/  LDL.LU R90, [R1+0x61c] ;  /* 0x00061c00015a7983 */ /* 0x000f280000300800 */
[----:B------:R-:W4:Y:S04]  /*205e0*/  LDL R122, [R1+0x524] ;  /* 0x00052400017a7983 */ /* 0x000f280000100800 */
[----:B------:R-:W4:Y:S01]  /*205f0*/  LDL.LU R119, [R1+0x42c] ;  /* 0x00042c0001777983 */ /* 0x000f220000300800 */
[----:B---3--:R-:W-:-:S03]  /*20600*/  FSEL R16, R241, R240, !P0 ;  /* 0x000000f0f1107208 */ /* 0x008fc60004000000 */
[----:B------:R-:W-:Y:S04]  /*20610*/  SHFL.IDX PT, R21, R12, R24, 0x1f ;  /* 0x00001f180c157589 */ /* 0x000fe800000e0000 */
[----:B------:R-:W-:Y:S04]  /*20620*/  SHFL.IDX PT, R20, R16, R24, 0x1f ;  /* 0x00001f1810147589 */ /* 0x000fe800000e0000 */
[----:B------:R-:W-:Y:S04]  /*20630*/  SHFL.IDX PT, R12, R17, R13, 0x1f ;  /* 0x00001f0d110c7589 */ /* 0x000fe800000e0000 */
[----:B------:R-:W-:Y:S04]  /*20640*/  SHFL.IDX PT, R16, R18, R24, 0x1f ;  /* 0x00001f1812107589 */ /* 0x000fe800000e0000 */
[----:B------:R-:W-:Y:S04]  /*20650*/  SHFL.IDX PT, R17, R26, R24, 0x1f ;  /* 0x00001f181a117589 */ /* 0x000fe800000e0000 */
[----:B------:R-:W-:Y:S04]  /*20660*/  SHFL.IDX PT, R18, R76, R13, 0x1f ;  /* 0x00001f0d4c127589 */ /* 0x000fe800000e0000 */
[----:B------:R-:W-:Y:S01]  /*20670*/  SHFL.IDX PT, R26, R77, R13, 0x1f ;  /* 0x00001f0d4d1a7589 */ /* 0x000fe200000e0000 */
[----:B------:R-:W-:-:S03]  /*20680*/  FSEL R19, R240, R241, !P0 ;  /* 0x000000f1f0137208 */ /* 0x000fc60004000000 */
[----:B------:R-:W-:Y:S04]  /*20690*/  LDS R76, [R4.X4+0x6020] ;  /* 0x00602000044c7984 */ /* 0x000fe80000004800 */
[----:B------:R-:W-:Y:S01]  /*206a0*/  LDS R77, [R4.X4+0x7020] ;  /* 0x00702000044d7984 */ /* 0x000fe20000004800 */
[C---:B------:R-:W-:Y:S03]  /*206b0*/  HMMA.1688.F32.TF32 R192, R48.reuse, R14, R192 ;  /* 0x0000000e30c0723c */ /* 0x040fe600000810c0 */
[----:B------:R-:W1:Y:S04]  /*206c0*/  SHFL.IDX PT, R19, R19, R13, 0x1f ;  /* 0x00001f0d13137589 */ /* 0x000e6800000e0000 */
[----:B------:R-:W3:Y:S01]  /*206d0*/  SHFL.IDX PT, R15, R25, R13, 0x1f ;  /* 0x00001f0d190f7589 */ /* 0x000ee200000e0000 */
[C---:B------:R-:W-:Y:S03]  /*206e0*/  HMMA.1688.F32.TF32 R176, R48.reuse, R66, R176 ;  /* 0x0000004230b0723c */ /* 0x040fe600000810b0 */
[----:B------:R-:W-:Y:S04]  /*206f0*/  LDS R66, [R4.X4+0x6000] ;  /* 0x0060000004427984 */ /* 0x000fe80000004800 */
[----:B------:R-:W-:Y:S04]  /*20700*/  LDS R67, [R4.X4+0x7000] ;  /* 0x0070000004437984 */ /* 0x000fe80000004800 */
[----:B------:R-:W-:Y:S04]  /*20710*/  SHFL.IDX PT, R14, R27, R24, 0x1f ;  /* 0x00001f181b0e7589 */ /* 0x000fe800000e0000 */
[----:B------:R-:W-:Y:S04]  /*20720*/  SHFL.IDX PT, R27, R23, R24, 0x1f ;  /* 0x00001f18171b7589 */ /* 0x000fe800000e0000 */
[----:B------:R-:W1:Y:S04]  /*20730*/  SHFL.IDX PT, R22, R22, R13, 0x1f ;  /* 0x00001f0d16167589 */ /* 0x000e6800000e0000 */
[----:B------:R-:W1:Y:S04]  /*20740*/  SHFL.IDX PT, R23, R78, R13, 0x1f ;  /* 0x00001f0d4e177589 */ /* 0x000e6800000e0000 */
[----:B------:R-:W1:Y:S04]  /*20750*/  SHFL.IDX PT, R34, R34, R13, 0x1f ;  /* 0x00001f0d22227589 */ /* 0x000e6800000e0000 */
[----:B------:R-:W1:Y:S01]  /*20760*/  SHFL.IDX PT, R25, R35, R24, 0x1f ;  /* 0x00001f1823197589 */ /* 0x000e6200000e0000 */
[----:B0-----:R-:W-:Y:S03]  /*20770*/  HMMA.1688.F32.TF32 R196, R48, R60, R196 ;  /* 0x0000003c30c4723c */ /* 0x001fe600000810c4 */
[----:B------:R-:W0:Y:S01]  /*20780*/  LDS R78, [R5+0x2000] ;  /* 0x00200000054e7984 */ /* 0x000e220000000800 */
[----:B------:R-:W-:-:S03]  /*20790*/  FSEL R113, R47, R72, !P0 ;  /* 0x000000482f717208 */ /* 0x000fc60004000000 */
[----:B------:R-:W-:Y:S01]  /*207a0*/  LDS R109, [R4.X4+0x7100] ;  /* 0x00710000046d7984 */ /* 0x000fe20000004800 */
[C---:B--2---:R-:W-:Y:S01]  /*207b0*/  HMMA.1688.F32.TF32 R200, R48.reuse, R64, R200 ;  /* 0x0000004030c8723c */ /* 0x044fe200000810c8 */
[----:B------:R-:W-:Y:S02]  /*207c0*/  FSEL R114, R72, R47, !P0 ;  /* 0x0000002f48727208 */ /* 0x000fe40004000000 */
[----:B------:R-:W-:Y:S01]  /*207d0*/  FSEL R111, R73, R75, !P0 ;  /* 0x0000004b496f7208 */ /* 0x000fe20004000000 */
[----:B------:R-:W-:Y:S04]  /*207e0*/  LDS R116, [R5+0x2100] ;  /* 0x0021000005747984 */ /* 0x000fe80000000800 */
[----:B------:R-:W-:Y:S01]  /*207f0*/  HMMA.1688.F32.TF32 R204, R48, R62, R204 ;  /* 0x0000003e30cc723c */ /* 0x000fe200000810cc */
[----:B------:R-:W-:Y:S01]  /*20800*/  FSEL R112, R75, R73, !P0 ;  /* 0x000000494b707208 */ /* 0x000fe20004000000 */
[----:B------:R-:W-:Y:S05]  /*20810*/  LDS R117, [R5+0x3100] ;  /* 0x0031000005757984 */ /* 0x000fea0000000800 */
[----:B-1----:R-:W-:-:S02]  /*20820*/  SEL R48, R20, R19, !P1 ;  /* 0x0000001314307207 */ /* 0x002fc40004800000 */
[----:B---3--:R-:W-:Y:S02]  /*20830*/  SEL R49, R16, R15, !P1 ;  /* 0x0000000f10317207 */ /* 0x008fe40004800000 */
[----:B------:R-:W-:Y:S02]  /*20840*/  SEL R50, R21, R12, !P1 ;  /* 0x0000000c15327207 */ /* 0x000fe40004800000 */
[----:B------:R-:W-:Y:S01]  /*20850*/  SEL R51, R17, R18, !P1 ;  /* 0x0000001211337207 */ /* 0x000fe20004800000 */
[C---:B------:R-:W-:Y:S01]  /*20860*/  HMMA.1688.F32.TF32 R164, R40.reuse, R64, R164 ;  /* 0x0000004028a4723c */ /* 0x040fe200000810a4 */
[----:B------:R-:W-:Y:S04]  /*20870*/  LDS R64, [R6+0x2000] ;  /* 0x0020000006407984 */ /* 0x000fe80000000800 */
[----:B------:R-:W1:Y:S03]  /*20880*/  LDS R65, [R6+0x3000] ;  /* 0x0030000006417984 */ /* 0x000e660000000800 */
[C---:B------:R-:W-:Y:S08]  /*20890*/  HMMA.1688.F32.TF32 R160, R40.reuse, R60, R160 ;  /* 0x0000003c28a0723c */ /* 0x040ff000000810a0 */
[----:B------:R-:W-:Y:S08]  /*208a0*/  HMMA.1688.F32.TF32 R168, R40, R62, R168 ;  /* 0x0000003e28a8723c */ /* 0x000ff000000810a8 */
[----:B------:R-:W-:Y:S01]  /*208b0*/  HMMA.1688.F32.TF32 R60, R48, R76, R28 ;  /* 0x0000004c303c723c */ /* 0x000fe2000008101c */
[----:B------:R-:W-:Y:S04]  /*208c0*/  LDS R30, [R9+0x2000] ;  /* 0x00200000091e7984 */ /* 0x000fe80000000800 */
[----:B------:R-:W2:Y:S01]  /*208d0*/  LDS R31, [R9+0x3000] ;  /* 0x00300000091f7984 */ /* 0x000ea20000000800 */
[----:B------:R-:W-:-:S02]  /*208e0*/  SEL R40, R14, R22, !P1 ;  /* 0x000000160e287207 */ /* 0x000fc40004800000 */
[----:B------:R-:W-:Y:S02]  /*208f0*/  SEL R41, R27, R23, !P1 ;  /* 0x000000171b297207 */ /* 0x000fe40004800000 */
[----:B------:R-:W-:Y:S02]  /*20900*/  SEL R42, R33, R34, !P1 ;  /* 0x00000022212a7207 */ /* 0x000fe40004800000 */
[----:B------:R-:W-:Y:S01]  /*20910*/  SEL R43, R25, R26, !P1 ;  /* 0x0000001a192b7207 */ /* 0x000fe20004800000 */
[-C--:B------:R-:W-:Y:S08]  /*20920*/  HMMA.1688.F32.TF32 R100, R48, R66.reuse, R100 ;  /* 0x000000423064723c */ /* 0x080ff00000081064 */
[----:B------:R-:W-:Y:S01]  /*20930*/  HMMA.1688.F32.TF32 R176, R40, R66, R176 ;  /* 0x0000004228b0723c */ /* 0x000fe200000810b0 */
[----:B------:R-:W-:-:S06]  /*20940*/  IMAD.MOV.U32 R28, RZ, RZ, RZ ;  /* 0x000000ffff1c7224 */ /* 0x000fcc00078e00ff */
[----:B------:R-:W-:Y:S01]  /*20950*/  IMAD.MOV.U32 R67, RZ, RZ, 0x4 ;  /* 0x00000004ff437424 */ /* 0x000fe200078e00ff */
[-C--:B------:R-:W-:Y:S08]  /*20960*/  HMMA.1688.F32.TF32 R104, R48, R98.reuse, R104 ;  /* 0x000000623068723c */ /* 0x080ff00000081068 */
[----:B------:R-:W-:Y:S01]  /*20970*/  HMMA.1688.F32.TF32 R184, R40, R98, R184 ;  /* 0x0000006228b8723c */ /* 0x000fe200000810b8 */
[----:B------:R-:W-:Y:S04]  /*20980*/  LDS R98, [R10+0x2000] ;  /* 0x002000000a627984 */ /* 0x000fe80000000800 */
[----:B------:R-:W3:Y:S01]  /*20990*/  LDS R99, [R10+0x3000] ;  /* 0x003000000a637984 */ /* 0x000ee20000000800 */
[----:B------:R-:W-:-:S02]  /*209a0*/  FSEL R29, R86, R85, !P0 ;  /* 0x00000055561d7208 */ /* 0x000fc40004000000 */
[----:B------:R-:W-:Y:S07]  /*209b0*/  HMMA.1688.F32.TF32 R180, R40, R76, R180 ;  /* 0x0000004c28b4723c */ /* 0x000fee00000810b4 */
[----:B------:R-:W-:Y:S01]  /*209c0*/  FSEL R76, R82, R81, !P0 ;  /* 0x00000051524c7208 */ /* 0x000fe20004000000 */
[-C--:B------:R-:W-:Y:S08]  /*209d0*/  HMMA.1688.F32.TF32 R52, R48, R96.reuse, R52 ;  /* 0x000000603034723c */ /* 0x080ff00000081034 */
[----:B------:R-:W-:Y:S07]  /*209e0*/  HMMA.1688.F32.TF32 R188, R40, R96, R188 ;  /* 0x0000006028bc723c */ /* 0x000fee00000810bc */
[----:B------:R-:W-:Y:S01]  /*209f0*/  FSEL R97, R83, R44, !P0 ;  /* 0x0000002c53617208 */ /* 0x000fe20004000000 */
[----:B0-----:R-:W-:Y:S01]  /*20a00*/  HMMA.1688.F32.TF32 R56, R48, R78, R56 ;  /* 0x0000004e3038723c */ /* 0x001fe20000081038 */
[----:B------:R-:W-:-:S07]  /*20a10*/  FSEL R96, R44, R83, !P0 ;  /* 0x000000532c607208 */ /* 0x000fce0004000000 */
[----:B------:R-:W-:Y:S01]  /*20a20*/  HMMA.1688.F32.TF32 R192, R40, R78, R192 ;  /* 0x0000004e28c0723c */ /* 0x000fe200000810c0 */
[----:B------:R-:W-:Y:S07]  /*20a30*/  SHFL.IDX PT, R97, R97, R24, 0x1f ;  /* 0x00001f1861617589 */ /* 0x000fee00000e0000 */
[-C--:B-1----:R-:W-:Y:S01]  /*20a40*/  HMMA.1688.F32.TF32 R160, R48, R64.reuse, R160 ;  /* 0x0000004030a0723c */ /* 0x082fe200000810a0 */
[----:B------:R-:W-:Y:S07]  /*20a50*/  SHFL.IDX PT, R96, R96, R13, 0x1f ;  /* 0x00001f0d60607589 */ /* 0x000fee00000e0000 */
[----:B------:R-:W-:Y:S01]  /*20a60*/  HMMA.1688.F32.TF32 R196, R40, R64, R196 ;  /* 0x0000004028c4723c */ /* 0x000fe200000810c4 */
[----:B------:R-:W-:Y:S06]  /*20a70*/  SHFL.IDX PT, R65, R29, R13, 0x1f ;  /* 0x00001f0d1d417589 */ /* 0x000fec00000e0000 */
[----:B------:R-:W-:Y:S01]  /*20a80*/  FSEL R64, R45, R46, !P0 ;  /* 0x0000002e2d407208 */ /* 0x000fe20004000000 */
[----:B--2---:R-:W-:Y:S01]  /*20a90*/  HMMA.1688.F32.TF32 R164, R48, R30, R164 ;  /* 0x0000001e30a4723c */ /* 0x004fe200000810a4 */
[----:B------:R-:W-:Y:S04]  /*20aa0*/  SHFL.IDX PT, R29, R113, R24, 0x1f ;  /* 0x00001f18711d7589 */ /* 0x000fe800000e0000 */
[----:B------:R-:W-:Y:S01]  /*20ab0*/  LDS R113, [R7+0x3100] ;  /* 0x0031000007717984 */ /* 0x000fe20000000800 */
[----:B----4-:R-:W-:-:S02]  /*20ac0*/  FSEL R79, R80, R87, !P0 ;  /* 0x00000057504f7208 */ /* 0x010fc40004000000 */
[----:B------:R-:W-:Y:S01]  /*20ad0*/  HMMA.1688.F32.TF32 R200, R40, R30, R200 ;  /* 0x0000001e28c8723c */ /* 0x000fe200000810c8 */
[----:B------:R-:W-:Y:S02]  /*20ae0*/  FSEL R77, R91, R84, !P0 ;  /* 0x000000545b4d7208 */ /* 0x000fe40004000000 */
[----:B------:R-:W-:Y:S01]  /*20af0*/  FSEL R78, R84, R91, !P0 ;  /* 0x0000005b544e7208 */ /* 0x000fe20004000000 */
[----:B------:R-:W-:Y:S04]  /*20b00*/  SHFL.IDX PT, R30, R64, R24, 0x1f ;  /* 0x00001f18401e7589 */ /* 0x000fe800000e0000 */
[----:B------:R-:W-:Y:S04]  /*20b10*/  SHFL.IDX PT, R77, R77, R24, 0x1f ;  /* 0x00001f184d4d7589 */ /* 0x000fe800000e0000 */
[----:B------:R-:W0:Y:S04]  /*20b20*/  SHFL.IDX PT, R78, R78, R13, 0x1f ;  /* 0x00001f0d4e4e7589 */ /* 0x000e2800000e0000 */
[----:B------:R-:W-:Y:S04]  /*20b30*/  SHFL.IDX PT, R79, R79, R13, 0x1f ;  /* 0x00001f0d4f4f7589 */ /* 0x000fe800000e0000 */
[----:B------:R-:W1:Y:S01]  /*20b40*/  SHFL.IDX PT, R64, R110, R13, 0x1f ;  /* 0x00001f0d6e407589 */ /* 0x000e6200000e0000 */
[----:B------:R-:W-:Y:S01]  /*20b50*/  LEA.HI R35, R119, R119, RZ, 0x1 ;  /* 0x0000007777237211 */ /* 0x000fe200078f08ff */
[----:B---3--:R-:W-:Y:S02]  /*20b60*/  HMMA.1688.F32.TF32 R168, R48, R98, R168 ;  /* 0x0000006230a8723c */ /* 0x008fe400000810a8 */
[----:B------:R-:W-:Y:S01]  /*20b70*/  LDS R110, [R8+0x2100] ;  /* 0x00210000086e7984 */ /* 0x000fe20000000800 */
[----:B------:R-:W-:-:S03]  /*20b80*/  SHF.R.S32.HI R66, RZ, 0x1, R35 ;  /* 0x00000001ff427819 */ /* 0x000fc60000011423 */
[----:B------:R-:W2:Y:S01]  /*20b90*/  LDL.LU R91, [R1+0x618] ;  /* 0x00061800015b7983 */ /* 0x000ea20000300800 */
[C---:B------:R-:W-:Y:S01]  /*20ba0*/  IADD3 R35, R66.reuse, 0x1, RZ ;  /* 0x0000000142237810 */ /* 0x040fe20007ffe0ff */
[----:B------:R-:W-:Y:S01]  /*20bb0*/  HMMA.1688.F32.TF32 R204, R40, R98, R204 ;  /* 0x0000006228cc723c */ /* 0x000fe200000810cc */
[----:B------:R-:W-:Y:S01]  /*20bc0*/  IMAD.WIDE R66, R66, R67, c[0x0][0x190] ;  /* 0x0000640042427625 */ /* 0x000fe200078e0243 */
[----:B0-----:R-:W-:Y:S01]  /*20bd0*/  SEL R48, R77, R78, !P1 ;  /* 0x0000004e4d307207 */ /* 0x001fe20004800000 */
[----:B------:R-:W-:Y:S01]  /*20be0*/  LDS R98, [R10+0x2100] ;  /* 0x002100000a627984 */ /* 0x000fe20000000800 */
[----:B------:R-:W-:Y:S02]  /*20bf0*/  ISETP.GE.AND P3, PT, R35, R122, PT ;  /* 0x0000007a2300720c */ /* 0x000fe40003f66270 */
[----:B------:R-:W-:Y:S01]  /*20c00*/  FSEL R35, R81, R82, !P0 ;  /* 0x0000005251237208 */ /* 0x000fe20004000000 */
[----:B------:R0:W3:Y:S04]  /*20c10*/  LDG.E.EL R118, [R66.64] ;  /* 0x0000002242767981 */ /* 0x0000e8000c2e1900 */
[----:B------:R-:W-:Y:S01]  /*20c20*/  SHFL.IDX PT, R31, R35, R24, 0x1f ;  /* 0x00001f18231f7589 */ /* 0x000fe200000e0000 */
[----:B------:R-:W-:-:S02]  /*20c30*/  SEL R40, R97, R96, !P1 ;  /* 0x0000006061287207 */ /* 0x000fc40004800000 */
[----:B-1----:R-:W-:Y:S01]  /*20c40*/  SEL R42, R30, R64, !P1 ;  /* 0x000000401e2a7207 */ /* 0x002fe20004800000 */
[----:B------:R-:W-:Y:S04]  /*20c50*/  LDS R99, [R10+0x3100] ;  /* 0x003100000a637984 */ /* 0x000fe80000000800 */
[----:B------:R0:W3:Y:S04]  /*20c60*/  @!P3 LDG.E.EL R28, [R66.64+0x4] ;  /* 0x00000422421cb981 */ /* 0x0000e8000c2e1900 */
[----:B------:R-:W1:Y:S01]  /*20c70*/  SHFL.IDX PT, R35, R76, R13, 0x1f ;  /* 0x00001f0d4c237589 */ /* 0x000e6200000e0000 */
[----:B------:R-:W-:-:S03]  /*20c80*/  SEL R244, R78, R77, !P1 ;  /* 0x0000004d4ef47207 */ /* 0x000fc60004800000 */
[----:B------:R-:W4:Y:S01]  /*20c90*/  LDL.LU R84, [R1+0x614] ;  /* 0x0006140001547983 */ /* 0x000f220000300800 */
[----:B0-----:R-:W-:Y:S02]  /*20ca0*/  FSEL R67, R85, R86, !P0 ;  /* 0x0000005655437208 */ /* 0x001fe40004000000 */
[----:B------:R-:W-:Y:S01]  /*20cb0*/  FSEL R66, R87, R80, !P0 ;  /* 0x0000005057427208 */ /* 0x000fe20004000000 */
[----:B------:R-:W0:Y:S04]  /*20cc0*/  SHFL.IDX PT, R76, R114, R13, 0x1f ;  /* 0x00001f0d724c7589 */ /* 0x000e2800000e0000 */
[----:B------:R-:W0:Y:S04]  /*20cd0*/  SHFL.IDX PT, R67, R67, R24, 0x1f ;  /* 0x00001f1843437589 */ /* 0x000e2800000e0000 */
[----:B------:R-:W0:Y:S04]  /*20ce0*/  SHFL.IDX PT, R66, R66, R24, 0x1f ;  /* 0x00001f1842427589 */ /* 0x000e2800000e0000 */
[----:B------:R-:W-:Y:S04]  /*20cf0*/  SHFL.IDX PT, R24, R111, R24, 0x1f ;  /* 0x00001f186f187589 */ /* 0x000fe800000e0000 */
[----:B------:R-:W0:Y:S01]  /*20d00*/  SHFL.IDX PT, R13, R112, R13, 0x1f ;  /* 0x00001f0d700d7589 */ /* 0x000e2200000e0000 */
[----:B-1----:R-:W-:-:S03]  /*20d10*/  SEL R51, R31, R35, !P1 ;  /* 0x000000231f337207 */ /* 0x002fc60004800000 */
[----:B------:R-:W1:Y:S01]  /*20d20*/  LDS R111, [R8+0x3100] ;  /* 0x00310000086f7984 */ /* 0x000e620000000800 */
[----:B0-----:R-:W-:-:S03]  /*20d30*/  SEL R41, R29, R76, !P1 ;  /* 0x0000004c1d297207 */ /* 0x001fc60004800000 */
[----:B------:R-:W0:Y:S01]  /*20d40*/  LDS R114, [R4.X4+0x6120] ;  /* 0x0061200004727984 */ /* 0x000e220000004800 */
[----:B------:R-:W-:-:S03]  /*20d50*/  SEL R50, R67, R65, !P1 ;  /* 0x0000004143327207 */ /* 0x000fc60004800000 */
[----:B------:R-:W0:Y:S01]  /*20d60*/  LDS R112, [R7+0x2100] ;  /* 0x0021000007707984 */ /* 0x000e220000000800 */
[----:B------:R-:W-:-:S03]  /*20d70*/  SEL R49, R66, R79, !P1 ;  /* 0x0000004f42317207 */ /* 0x000fc60004800000 */
[----:B------:R-:W2:Y:S01]  /*20d80*/  LDL.LU R85, [R1+0x610] ;  /* 0x0006100001557983 */ /* 0x000ea20000300800 */
[----:B------:R-:W-:Y:S02]  /*20d90*/  SEL R245, R79, R66, !P1 ;  /* 0x000000424ff57207 */ /* 0x000fe40004800000 */
[----:B------:R-:W-:Y:S01]  /*20da0*/  SEL R246, R65, R67, !P1 ;  /* 0x0000004341f67207 */ /* 0x000fe20004800000 */
[----:B------:R-:W2:Y:S01]  /*20db0*/  LDL.LU R86, [R1+0x60c] ;  /* 0x00060c0001567983 */ /* 0x000ea20000300800 */
[----:B------:R-:W-:Y:S01]  /*20dc0*/  SEL R43, R24, R13, !P1 ;  /* 0x0000000d182b7207 */ /* 0x000fe20004800000 */
[----:B------:R-:W-:Y:S01]  /*20dd0*/  HMMA.1688.F32.TF32 R100, R48, R108, R100 ;  /* 0x0000006c3064723c */ /* 0x000fe20000081064 */
[----:B------:R-:W-:Y:S01]  /*20de0*/  SEL R247, R35, R31, !P1 ;  /* 0x0000001f23f77207 */ /* 0x000fe20004800000 */
[----:B------:R-:W2:Y:S01]  /*20df0*/  LDL.LU R87, [R1+0x608] ;  /* 0x0006080001577983 */ /* 0x000ea20000300800 */
[----:B------:R-:W-:-:S03]  /*20e00*/  SEL R96, R96, R97, !P1 ;  /* 0x0000006160607207 */ /* 0x000fc60004800000 */
[----:B------:R-:W2:Y:S02]  /*20e10*/  LDL.LU R80, [R1+0x604] ;  /* 0x0006040001507983 */ /* 0x000ea40000300800 */
[----:B------:R-:W-:Y:S02]  /*20e20*/  HMMA.1688.F32.TF32 R176, R40, R108, R176 ;  /* 0x0000006c28b0723c */ /* 0x000fe400000810b0 */
[----:B------:R-:W-:Y:S04]  /*20e30*/  LDS R108, [R9+0x2100] ;  /* 0x00210000096c7984 */ /* 0x000fe80000000800 */
[----:B------:R-:W0:Y:S02]  /*20e40*/  LDS R109, [R9+0x3100] ;  /* 0x00310000096d7984 */ /* 0x000e240000000800 */
[-C--:B-1----:R-:W-:Y:S02]  /*20e50*/  HMMA.1688.F32.TF32 R52, R48, R110.reuse, R52 ;  /* 0x0000006e3034723c */ /* 0x082fe40000081034 */
[----:B------:R-:W2:Y:S06]  /*20e60*/  LDL.LU R81, [R1+0x600] ;  /* 0x0006000001517983 */ /* 0x000eac0000300800 */
[----:B------:R-:W-:Y:S01]  /*20e70*/  HMMA.1688.F32.TF32 R188, R40, R110, R188 ;  /* 0x0000006e28bc723c */ /* 0x000fe200000810bc */
[----:B------:R-:W-:Y:S04]  /*20e80*/  LDS R110, [R4.X4+0x6220] ;  /* 0x00622000046e7984 */ /* 0x000fe80000004800 */
[----:B------:R-:W1:Y:S03]  /*20e90*/  LDS R111, [R4.X4+0x7220] ;  /* 0x00722000046f7984 */ /* 0x000e660000004800 */
[C---:B0-----:R-:W-:Y:S01]  /*20ea0*/  HMMA.1688.F32.TF32 R60, R48.reuse, R114, R60 ;  /* 0x00000072303c723c */ /* 0x041fe2000008103c */
[----:B------:R-:W2:Y:S07]  /*20eb0*/  LDL.LU R82, [R1+0x5fc] ;  /* 0x0005fc0001527983 */ /* 0x000eae0000300800 */
[C---:B------:R-:W-:Y:S01]  /*20ec0*/  HMMA.1688.F32.TF32 R104, R48.reuse, R112, R104 ;  /* 0x000000703068723c */ /* 0x040fe20000081068 */
[----:B------:R-:W2:Y:S07]  /*20ed0*/  LDL.LU R83, [R1+0x5f8] ;  /* 0x0005f80001537983 */ /* 0x000eae0000300800 */
[C---:B------:R-:W-:Y:S01]  /*20ee0*/  HMMA.1688.F32.TF32 R56, R48.reuse, R116, R56 ;  /* 0x000000743038723c */ /* 0x040fe20000081038 */
[----:B------:R-:W2:Y:S07]  /*20ef0*/  LDL.LU R44, [R1+0x5f4] ;  /* 0x0005f400012c7983 */ /* 0x000eae0000300800 */
[C---:B------:R-:W-:Y:S08]  /*20f00*/  HMMA.1688.F32.TF32 R160, R48.reuse, R120, R160 ;  /* 0x0000007830a0723c */ /* 0x040ff000000810a0 */
[----:B------:R-:W-:Y:S08]  /*20f10*/  HMMA.1688.F32.TF32 R168, R48, R98, R168 ;  /* 0x0000006230a8723c */ /* 0x000ff000000810a8 */
[----:B------:R-:W-:Y:S01]  /*20f20*/  HMMA.1688.F32.TF32 R180, R40, R114, R180 ;  /* 0x0000007228b4723c */ /* 0x000fe200000810b4 */
[----:B------:R-:W-:Y:S04]  /*20f30*/  LDS R114, [R4.X4+0x6200] ;  /* 0x0062000004727984 */ /* 0x000fe80000004800 */
[----:B------:R-:W-:Y:S03]  /*20f40*/  LDS R115, [R4.X4+0x7200] ;  /* 0x0072000004737984 */ /* 0x000fe60000004800 */
[----:B------:R-:W-:Y:S08]  /*20f50*/  HMMA.1688.F32.TF32 R164, R48, R108, R164 ;  /* 0x0000006c30a4723c */ /* 0x000ff000000810a4 */
[----:B------:R-:W-:Y:S01]  /*20f60*/  HMMA.1688.F32.TF32 R184, R40, R112, R184 ;  /* 0x0000007028b8723c */ /* 0x000fe200000810b8 */
[----:B------:R-:W-:Y:S01]  /*20f70*/  SEL R48, R19, R20, !P1 ;  /* 0x0000001413307207 */ /* 0x000fe20004800000 */
[----:B------:R-:W-:Y:S01]  /*20f80*/  LDS R112, [R8+0x2200] ;  /* 0x0022000008707984 */ /* 0x000fe20000000800 */
[----:B------:R-:W-:-:S03]  /*20f90*/  SEL R50, R12, R21, !P1 ;  /* 0x000000150c327207 */ /* 0x000fc60004800000 */
[----:B------:R-:W-:Y:S04]  /*20fa0*/  LDS R20, [R5+0x2200] ;  /* 0x0022000005147984 */ /* 0x000fe80000000800 */
[----:B------:R-:W0:Y:S01]  /*20fb0*/  LDS R21, [R5+0x3200] ;  /* 0x0032000005157984 */ /* 0x000e220000000800 */
[----:B------:R-:W-:Y:S01]  /*20fc0*/  SEL R49, R15, R16, !P1 ;  /* 0x000000100f317207 */ /* 0x000fe20004800000 */
[C---:B------:R-:W-:Y:S01]  /*20fd0*/  HMMA.1688.F32.TF32 R192, R40.reuse, R116, R192 ;  /* 0x0000007428c0723c */ /* 0x040fe200000810c0 */
[----:B------:R-:W-:Y:S01]  /*20fe0*/  SEL R51, R18, R17, !P1 ;  /* 0x0000001112337207 */ /* 0x000fe20004800000 */
[----:B------:R-:W0:Y:S01]  /*20ff0*/  LDS R113, [R8+0x3200] ;  /* 0x0032000008717984 */ /* 0x000e220000000800 */
[----:B------:R-:W-:Y:S02]  /*21000*/  SEL R16, R22, R14, !P1 ;  /* 0x0000000e16107207 */ /* 0x000fe40004800000 */
[----:B------:R-:W-:Y:S01]  /*21010*/  SEL R17, R23, R27, !P1 ;  /* 0x0000001b17117207 */ /* 0x000fe20004800000 */
[----:B------:R-:W-:Y:S01]  /*21020*/  LDS R116, [R7+0x2200] ;  /* 0x0022000007747984 */ /* 0x000fe20000000800 */
[----:B------:R-:W-:Y:S01]  /*21030*/  SEL R19, R26, R25, !P1 ;  /* 0x000000191a137207 */ /* 0x000fe20004800000 */
[C---:B------:R-:W-:Y:S02]  /*21040*/  HMMA.1688.F32.TF32 R196, R40.reuse, R120, R196 ;  /* 0x0000007828c4723c */ /* 0x040fe400000810c4 */
[----:B------:R-:W0:Y:S04]  /*21050*/  LDS R117, [R7+0x3200] ;  /* 0x0032000007757984 */ /* 0x000e280000000800 */
[----:B------:R-:W-:Y:S02]  /*21060*/  LDS R22, [R10+0x2200] ;  /* 0x002200000a167984 */ /* 0x000fe40000000800 */
[C---:B------:R-:W-:Y:S02]  /*21070*/  HMMA.1688.F32.TF32 R200, R40.reuse, R108, R200 ;  /* 0x0000006c28c8723c */ /* 0x040fe400000810c8 */
[----:B------:R-:W-:Y:S04]  /*21080*/  LDS R23, [R10+0x3200] ;  /* 0x003200000a177984 */ /* 0x000fe80000000800 */
[----:B------:R-:W-:Y:S02]  /*21090*/  LDS R14, [R9+0x2200] ;  /* 0x00220000090e7984 */ /* 0x000fe40000000800 */
[----:B------:R-:W-:Y:S02]  /*210a0*/  HMMA.1688.F32.TF32 R204, R40, R98, R204 ;  /* 0x0000006228cc723c */ /* 0x000fe400000810cc */
[----:B------:R-:W-:Y:S04]  /*210b0*/  LDS R40, [R6+0x2200] ;  /* 0x0022000006287984 */ /* 0x000fe80000000800 */
[----:B------:R-:W0:Y:S04]  /*210c0*/  LDS R41, [R6+0x3200] ;  /* 0x0032000006297984 */ /* 0x000e280000000800 */
[----:B------:R-:W0:Y:S04]  /*210d0*/  LDS R15, [R9+0x3200] ;  /* 0x00320000090f7984 */ /* 0x000e280000000800 */
[----:B------:R-:W-:Y:S04]  /*210e0*/  LDS R26, [R4.X4+0x6320] ;  /* 0x00632000041a7984 */ /* 0x000fe80000004800 */
[----:B------:R-:W0:Y:S01]  /*210f0*/  LDS R27, [R4.X4+0x7320] ;  /* 0x00732000041b7984 */ /* 0x000e220000004800 */
[----:B-1----:R-:W-:Y:S01]  /*21100*/  HMMA.1688.F32.TF32 R100, R48, R110, R100 ;  /* 0x0000006e3064723c */ /* 0x002fe20000081064 */
[----:B------:R-:W-:-:S02]  /*21110*/  SEL R18, R34, R33, !P1 ;  /* 0x0000002122127207 */ /* 0x000fc40004800000 */
[----:B------:R-:W-:Y:S01]  /*21120*/  SEL R97, R76, R29, !P1 ;  /* 0x0000001d4c617207 */ /* 0x000fe20004800000 */
[----:B------:R-:W2:Y:S04]  /*21130*/  LDL.LU R45, [R1+0x5f0] ;  /* 0x0005f000012d7983 */ /* 0x000ea80000300800 */
[C---:B0-----:R-:W-:Y:S01]  /*21140*/  HMMA.1688.F32.TF32 R160, R48.reuse, R20, R160 ;  /* 0x0000001430a0723c */ /* 0x041fe200000810a0 */
[----:B------:R-:W-:Y:S07]  /*21150*/  LDS R12, [R5+0x2300] ;  /* 0x00230000050c7984 */ /* 0x000fee0000000800 */
[----:B------:R-:W-:Y:S01]  /*21160*/  HMMA.1688.F32.TF32 R60, R48, R114, R60 ;  /* 0x00000072303c723c */ /* 0x000fe2000008103c */
[----:B------:R-:W-:Y:S01]  /*21170*/  SEL R98, R64, R30, !P1 ;  /* 0x0000001e40627207 */ /* 0x000fe20004800000 */
[----:B------:R-:W2:Y:S01]  /*21180*/  LDL.LU R46, [R1+0x5ec] ;  /* 0x0005ec00012e7983 */ /* 0x000ea20000300800 */
[----:B------:R-:W-:-:S03]  /*21190*/  SEL R99, R13, R24, !P1 ;  /* 0x000000180d637207 */ /* 0x000fc60004800000 */
[----:B------:R-:W2:Y:S02]  /*211a0*/  LDL.LU R47, [R1+0x5e8] ;  /* 0x0005e800012f7983 */ /* 0x000ea40000300800 */
[C---:B------:R-:W-:Y:S02]  /*211b0*/  HMMA.1688.F32.TF32 R196, R16.reuse, R20, R196 ;  /* 0x0000001410c4723c */ /* 0x040fe400000810c4 */
[----:B------:R-:W-:Y:S04]  /*211c0*/  LDS R20, [R4.X4+0x6300] ;  /* 0x0063000004147984 */ /* 0x000fe80000004800 */
[----:B------:R-:W0:Y:S02]  /*211d0*/  LDS R21, [R4.X4+0x7300] ;  /* 0x0073000004157984 */ /* 0x000e240000004800 */
[C---:B------:R-:W-:Y:S02]  /*211e0*/  HMMA.1688.F32.TF32 R176, R16.reuse, R110, R176 ;  /* 0x0000006e10b0723c */ /* 0x040fe400000810b0 */
[----:B------:R-:W2:Y:S04]  /*211f0*/  LDL.LU R72, [R1+0x5e4] ;  /* 0x0005e40001487983 */ /* 0x000ea80000300800 */
[----:B------:R-:W2:Y:S02]  /*21200*/  LDL.LU R73, [R1+0x5e0] ;  /* 0x0005e00001497983 */ /* 0x000ea40000300800 */
[C---:B------:R-:W-:Y:S02]  /*21210*/  HMMA.1688.F32.TF32 R180, R16.reuse, R114, R180 ;  /* 0x0000007210b4723c */ /* 0x040fe400000810b4 */
[----:B------:R-:W2:Y:S04]  /*21220*/  LDL.LU R75, [R1+0x5dc] ;  /* 0x0005dc00014b7983 */ /* 0x000ea80000300800 */
[----:B------:R-:W-:Y:S02]  /*21230*/  LDS R13, [R5+0x3300] ;  /* 0x00330000050d7984 */ /* 0x000fe40000000800 */
[C---:B------:R-:W-:Y:S08]  /*21240*/  HMMA.1688.F32.TF32 R184, R16.reuse, R112, R184 ;  /* 0x0000007010b8723c */ /* 0x040ff000000810b8 */
[C---:B------:R-:W-:Y:S08]  /*21250*/  HMMA.1688.F32.TF32 R188, R16.reuse, R116, R188 ;  /* 0x0000007410bc723c */ /* 0x040ff000000810bc */
[C---:B------:R-:W-:Y:S08]  /*21260*/  HMMA.1688.F32.TF32 R192, R16.reuse, R40, R192 ;  /* 0x0000002810c0723c */ /* 0x040ff000000810c0 */
[C---:B------:R-:W-:Y:S08]  /*21270*/  HMMA.1688.F32.TF32 R200, R16.reuse, R22, R200 ;  /* 0x0000001610c8723c */ /* 0x040ff000000810c8 */
[----:B------:R-:W-:Y:S08]  /*21280*/  HMMA.1688.F32.TF32 R204, R16, R14, R204 ;  /* 0x0000000e10cc723c */ /* 0x000ff000000810cc */
[----:B------:R-:W-:Y:S08]  /*21290*/  HMMA.1688.F32.TF32 R16, R244, R26, R100 ;  /* 0x0000001af410723c */ /* 0x000ff00000081064 */
[C---:B------:R-:W-:Y:S01]  /*212a0*/  HMMA.1688.F32.TF32 R56, R48.reuse, R40, R56 ;  /* 0x000000283038723c */ /* 0x040fe20000081038 */
[----:B------:R-:W-:Y:S04]  /*212b0*/  LDS R40, [R8+0x2300] ;  /* 0x0023000008287984 */ /* 0x000fe80000000800 */
[----:B------:R-:W1:Y:S03]  /*212c0*/  LDS R41, [R8+0x3300] ;  /* 0x0033000008297984 */ /* 0x000e660000000800 */
[----:B------:R-:W-:Y:S01]  /*212d0*/  HMMA.1688.F32.TF32 R164, R48, R22, R164 ;  /* 0x0000001630a4723c */ /* 0x000fe200000810a4 */
[----:B------:R-:W-:Y:S04]  /*212e0*/  LDS R22, [R7+0x2300] ;  /* 0x0023000007167984 */ /* 0x000fe80000000800 */
[----:B------:R-:W1:Y:S03]  /*212f0*/  LDS R23, [R7+0x3300] ;  /* 0x0033000007177984 */ /* 0x000e660000000800 */
[----:B------:R-:W-:Y:S01]  /*21300*/  HMMA.1688.F32.TF32 R24, R96, R26, R176 ;  /* 0x0000001a6018723c */ /* 0x000fe200000810b0 */
[----:B------:R-:W-:Y:S04]  /*21310*/  STL.64 [R1+0x1b0], R16 ;  /* 0x0001b01001007387 */ /* 0x000fe80000100a00 */
[----:B------:R0:W-:Y:S03]  /*21320*/  STL.64 [R1+0x1b8], R18 ;  /* 0x0001b81201007387 */ /* 0x0001e60000100a00 */
[----:B------:R-:W-:Y:S08]  /*21330*/  HMMA.1688.F32.TF32 R104, R48, R112, R104 ;  /* 0x000000703068723c */ /* 0x000ff00000081068 */
[----:B0-----:R-:W-:Y:S07]  /*21340*/  HMMA.1688.F32.TF32 R16, R244, R20, R60 ;  /* 0x00000014f410723c */ /* 0x001fee000008103c */
[----:B------:R-:W-:Y:S01]  /*21350*/  STL.64 [R1+0x1f0], R24 ;  /* 0x0001f01801007387 */ /* 0x000fe20000100a00 */
[C---:B------:R-:W-:Y:S03]  /*21360*/  HMMA.1688.F32.TF32 R52, R48.reuse, R116, R52 ;  /* 0x000000743034723c */ /* 0x040fe60000081034 */
[----:B------:R1:W-:Y:S05]  /*21370*/  STL.64 [R1+0x1f8], R26 ;  /* 0x0001f81a01007387 */ /* 0x0003ea0000100a00 */
[----:B------:R-:W-:Y:S01]  /*21380*/  HMMA.1688.F32.TF32 R168, R48, R14, R168 ;  /* 0x0000000e30a8723c */ /* 0x000fe200000810a8 */
[----:B------:R-:W-:Y:S01]  /*21390*/  FFMA R140, R39, UR12, R140 ;  /* 0x0000000c278c7c23 */ /* 0x000fe2000800008c */
[----:B------:R-:W-:Y:S01]  /*213a0*/  FFMA R142, R38, UR11, R142 ;  /* 0x0000000b268e7c23 */ /* 0x000fe2000800008e */
[----:B------:R-:W-:Y:S01]  /*213b0*/  FFMA R143, R37, UR10, R143 ;  /* 0x0000000a258f7c23 */ /* 0x000fe2000800008f */
[----:B------:R-:W-:Y:S01]  /*213c0*/  FFMA R145, R36, UR9, R145 ;  /* 0x0000000924917c23 */ /* 0x000fe20008000091 */
[----:B------:R-:W-:Y:S01]  /*213d0*/  FFMA R138, R32, UR17, R138 ;  /* 0x00000011208a7c23 */ /* 0x000fe2000800008a */
[----:B------:R-:W-:Y:S02]  /*213e0*/  LDS R14, [R6+0x2300] ;  /* 0x00230000060e7984 */ /* 0x000fe40000000800 */
[----:B------:R-:W-:Y:S02]  /*213f0*/  HMMA.1688.F32.TF32 R48, R96, R20, R180 ;  /* 0x000000146030723c */ /* 0x000fe400000810b4 */
[----:B------:R-:W-:Y:S04]  /*21400*/  STL.64 [R1+0x1a0], R16 ;  /* 0x0001a01001007387 */ /* 0x000fe80000100a00 */
[----:B------:R0:W-:Y:S02]  /*21410*/  STL.64 [R1+0x1a8], R18 ;  /* 0x0001a81201007387 */ /* 0x0001e40000100a00 */
[-C--:B-1----:R-:W-:Y:S02]  /*21420*/  HMMA.1688.F32.TF32 R24, R244, R40.reuse, R104 ;  /* 0x00000028f418723c */ /* 0x082fe40000081068 */
[----:B------:R-:W-:Y:S06]  /*21430*/  LDS R15, [R6+0x3300] ;  /* 0x00330000060f7984 */ /* 0x000fec0000000800 */
[C---:B0-----:R-:W-:Y:S08]  /*21440*/  HMMA.1688.F32.TF32 R16, R96.reuse, R40, R184 ;  /* 0x000000286010723c */ /* 0x041ff000000810b8 */
[C---:B------:R-:W-:Y:S01]  /*21450*/  HMMA.1688.F32.TF32 R40, R96.reuse, R22, R188 ;  /* 0x000000166028723c */ /* 0x040fe200000810bc */
[----:B------:R-:W-:Y:S07]  /*21460*/  STL.64 [R1+0x1e0], R48 ;  /* 0x0001e03001007387 */ /* 0x000fee0000100a00 */
[C---:B------:R-:W-:Y:S01]  /*21470*/  HMMA.1688.F32.TF32 R36, R96.reuse, R12, R196 ;  /* 0x0000000c6024723c */ /* 0x040fe200000810c4 */
[----:B------:R-:W-:Y:S04]  /*21480*/  STL.64 [R1+0x1e8], R50 ;  /* 0x0001e83201007387 */ /* 0x000fe80000100a00 */
[----:B------:R-:W-:Y:S04]  /*21490*/  STL.64 [R1+0x180], R24 ;  /* 0x0001801801007387 */ /* 0x000fe80000100a00 */
[----:B------:R0:W-:Y:S04]  /*214a0*/  STL.64 [R1+0x188], R26 ;  /* 0x0001881a01007387 */ /* 0x0001e80000100a00 */
[----:B------:R-:W-:Y:S04]  /*214b0*/  STL.64 [R1+0x1d0], R16 ;  /* 0x0001d01001007387 */ /* 0x000fe80000100a00 */
[----:B------:R-:W-:Y:S04]  /*214c0*/  STL.64 [R1+0x1d8], R18 ;  /* 0x0001d81201007387 */ /* 0x000fe80000100a00 */
[----:B------:R-:W2:Y:S04]  /*214d0*/  LDL.LU R35, [R1+0x544] ;  /* 0x0005440001237983 */ /* 0x000ea80000300800 */
[----:B------:R-:W3:Y:S04]  /*214e0*/  LDL.LU R34, [R1+0x540] ;  /* 0x0005400001227983 */ /* 0x000ee80000300800 */
[----:B------:R-:W-:Y:S04]  /*214f0*/  STL.64 [R1+0x1c0], R40 ;  /* 0x0001c02801007387 */ /* 0x000fe80000100a00 */
[----:B------:R1:W-:Y:S04]  /*21500*/  STL.64 [R1+0x1c8], R42 ;  /* 0x0001c82a01007387 */ /* 0x0003e80000100a00 */
[----:B------:R-:W4:Y:S04]  /*21510*/  LDL.LU R33, [R1+0x53c] ;  /* 0x00053c0001217983 */ /* 0x000f280000300800 */
[----:B0-----:R-:W4:Y:S04]  /*21520*/  LDL.LU R27, [R1+0x538] ;  /* 0x00053800011b7983 */ /* 0x001f280000300800 */
[----:B------:R-:W4:Y:S04]  /*21530*/  LDL.LU R31, [R1+0x534] ;  /* 0x00053400011f7983 */ /* 0x000f280000300800 */
[----:B------:R-:W4:Y:S04]  /*21540*/  LDL.LU R29, [R1+0x530] ;  /* 0x00053000011d7983 */ /* 0x000f280000300800 */
[----:B------:R-:W4:Y:S04]  /*21550*/  LDL.LU R30, [R1+0x52c] ;  /* 0x00052c00011e7983 */ /* 0x000f280000300800 */
[----:B-1----:R-:W4:Y:S04]  /*21560*/  LDL.LU R42, [R1+0x564] ;  /* 0x00056400012a7983 */ /* 0x002f280000300800 */
[----:B------:R-:W4:Y:S04]  /*21570*/  LDL.LU R41, [R1+0x560] ;  /* 0x0005600001297983 */ /* 0x000f280000300800 */
[----:B------:R-:W-:Y:S04]  /*21580*/  STL.64 [R1], R36 ;  /* 0x0000002401007387 */ /* 0x000fe80000100a00 */
[----:B------:R0:W-:Y:S04]  /*21590*/  STL.64 [R1+0x8], R38 ;  /* 0x0000082601007387 */ /* 0x0001e80000100a00 */
[----:B------:R-:W4:Y:S04]  /*215a0*/  LDL.LU R40, [R1+0x55c] ;  /* 0x00055c0001287983 */ /* 0x000f280000300800 */
[----:B------:R-:W-:Y:S04]  /*215b0*/  LDS R24, [R10+0x2300] ;  /* 0x002300000a187984 */ /* 0x000fe80000000800 */
[----:B0-----:R-:W4:Y:S04]  /*215c0*/  LDL.LU R39, [R1+0x558] ;  /* 0x0005580001277983 */ /* 0x001f280000300800 */
[----:B------:R-:W4:Y:S04]  /*215d0*/  LDL.LU R38, [R1+0x554] ;  /* 0x0005540001267983 */ /* 0x000f280000300800 */
[----:B------:R-:W4:Y:S04]  /*215e0*/  LDL.LU R37, [R1+0x550] ;  /* 0x0005500001257983 */ /* 0x000f280000300800 */
[----:B------:R-:W4:Y:S04]  /*215f0*/  LDL.LU R36, [R1+0x54c] ;  /* 0x00054c0001247983 */ /* 0x000f280000300800 */
[----:B------:R-:W4:Y:S04]  /*21600*/  LDL.LU R32, [R1+0x548] ;  /* 0x0005480001207983 */ /* 0x000f280000300800 */
[----:B------:R-:W0:Y:S02]  /*21610*/  LDS R25, [R10+0x3300] ;  /* 0x003300000a197984 */ /* 0x000e240000000800 */
[----:B0-----:R-:W-:Y:S01]  /*21620*/  HMMA.1688.F32.TF32 R48, R96, R24, R200 ;  /* 0x000000186030723c */ /* 0x001fe200000810c8 */
[----:B--2---:R-:W-:Y:S01]  /*21630*/  FFMA R35, R80, R35, R158 ;  /* 0x0000002350237223 */ /* 0x004fe2000000009e */
[----:B---3--:R-:W-:Y:S01]  /*21640*/  FFMA R34, R81, R34, R154 ;  /* 0x0000002251227223 */ /* 0x008fe2000000009a */
[----:B----4-:R-:W-:Y:S01]  /*21650*/  FFMA R33, R82, R33, R157 ;  /* 0x0000002152217223 */ /* 0x010fe2000000009d */
[----:B------:R-:W-:Y:S01]  /*21660*/  FFMA R27, R83, R27, R151 ;  /* 0x0000001b531b7223 */ /* 0x000fe20000000097 */
[----:B------:R-:W-:Y:S01]  /*21670*/  FFMA R31, R84, R31, R153 ;  /* 0x0000001f541f7223 */ /* 0x000fe20000000099 */
[----:B------:R-:W-:Y:S01]  /*21680*/  FFMA R29, R85, R29, R150 ;  /* 0x0000001d551d7223 */ /* 0x000fe20000000096 */
[----:B------:R-:W-:-:S05]  /*21690*/  FFMA R30, R86, R30, R152 ;  /* 0x0000001e561e7223 */ /* 0x000fca0000000098 */
[----:B------:R-:W-:Y:S04]  /*216a0*/  STL [R1+0x52c], R30 ;  /* 0x00052c1e01007387 */ /* 0x000fe80000100800 */
[----:B------:R-:W-:Y:S04]  /*216b0*/  STL [R1+0x530], R29 ;  /* 0x0005301d01007387 */ /* 0x000fe80000100800 */
[----:B------:R-:W-:Y:S04]  /*216c0*/  STL [R1+0x534], R31 ;  /* 0x0005341f01007387 */ /* 0x000fe80000100800 */
[----:B------:R-:W-:Y:S04]  /*216d0*/  STL [R1+0x538], R27 ;  /* 0x0005381b01007387 */ /* 0x000fe80000100800 */
[----:B------:R-:W-:Y:S04]  /*216e0*/  STL [R1+0x53c], R33 ;  /* 0x00053c2101007387 */ /* 0x000fe80000100800 */
[----:B------:R-:W-:Y:S04]  /*216f0*/  STL [R1+0x540], R34 ;  /* 0x0005402201007387 */ /* 0x000fe80000100800 */
[----:B------:R-:W-:Y:S01]  /*21700*/  STL [R1+0x544], R35 ;  /* 0x0005442301007387 */ /* 0x000fe20000100800 */
[----:B------:R-:W-:Y:S01]  /*21710*/  FFMA R38, R44, R38, R74 ;  /* 0x000000262c267223 */ /* 0x000fe2000000004a */
[----:B------:R-:W-:Y:S01]  /*21720*/  FFMA R36, R46, R36, R159 ;  /* 0x000000242e247223 */ /* 0x000fe2000000009f */
[----:B------:R-:W-:-:S05]  /*21730*/  FFMA R32, R47, R32, R155 ;  /* 0x000000202f207223 */ /* 0x000fca000000009b */
[----:B------:R-:W-:Y:S04]  /*21740*/  STL [R1+0x548], R32 ;  /* 0x0005482001007387 */ /* 0x000fe80000100800 */
[----:B------:R-:W2:Y:S04]  /*21750*/  LDL.LU R43, [R1+0x568] ;  /* 0x00056800012b7983 */ /* 0x000ea80000300800 */
[----:B------:R-:W-:Y:S04]  /*21760*/  STL [R1+0x54c], R36 ;  /* 0x00054c2401007387 */ /* 0x000fe80000100800 */
[----:B------:R-:W-:Y:S04]  /*21770*/  STL.64 [R1+0x10], R48 ;  /* 0x0000103001007387 */ /* 0x000fe80000100a00 */
[----:B------:R-:W-:Y:S04]  /*21780*/  STL.64 [R1+0x18], R50 ;  /* 0x0000183201007387 */ /* 0x000fe80000100a00 */
[----:B------:R-:W3:Y:S01]  /*21790*/  LDL.LU R74, [R1+0x5d8] ;  /* 0x0005d800014a7983 */ /* 0x000ee20000300800 */
[----:B------:R-:W-:Y:S01]  /*217a0*/  FFMA R37, R45, R37, R156 ;  /* 0x000000252d257223 */ /* 0x000fe2000000009c */
[----:B------:R-:W-:Y:S02]  /*217b0*/  HMMA.1688.F32.TF32 R240, R244, R24, R164 ;  /* 0x00000018f4f0723c */ /* 0x000fe400000810a4 */
[----:B------:R-:W4:Y:S01]  /*217c0*/  LDL.LU R25, [R1+0x570] ;  /* 0x0005700001197983 */ /* 0x000f220000300800 */
[----:B------:R-:W-:-:S03]  /*217d0*/  FFMA R39, R75, R39, R71 ;  /* 0x000000274b277223 */ /* 0x000fc60000000047 */
[----:B------:R-:W2:Y:S04]  /*217e0*/  LDL.LU R24, [R1+0x56c] ;  /* 0x00056c0001187983 */ /* 0x000ea80000300800 */
[----:B------:R-:W-:Y:S04]  /*217f0*/  STL [R1+0x550], R37 ;  /* 0x0005502501007387 */ /* 0x000fe80000100800 */
[----:B------:R-:W-:Y:S04]  /*21800*/  STL [R1+0x554], R38 ;  /* 0x0005542601007387 */ /* 0x000fe80000100800 */
        /* <DEDUP_REMOVED lines=10> */
[----:B------:R-:W2:Y:S01]  /*218b0*/  LDL.LU R135, [R1+0x2dc] ;  /* 0x0002dc0001877983 */ /* 0x000ea20000300800 */
[----:B------:R-:W-:-:S03]  /*218c0*/  FFMA R41, R73, R41, R69 ;  /* 0x0000002949297223 */ /* 0x000fc60000000045 */
[----:B------:R-:W2:Y:S01]  /*218d0*/  LDL.LU R44, [R1+0x574] ;  /* 0x00057400012c7983 */ /* 0x000ea20000300800 */
[----:B------:R-:W-:Y:S01]  /*218e0*/  FFMA R42, R72, R42, R68 ;  /* 0x0000002a482a7223 */ /* 0x000fe20000000044 */
[----:B------:R-:W-:Y:S01]  /*218f0*/  UIADD3 UR34, UR56, 0x1, URZ ;  /* 0x0000000138227890 */ /* 0x000fe2000fffe03f */
[----:B---3--:R-:W-:Y:S02]  /*21900*/  FFMA R40, R74, R40, R70 ;  /* 0x000000284a287223 */ /* 0x008fe40000000046 */
[----:B------:R-:W3:Y:S04]  /*21910*/  LDL.LU R70, [R1+0x5d0] ;  /* 0x0005d00001467983 */ /* 0x000ee80000300800 */
[----:B------:R-:W-:Y:S04]  /*21920*/  STL [R1+0x558], R39 ;  /* 0x0005582701007387 */ /* 0x000fe80000100800 */
[----:B------:R-:W-:Y:S04]  /*21930*/  STL [R1+0x55c], R40 ;  /* 0x00055c2801007387 */ /* 0x000fe80000100800 */
[----:B------:R-:W4:Y:S04]  /*21940*/  LDL.LU R69, [R1+0x5cc] ;  /* 0x0005cc0001457983 */ /* 0x000f280000300800 */
[----:B------:R-:W4:Y:S01]  /*21950*/  LDL.LU R68, [R1+0x5c8] ;  /* 0x0005c80001447983 */ /* 0x000f220000300800 */
[----:B------:R-:W-:Y:S01]  /*21960*/  IMAD.SHL.U32 R20, R122, 0x2, RZ ;  /* 0x000000027a147824 */ /* 0x000fe200078e00ff */
[----:B------:R-:W-:-:S04]  /*21970*/  IADD3 R26, R119, 0x1, RZ ;  /* 0x00000001771a7810 */ /* 0x000fc80007ffe0ff */
[----:B------:R-:W-:-:S04]  /*21980*/  IMNMX R20, R20, UR34, PT ;  /* 0x0000002214147c17 */ /* 0x000fc8000b800200 */
[----:B------:R-:W-:Y:S01]  /*21990*/  IMNMX R20, R20, 0x1, PT ;  /* 0x0000000114147817 */ /* 0x000fe20003800200 */
[----:B------:R-:W-:Y:S03]  /*219a0*/  HMMA.1688.F32.TF32 R16, R244, R22, R52 ;  /* 0x00000016f410723c */ /* 0x000fe60000081034 */
[----:B------:R-:W-:-:S05]  /*219b0*/  ISETP.NE.AND P3, PT, R20, R26, PT ;  /* 0x0000001a1400720c */ /* 0x000fca0003f65270 */
[-C--:B------:R-:W-:Y:S08]  /*219c0*/  HMMA.1688.F32.TF32 R20, R244, R14.reuse, R56 ;  /* 0x0000000ef414723c */ /* 0x080ff00000081038 */
[----:B------:R-:W-:Y:S01]  /*219d0*/  HMMA.1688.F32.TF32 R248, R96, R14, R192 ;  /* 0x0000000e60f8723c */ /* 0x000fe200000810c0 */
[----:B------:R-:W-:Y:S04]  /*219e0*/  LDS R14, [R9+0x2300] ;  /* 0x00230000090e7984 */ /* 0x000fe80000000800 */
[----:B------:R-:W0:Y:S01]  /*219f0*/  LDS R15, [R9+0x3300] ;  /* 0x00330000090f7984 */ /* 0x000e220000000800 */
[----:B------:R1:W0:Y:S01]  /*21a00*/  R2UR UR38, R238 ;  /* 0x00000000ee2673c2 */ /* 0x00022200000e0000 */
[----:B------:R-:W-:-:S07]  /*21a10*/  IMAD.IADD R28, R28, 0x1, -R118 ;  /* 0x000000011c1c7824 */ /* 0x000fce00078e0a76 */
[----:B------:R1:W0:Y:S08]  /*21a20*/  R2UR UR37, R237 ;  /* 0x00000000ed2573c2 */ /* 0x00023000000e0000 */
[----:B------:R1:W2:Y:S02]  /*21a30*/  R2UR UR29, R236 ;  /* 0x00000000ec1d73c2 */ /* 0x0002a400000e0000 */
[----:B-1----:R-:W-:Y:S07]  /*21a40*/  HMMA.1688.F32.TF32 R236, R244, R12, R160 ;  /* 0x0000000cf4ec723c */ /* 0x002fee00000810a0 */
[----:B------:R-:W-:Y:S01]  /*21a50*/  LOP3.LUT R12, R119, 0x1, RZ, 0xc0, !PT ;  /* 0x00000001770c7812 */ /* 0x000fe200078ec0ff */
[----:B0-----:R-:W-:Y:S04]  /*21a60*/  HMMA.1688.F32.TF32 R48, R96, R14, R204 ;  /* 0x0000000e6030723c */ /* 0x001fe800000810cc */
[----:B------:R-:W-:Y:S01]  /*21a70*/  IMAD.SHL.U32 R13, R12, 0x40, RZ ;  /* 0x000000400c0d7824 */ /* 0x000fe200078e00ff */
[----:B------:R-:W-:Y:S01]  /*21a80*/  LEA R28, R28, 0xffffffc0, 0x7 ;  /* 0xffffffc01c1c7811 */ /* 0x000fe200078e38ff */
[----:B--2---:R-:W-:-:S02]  /*21a90*/  FFMA R43, R71, R43, R0 ;  /* 0x0000002b472b7223 */ /* 0x004fc40000000000 */
[----:B------:R0:W5:Y:S01]  /*21aa0*/  LDL.LU R0, [R1+0x5c4] ;  /* 0x0005c40001007983 */ /* 0x0001620000300800 */
[----:B------:R-:W-:-:S03]  /*21ab0*/  LOP3.LUT R13, R13, 0x40, RZ, 0x3c, !PT ;  /* 0x000000400d0d7812 */ /* 0x000fc600078e3cff */
[----:B------:R-:W-:Y:S02]  /*21ac0*/  STL [R1+0x560], R41 ;  /* 0x0005602901007387 */ /* 0x000fe40000100800 */
[----:B------:R-:W-:Y:S02]  /*21ad0*/  IMAD R13, R12, R28, R13 ;  /* 0x0000001c0c0d7224 */ /* 0x000fe400078e020d */
[----:B------:R-:W-:Y:S04]  /*21ae0*/  STL [R1+0x564], R42 ;  /* 0x0005642a01007387 */ /* 0x000fe80000100800 */
[----:B------:R-:W-:Y:S01]  /*21af0*/  STL [R1+0x568], R43 ;  /* 0x0005682b01007387 */ /* 0x000fe20000100800 */
[C---:B------:R-:W-:Y:S02]  /*21b00*/  IMAD.IADD R217, R13.reuse, 0x1, R217 ;  /* 0x000000010dd97824 */ /* 0x040fe400078e02d9 */
[----:B------:R-:W-:-:S02]  /*21b10*/  IMAD.IADD R227, R13, 0x1, R227 ;  /* 0x000000010de37824 */ /* 0x000fc400078e02e3 */
[C---:B------:R-:W-:Y:S02]  /*21b20*/  IMAD.IADD R230, R13.reuse, 0x1, R230 ;  /* 0x000000010de67824 */ /* 0x040fe400078e02e6 */
[C---:B------:R-:W-:Y:S02]  /*21b30*/  IMAD.IADD R234, R13.reuse, 0x1, R234 ;  /* 0x000000010dea7824 */ /* 0x040fe400078e02ea */
[C---:B------:R-:W-:Y:S02]  /*21b40*/  IMAD.IADD R228, R13.reuse, 0x1, R228 ;  /* 0x000000010de47824 */ /* 0x040fe400078e02e4 */
[C---:B------:R-:W-:Y:S02]  /*21b50*/  IMAD.IADD R252, R13.reuse, 0x1, R252 ;  /* 0x000000010dfc7824 */ /* 0x040fe400078e02fc */
[C---:B------:R-:W-:Y:S02]  /*21b60*/  IMAD.IADD R132, R13.reuse, 0x1, R132 ;  /* 0x000000010d847824 */ /* 0x040fe400078e0284 */
[----:B------:R-:W-:-:S02]  /*21b70*/  IMAD.IADD R133, R13, 0x1, R133 ;  /* 0x000000010d857824 */ /* 0x000fc400078e0285 */
[C---:B------:R-:W-:Y:S02]  /*21b80*/  IMAD.IADD R134, R13.reuse, 0x1, R134 ;  /* 0x000000010d867824 */ /* 0x040fe400078e0286 */
[----:B------:R-:W-:Y:S01]  /*21b90*/  IMAD.IADD R135, R13, 0x1, R135 ;  /* 0x000000010d877824 */ /* 0x000fe200078e0287 */
[----:B---3--:R-:W-:Y:S02]  /*21ba0*/  FFMA R24, R70, R24, R11 ;  /* 0x0000001846187223 */ /* 0x008fe4000000000b */
[----:B------:R-:W2:Y:S01]  /*21bb0*/  LDL.LU R11, [R1+0x5c0] ;  /* 0x0005c000010b7983 */ /* 0x000ea20000300800 */
[----:B----4-:R-:W-:-:S03]  /*21bc0*/  FFMA R25, R69, R25, R2 ;  /* 0x0000001945197223 */ /* 0x010fc60000000002 */
[----:B------:R-:W3:Y:S01]  /*21bd0*/  LDL.LU R2, [R1+0x5bc] ;  /* 0x0005bc0001027983 */ /* 0x000ee20000300800 */
[----:B------:R-:W-:-:S03]  /*21be0*/  FFMA R44, R68, R44, R3 ;  /* 0x0000002c442c7223 */ /* 0x000fc60000000003 */
[----:B------:R-:W4:Y:S04]  /*21bf0*/  LDL.LU R3, [R1+0x5b8] ;  /* 0x0005b80001037983 */ /* 0x000f280000300800 */
[----:B------:R-:W-:Y:S04]  /*21c00*/  STL [R1+0x56c], R24 ;  /* 0x00056c1801007387 */ /* 0x000fe80000100800 */
[----:B------:R-:W-:Y:S04]  /*21c10*/  STL [R1+0x570], R25 ;  /* 0x0005701901007387 */ /* 0x000fe80000100800 */
[----:B------:R-:W-:Y:S04]  /*21c20*/  STL.64 [R1+0x20], R48 ;  /* 0x0000203001007387 */ /* 0x000fe80000100a00 */
[----:B------:R-:W-:Y:S04]  /*21c30*/  STL.64 [R1+0x28], R50 ;  /* 0x0000283201007387 */ /* 0x000fe80000100a00 */
[----:B------:R-:W-:Y:S04]  /*21c40*/  STL [R1+0x574], R44 ;  /* 0x0005742c01007387 */ /* 0x000fe80000100800 */
[----:B------:R1:W-:Y:S04]  /*21c50*/  STL [R1+0x2e8], R217 ;  /* 0x0002e8d901007387 */ /* 0x0003e80000100800 */
[----:B------:R0:W-:Y:S04]  /*21c60*/  STL [R1+0x2ec], R227 ;  /* 0x0002ece301007387 */ /* 0x0001e80000100800 */
[----:B------:R0:W-:Y:S04]  /*21c70*/  STL [R1+0x2f0], R230 ;  /* 0x0002f0e601007387 */ /* 0x0001e80000100800 */
[----:B------:R0:W-:Y:S04]  /*21c80*/  STL [R1+0x2f4], R234 ;  /* 0x0002f4ea01007387 */ /* 0x0001e80000100800 */
[----:B------:R0:W-:Y:S04]  /*21c90*/  STL [R1+0x2f8], R228 ;  /* 0x0002f8e401007387 */ /* 0x0001e80000100800 */
[----:B------:R0:W-:Y:S04]  /*21ca0*/  STL [R1+0x2fc], R252 ;  /* 0x0002fcfc01007387 */ /* 0x0001e80000100800 */
[----:B------:R0:W-:Y:S04]  /*21cb0*/  STL [R1+0x300], R132 ;  /* 0x0003008401007387 */ /* 0x0001e80000100800 */
[----:B------:R-:W2:Y:S04]  /*21cc0*/  LDL.LU R219, [R1+0x2d8] ;  /* 0x0002d80001db7983 */ /* 0x000ea80000300800 */
[----:B------:R0:W-:Y:S04]  /*21cd0*/  STL [R1+0x2e4], R133 ;  /* 0x0002e48501007387 */ /* 0x0001e80000100800 */
[----:B------:R-:W3:Y:S04]  /*21ce0*/  LDL.LU R224, [R1+0x2d4] ;  /* 0x0002d40001e07983 */ /* 0x000ee80000300800 */
[----:B------:R0:W-:Y:S04]  /*21cf0*/  STL [R1+0x2e0], R134 ;  /* 0x0002e08601007387 */ /* 0x0001e80000100800 */
[----:B------:R-:W4:Y:S04]  /*21d00*/  LDL.LU R209, [R1+0x2d0] ;  /* 0x0002d00001d17983 */ /* 0x000f280000300800 */
[----:B------:R0:W-:Y:S04]  /*21d10*/  STL [R1+0x2dc], R135 ;  /* 0x0002dc8701007387 */ /* 0x0001e80000100800 */
[----:B------:R-:W4:Y:S04]  /*21d20*/  LDL.LU R232, [R1+0x2cc] ;  /* 0x0002cc0001e87983 */ /* 0x000f280000300800 */
        /* <DEDUP_REMOVED lines=17> */
[----:B-1----:R-:W4:Y:S04]  /*21e40*/  LDL.LU R217, [R1+0x284] ;  /* 0x0002840001d97983 */ /* 0x002f280000300800 */
[----:B0-----:R-:W4:Y:S04]  /*21e50*/  LDL.LU R227, [R1+0x280] ;  /* 0x0002800001e37983 */ /* 0x001f280000300800 */
[----:B------:R-:W4:Y:S04]  /*21e60*/  LDL.LU R230, [R1+0x27c] ;  /* 0x00027c0001e67983 */ /* 0x000f280000300800 */
[----:B------:R-:W4:Y:S04]  /*21e70*/  LDL.LU R234, [R1+0x278] ;  /* 0x0002780001ea7983 */ /* 0x000f280000300800 */
[----:B------:R-:W4:Y:S04]  /*21e80*/  LDL.LU R228, [R1+0x274] ;  /* 0x0002740001e47983 */ /* 0x000f280000300800 */
[----:B------:R-:W4:Y:S04]  /*21e90*/  LDL.LU R252, [R1+0x270] ;  /* 0x0002700001fc7983 */ /* 0x000f280000300800 */
[----:B------:R-:W4:Y:S04]  /*21ea0*/  LDL.LU R132, [R1+0x26c] ;  /* 0x00026c0001847983 */ /* 0x000f280000300800 */
[----:B------:R-:W4:Y:S04]  /*21eb0*/  LDL.LU R133, [R1+0x268] ;  /* 0x0002680001857983 */ /* 0x000f280000300800 */
[----:B------:R-:W4:Y:S04]  /*21ec0*/  LDL.LU R134, [R1+0x264] ;  /* 0x0002640001867983 */ /* 0x000f280000300800 */
[----:B------:R-:W4:Y:S01]  /*21ed0*/  LDL.LU R135, [R1+0x260] ;  /* 0x0002600001877983 */ /* 0x000f220000300800 */
[----:B--2---:R-:W-:-:S02]  /*21ee0*/  IMAD.IADD R219, R13, 0x1, R219 ;  /* 0x000000010ddb7824 */ /* 0x004fc400078e02db */
[----:B---3--:R-:W-:-:S03]  /*21ef0*/  IMAD.IADD R224, R13, 0x1, R224 ;  /* 0x000000010de07824 */ /* 0x008fc600078e02e0 */
[----:B------:R0:W-:Y:S01]  /*21f00*/  STL [R1+0x2d8], R219 ;  /* 0x0002d8db01007387 */ /* 0x0001e20000100800 */
[----:B----4-:R-:W-:-:S03]  /*21f10*/  IMAD.IADD R209, R13, 0x1, R209 ;  /* 0x000000010dd17824 */ /* 0x010fc600078e02d1 */
[----:B------:R1:W-:Y:S01]  /*21f20*/  STL [R1+0x2d4], R224 ;  /* 0x0002d4e001007387 */ /* 0x0003e20000100800 */
[----:B------:R-:W-:-:S03]  /*21f30*/  IMAD.IADD R232, R13, 0x1, R232 ;  /* 0x000000010de87824 */ /* 0x000fc600078e02e8 */
        /* <DEDUP_REMOVED lines=52> */
[----:B0-----:R-:W4:Y:S01]  /*22280*/  LDL.LU R219, [R1+0x25c] ;  /* 0x00025c0001db7983 */ /* 0x001f220000300800 */
[----:B------:R-:W-:-:S03]  /*22290*/  IMAD.IADD R135, R13, 0x1, R135 ;  /* 0x000000010d877824 */ /* 0x000fc600078e0287 */
[----:B------:R0:W-:Y:S04]  /*222a0*/  STL [R1+0x268], R133 ;  /* 0x0002688501007387 */ /* 0x0001e80000100800 */
[----:B-1----:R-:W4:Y:S04]  /*222b0*/  LDL.LU R224, [R1+0x258] ;  /* 0x0002580001e07983 */ /* 0x002f280000300800 */
[----:B------:R1:W-:Y:S04]  /*222c0*/  STL [R1+0x264], R134 ;  /* 0x0002648601007387 */ /* 0x0003e80000100800 */
[----:B--2---:R-:W2:Y:S04]  /*222d0*/  LDL.LU R209, [R1+0x254] ;  /* 0x0002540001d17983 */ /* 0x004ea80000300800 */
[----:B------:R0:W-:Y:S04]  /*222e0*/  STL [R1+0x260], R135 ;  /* 0x0002608701007387 */ /* 0x0001e80000100800 */
[----:B---3--:R-:W3:Y:S04]  /*222f0*/  LDL.LU R232, [R1+0x250] ;  /* 0x0002500001e87983 */ /* 0x008ee80000300800 */
[----:B------:R-:W3:Y:S04]  /*22300*/  LDL.LU R172, [R1+0x24c] ;  /* 0x00024c0001ac7983 */ /* 0x000ee80000300800 */
        /* <DEDUP_REMOVED lines=23> */
[----:B0-----:R-:W3:Y:S04]  /*22480*/  LDL.LU R133, [R1+0x50c] ;  /* 0x00050c0001857983 */ /* 0x001ee80000300800 */
[----:B-1----:R-:W3:Y:S04]  /*22490*/  LDL.LU R134, [R1+0x510] ;  /* 0x0005100001867983 */ /* 0x002ee80000300800 */
[----:B------:R-:W3:Y:S01]  /*224a0*/  LDL.LU R135, [R1+0x204] ;  /* 0x0002040001877983 */ /* 0x000ee20000300800 */
[----:B------:R-:W-:-:S02]  /*224b0*/  IMAD.IADD R218, R13, 0x1, R218 ;  /* 0x000000010dda7824 */ /* 0x000fc400078e02da */
[C---:B------:R-:W-:Y:S02]  /*224c0*/  IMAD.IADD R11, R13.reuse, 0x1, R11 ;  /* 0x000000010d0b7824 */ /* 0x040fe400078e020b */
[C---:B----4-:R-:W-:Y:S02]  /*224d0*/  IMAD.IADD R219, R13.reuse, 0x1, R219 ;  /* 0x000000010ddb7824 */ /* 0x050fe400078e02db */
[----:B------:R-:W-:-:S03]  /*224e0*/  IMAD.IADD R224, R13, 0x1, R224 ;  /* 0x000000010de07824 */ /* 0x000fc600078e02e0 */
[----:B------:R-:W-:Y:S01]  /*224f0*/  STL [R1+0x25c], R219 ;  /* 0x00025cdb01007387 */ /* 0x000fe20000100800 */
[----:B--2---:R-:W-:-:S03]  /*22500*/  IMAD.IADD R209, R13, 0x1, R209 ;  /* 0x000000010dd17824 */ /* 0x004fc600078e02d1 */
[----:B------:R-:W-:Y:S01]  /*22510*/  STL [R1+0x258], R224 ;  /* 0x000258e001007387 */ /* 0x000fe20000100800 */
[----:B---3--:R-:W-:-:S03]  /*22520*/  IMAD.IADD R232, R13, 0x1, R232 ;  /* 0x000000010de87824 */ /* 0x008fc600078e02e8 */
[----:B------:R-:W-:Y:S01]  /*22530*/  STL [R1+0x254], R209 ;  /* 0x000254d101007387 */ /* 0x000fe20000100800 */
[----:B------:R-:W-:-:S03]  /*22540*/  IMAD.IADD R172, R13, 0x1, R172 ;  /* 0x000000010dac7824 */ /* 0x000fc600078e02ac */
        /* <DEDUP_REMOVED lines=52> */
[----:B------:R0:W-:Y:S04]  /*22890*/  STL [R1+0x330], R218 ;  /* 0x000330da01007387 */ /* 0x0001e80000100800 */
[----:B------:R-:W-:Y:S04]  /*228a0*/  STL [R1+0x510], R134 ;  /* 0x0005108601007387 */ /* 0x000fe80000100800 */
[----:B0-----:R-:W2:Y:S04]  /*228b0*/  LDL.LU R218, [R1+0x5b4] ;  /* 0x0005b40001da7983 */ /* 0x001ea80000300800 */
[----:B------:R-:W-:Y:S04]  /*228c0*/  STL [R1+0x204], R135 ;  /* 0x0002048701007387 */ /* 0x000fe80000100800 */
[----:B------:R-:W-:Y:S04]  /*228d0*/  STL [R1+0x42c], R26 ;  /* 0x00042c1a01007387 */ /* 0x000fe80000100800 */
[----:B------:R-:W3:Y:S04]  /*228e0*/  LDL.LU R13, [R1+0x174] ;  /* 0x00017400010d7983 */ /* 0x000ee80000300800 */
[----:B------:R-:W4:Y:S04]  /*228f0*/  LDL.LU R12, [R1+0x170] ;  /* 0x00017000010c7983 */ /* 0x000f280000300800 */
[----:B---3--:R0:W-:Y:S04]  /*22900*/  STL [R1+0x50], R13 ;  /* 0x0000500d01007387 */ /* 0x0081e80000100800 */
[----:B0-----:R-:W3:Y:S04]  /*22910*/  LDL.LU R13, [R1+0x16c] ;  /* 0x00016c00010d7983 */ /* 0x001ee80000300800 */
[----:B----4-:R0:W-:Y:S04]  /*22920*/  STL [R1+0x54], R12 ;  /* 0x0000540c01007387 */ /* 0x0101e80000100800 */
[----:B0-----:R-:W4:Y:S04]  /*22930*/  LDL.LU R12, [R1+0x168] ;  /* 0x00016800010c7983 */ /* 0x001f280000300800 */
        /* <DEDUP_REMOVED lines=114> */
[----:B----4-:R2:W-:Y:S02]  /*23060*/  STL [R1+0x414], R12 ;  /* 0x0004140c01007387 */ /* 0x0105e40000100800 */
[----:B--2---:R-:W-:-:S02]  /*23070*/  IMAD.MOV.U32 R12, RZ, RZ, R218 ;  /* 0x000000ffff0c7224 */ /* 0x004fc400078e00da */
[----:B------:R0:W5:Y:S01]  /*23080*/  LDL.LU R218, [R1+0x5b0] ;  /* 0x0005b00001da7983 */ /* 0x0001620000300800 */
[----:B------:R-:W-:Y:S01]  /*23090*/  FFMA R136, R95, UR16, R136 ;  /* 0x000000105f887c23 */ /* 0x000fe20008000088 */
        /* <DEDUP_REMOVED lines=8> */
[----:B------:R0:W1:Y:S01]  /*23120*/  R2UR UR17, R138 ;  /* 0x000000008a1173c2 */ /* 0x00006200000e0000 */
[----:B------:R-:W-:Y:S07]  /*23130*/  HMMA.1688.F32.TF32 R244, R244, R14, R168 ;  /* 0x0000000ef4f4723c */ /* 0x000fee00000810a8 */
[----:B------:R0:W2:Y:S08]  /*23140*/  R2UR UR16, R136 ;  /* 0x00000000881073c2 */ /* 0x0000b000000e0000 */
[----:B------:R0:W4:Y:S08]  /*23150*/  R2UR UR15, R139 ;  /* 0x000000008b0f73c2 */ /* 0x00013000000e0000 */
[----:B------:R0:W0:Y:S08]  /*23160*/  R2UR UR14, R137 ;  /* 0x00000000890e73c2 */ /* 0x00003000000e0000 */
        /* <DEDUP_REMOVED lines=9> */
[----:B------:R0:W0:Y:S01]  /*23200*/  R2UR UR4, R148 ;  /* 0x00000000940473c2 */ /* 0x00002200000e0000 */
[----:B---3--:R3:W-:Y:S02]  /*23210*/  STL [R1+0x418], R13 ;  /* 0x0004180d01007387 */ /* 0x0087e40000100800 */
[----:B---3--:R-:W-:-:S02]  /*23220*/  IMAD.MOV.U32 R13, RZ, RZ, R3 ;  /* 0x000000ffff0d7224 */ /* 0x008fc400078e0003 */
[----:B------:R3:W5:Y:S04]  /*23230*/  LDL.LU R3, [R1+0x5ac] ;  /* 0x0005ac0001037983 */ /* 0x0007680000300800 */
[----:B------:R0:W-:Y:S02]  /*23240*/  STL [R1+0x41c], R12 ;  /* 0x00041c0c01007387 */ /* 0x0001e40000100800 */
[----:B0-----:R-:W-:Y:S02]  /*23250*/  IMAD.MOV.U32 R12, RZ, RZ, R2 ;  /* 0x000000ffff0c7224 */ /* 0x001fe400078e0002 */
[----:B------:R3:W5:Y:S04]  /*23260*/  LDL.LU R2, [R1+0x5a8] ;  /* 0x0005a80001027983 */ /* 0x0007680000300800 */
[----:B------:R3:W-:Y:S04]  /*23270*/  STL [R1+0x420], R13 ;  /* 0x0004200d01007387 */ /* 0x0007e80000100800 */
[----:B------:R3:W-:Y:S01]  /*23280*/  STL [R1+0x424], R12 ;  /* 0x0004240c01007387 */ /* 0x0007e20000100800 */
[----:B-12-4-:R-:W-:Y:S01]  /*23290*/  @!P3 CALL.REL.NOINC `(.L_x_2) ;  /* 0x000000100000b944 */ /* 0x016fe20003c00000 */
[----:B------:R-:W-:Y:S05]  /*232a0*/  BRA `(.L_x_3) ;  /* 0xfffe07f000007947 */ /* 0x000fea000383ffff */
.L_x_2:
[----:B------:R-:W-:Y:S02]  /*232b0*/  IMAD.MOV.U32 R5, RZ, RZ, R25 ;  /* 0x000000ffff057224 */ /* 0x000fe400078e0019 */
[----:B------:R-:W-:-:S02]  /*232c0*/  IMAD.MOV.U32 R6, RZ, RZ, R24 ;  /* 0x000000ffff067224 */ /* 0x000fc400078e0018 */
[----:B------:R-:W-:Y:S02]  /*232d0*/  IMAD.MOV.U32 R4, RZ, RZ, R44 ;  /* 0x000000ffff047224 */ /* 0x000fe400078e002c */
[----:B------:R-:W-:Y:S02]  /*232e0*/  IMAD.MOV.U32 R7, RZ, RZ, R43 ;  /* 0x000000ffff077224 */ /* 0x000fe400078e002b */
[----:B------:R-:W-:Y:S02]  /*232f0*/  IMAD.MOV.U32 R8, RZ, RZ, R42 ;  /* 0x000000ffff087224 */ /* 0x000fe400078e002a */
[----:B------:R-:W-:Y:S02]  /*23300*/  IMAD.MOV.U32 R9, RZ, RZ, R41 ;  /* 0x000000ffff097224 */ /* 0x000fe400078e0029 */
[----:B------:R-:W-:Y:S02]  /*23310*/  IMAD.MOV.U32 R10, RZ, RZ, R40 ;  /* 0x000000ffff0a7224 */ /* 0x000fe400078e0028 */
[----:B------:R-:W-:-:S02]  /*23320*/  IMAD.MOV.U32 R11, RZ, RZ, R39 ;  /* 0x000000ffff0b7224 */ /* 0x000fc400078e0027 */
[----:B---3--:R-:W-:Y:S02]  /*23330*/  IMAD.MOV.U32 R12, RZ, RZ, R38 ;  /* 0x000000ffff0c7224 */ /* 0x008fe400078e0026 */
[----:B------:R-:W-:Y:S02]  /*23340*/  IMAD.MOV.U32 R13, RZ, RZ, R37 ;  /* 0x000000ffff0d7224 */ /* 0x000fe400078e0025 */
[----:B------:R-:W-:Y:S02]  /*23350*/  IMAD.MOV.U32 R14, RZ, RZ, R36 ;  /* 0x000000ffff0e7224 */ /* 0x000fe400078e0024 */
[----:B------:R-:W-:Y:S02]  /*23360*/  IMAD.MOV.U32 R15, RZ, RZ, R32 ;  /* 0x000000ffff0f7224 */ /* 0x000fe400078e0020 */
[----:B------:R-:W-:Y:S02]  /*23370*/  IMAD.MOV.U32 R24, RZ, RZ, R35 ;  /* 0x000000ffff187224 */ /* 0x000fe400078e0023 */
[----:B------:R-:W-:-:S02]  /*23380*/  IMAD.MOV.U32 R25, RZ, RZ, R34 ;  /* 0x000000ffff197224 */ /* 0x000fc400078e0022 */
[----:B------:R-:W-:Y:S02]  /*23390*/  IMAD.MOV.U32 R26, RZ, RZ, R33 ;  /* 0x000000ffff1a7224 */ /* 0x000fe400078e0021 */
[----:B------:R-:W-:Y:S02]  /*233a0*/  IMAD.MOV.U32 R28, RZ, RZ, R31 ;  /* 0x000000ffff1c7224 */ /* 0x000fe400078e001f */
[----:B------:R-:W-:Y:S02]  /*233b0*/  IMAD.U32 R31, RZ, RZ, UR4 ;  /* 0x00000004ff1f7e24 */ /* 0x000fe4000f8e00ff */
[----:B------:R-:W-:Y:S02]  /*233c0*/  IMAD.U32 R32, RZ, RZ, UR5 ;  /* 0x00000005ff207e24 */ /* 0x000fe4000f8e00ff */
[----:B------:R-:W-:Y:S02]  /*233d0*/  IMAD.U32 R33, RZ, RZ, UR6 ;  /* 0x00000006ff217e24 */ /* 0x000fe4000f8e00ff */
[----:B------:R-:W-:-:S02]  /*233e0*/  IMAD.U32 R34, RZ, RZ, UR7 ;  /* 0x00000007ff227e24 */ /* 0x000fc4000f8e00ff */
[----:B------:R-:W-:Y:S02]  /*233f0*/  IMAD.U32 R35, RZ, RZ, UR8 ;  /* 0x00000008ff237e24 */ /* 0x000fe4000f8e00ff */
[----:B------:R-:W-:Y:S02]  /*23400*/  IMAD.U32 R36, RZ, RZ, UR9 ;  /* 0x00000009ff247e24 */ /* 0x000fe4000f8e00ff */
        /* <DEDUP_REMOVED lines=39> */
.L_x_1:
        /* <DEDUP_REMOVED lines=8> */
[----:B------:R-:W4:Y:S04]  /*23700*/  LDL R76, [R1] ;  /* 0x00000000014c7983 */ /* 0x000f280000100800 */
[----:B-----5:R-:W4:Y:S04]  /*23710*/  LDL R3, [R1+0x4] ;  /* 0x0000040001037983 */ /* 0x020f280000100800 */
[----:B------:R-:W4:Y:S04]  /*23720*/  LDL R2, [R1+0x8] ;  /* 0x0000080001027983 */ /* 0x000f280000100800 */
[----:B0-----:R-:W4:Y:S04]  /*23730*/  LDL R0, [R1+0xc] ;  /* 0x00000c0001007983 */ /* 0x001f280000100800 */
[----:B------:R-:W4:Y:S04]  /*23740*/  LDL.LU R86, [R1+0x428] ;  /* 0x0004280001567983 */ /* 0x000f280000300800 */
[----:B------:R-:W4:Y:S04]  /*23750*/  LDL.LU R85, [R1+0x5a4] ;  /* 0x0005a40001557983 */ /* 0x000f280000300800 */
[----:B------:R-:W-:Y:S06]  /*23760*/  BAR.SYNC.DEFER_BLOCKING 0x0 ;  /* 0x0000000000007b1d */ /* 0x000fec0000010000 */
[----:B------:R-:W-:Y:S01]  /*23770*/  ULDC.64 UR10, c[0x0][0x118] ;  /* 0x00004600000a7ab9 */ /* 0x000fe20000000a00 */
[----:B------:R0:W5:Y:S04]  /*23780*/  LDL R252, [R1+0x4f8] ;  /* 0x0004f80001fc7983 */ /* 0x0001680000100800 */
[----:B------:R0:W5:Y:S04]  /*23790*/  LDL R223, [R1+0x4f4] ;  /* 0x0004f40001df7983 */ /* 0x0001680000100800 */
[----:B------:R0:W5:Y:S04]  /*237a0*/  LDL R222, [R1+0x4f0] ;  /* 0x0004f00001de7983 */ /* 0x0001680000100800 */
[----:B------:R1:W-:Y:S04]  /*237b0*/  STS.128 [0x4000], R4 ;  /* 0x00400004ff007388 */ /* 0x0003e80000000c00 */
[----:B------:R0:W-:Y:S04]  /*237c0*/  STS.128 [0x4010], R8 ;  /* 0x00401008ff007388 */ /* 0x0001e80000000c00 */
[----:B------:R0:W-:Y:S04]  /*237d0*/  STS.128 [0x4020], R12 ;  /* 0x0040200cff007388 */ /* 0x0001e80000000c00 */
[----:B------:R0:W-:Y:S04]  /*237e0*/  STS.128 [0x4030], R24 ;  /* 0x00403018ff007388 */ /* 0x0001e80000000c00 */
[----:B------:R0:W-:Y:S04]  /*237f0*/  STS.128 [0x4040], R28 ;  /* 0x0040401cff007388 */ /* 0x0001e80000000c00 */
[----:B------:R0:W-:Y:S04]  /*23800*/  STS.128 [0x4050], R32 ;  /* 0x00405020ff007388 */ /* 0x0001e80000000c00 */
[----:B------:R0:W-:Y:S04]  /*23810*/  STS.128 [0x4060], R36 ;  /* 0x00406024ff007388 */ /* 0x0001e80000000c00 */
[----:B------:R0:W-:Y:S04]  /*23820*/  STS.128 [0x4070], R40 ;  /* 0x00407028ff007388 */ /* 0x0001e80000000c00 */
[----:B------:R-:W0:Y:S01]  /*23830*/  S2R R92, SR_TID.X ;  /* 0x00000000005c7919 */ /* 0x000e220000002100 */
[----:B------:R-:W-:-:S02]  /*23840*/  UIADD3 UR4, -UR56, 0x1, URZ ;  /* 0x0000000138047890 */ /* 0x000fc4000fffe13f */
[----:B------:R-:W-:Y:S01]  /*23850*/  UIADD3 UR5, -UR56, URZ, URZ ;  /* 0x0000003f38057290 */ /* 0x000fe2000fffe13f */
[----:B------:R-:W0:Y:S01]  /*23860*/  S2R R221, SR_TID.X ;  /* 0x0000000000dd7919 */ /* 0x000e220000002100 */
[----:B--2---:R-:W-:Y:S02]  /*23870*/  IMAD.MOV.U32 R224, RZ, RZ, R84 ;  /* 0x000000ffffe07224 */ /* 0x004fe400078e0054 */
[----:B---3--:R-:W-:Y:S02]  /*23880*/  IMAD.MOV.U32 R225, RZ, RZ, R83 ;  /* 0x000000ffffe17224 */ /* 0x008fe400078e0053 */
[----:B----4-:R-:W-:Y:S02]  /*23890*/  IMAD.MOV.U32 R226, RZ, RZ, R82 ;  /* 0x000000ffffe27224 */ /* 0x010fe400078e0052 */
        /* <DEDUP_REMOVED lines=8> */
[----:B------:R-:W-:Y:S02]  /*23920*/  IMAD.MOV.U32 R235, RZ, RZ, R0 ;  /* 0x000000ffffeb7224 */ /* 0x000fe400078e0000 */
[----:B------:R-:W-:Y:S01]  /*23930*/  IMAD.SHL.U32 R196, R86, 0x4, RZ ;  /* 0x0000000456c47824 */ /* 0x000fe200078e00ff */
[----:B------:R-:W-:Y:S01]  /*23940*/  BAR.SYNC.DEFER_BLOCKING 0x0 ;  /* 0x0000000000007b1d */ /* 0x000fe20000010000 */
[----:B------:R-:W-:-:S05]  /*23950*/  IMAD.SHL.U32 R208, R85, 0x4, RZ ;  /* 0x0000000455d07824 */ /* 0x000fca00078e00ff */
[----:B------:R2:W3:Y:S04]  /*23960*/  LDS R217, [R196+0x4000] ;  /* 0x00400000c4d97984 */ /* 0x0004e80000000800 */
[----:B------:R2:W4:Y:S04]  /*23970*/  LDS R216, [R208+0x4000] ;  /* 0x00400000d0d87984 */ /* 0x0005280000000800 */
[----:B------:R-:W-:Y:S01]  /*23980*/  BAR.SYNC.DEFER_BLOCKING 0x0 ;  /* 0x0000000000007b1d */ /* 0x000fe20000010000 */
[----:B------:R-:W-:Y:S02]  /*23990*/  IMAD.MOV.U32 R2, RZ, RZ, c[0x0][0x198] ;  /* 0x00006600ff027624 */ /* 0x000fe400078e00ff */
[----:B------:R-:W-:-:S03]  /*239a0*/  IMAD.MOV.U32 R3, RZ, RZ, c[0x0][0x19c] ;  /* 0x00006700ff037624 */ /* 0x000fc600078e00ff */
        /* <DEDUP_REMOVED lines=8> */
[----:B------:R-:W-:Y:S06]  /*23a30*/  BAR.SYNC.DEFER_BLOCKING 0x0 ;  /* 0x0000000000007b1d */ /* 0x000fec0000010000 */
[----:B------:R-:W2:Y:S04]  /*23a40*/  LDG.E R2, [R2.64] ;  /* 0x0000000a02027981 */ /* 0x000ea8000c1e1900 */
[----:B------:R1:W2:Y:S04]  /*23a50*/  LDS R215, [R196+0x4000] ;  /* 0x00400000c4d77984 */ /* 0x0002a80000000800 */
[----:B------:R1:W2:Y:S01]  /*23a60*/  LDS R214, [R208+0x4000] ;  /* 0x00400000d0d67984 */ /* 0x0002a20000000800 */
[----:B0-----:R-:W-:-:S02]  /*23a70*/  LOP3.LUT R145, R92, 0x2, RZ, 0xc0, !PT ;  /* 0x000000025c917812 */ /* 0x001fc400078ec0ff */
[C---:B------:R-:W-:Y:S02]  /*23a80*/  LOP3.LUT R146, R92.reuse, 0x4, RZ, 0xc0, !PT ;  /* 0x000000045c927812 */ /* 0x040fe400078ec0ff */
[C---:B------:R-:W-:Y:S01]  /*23a90*/  LOP3.LUT R147, R92.reuse, 0x1, RZ, 0xc0, !PT ;  /* 0x000000015c937812 */ /* 0x040fe200078ec0ff */
[----:B------:R-:W-:Y:S01]  /*23aa0*/  IMAD.SHL.U32 R145, R145, 0x4, RZ ;  /* 0x0000000491917824 */ /* 0x000fe200078e00ff */
[----:B------:R-:W-:Y:S01]  /*23ab0*/  LOP3.LUT R144, R92, 0x8, RZ, 0xc0, !PT ;  /* 0x000000085c907812 */ /* 0x000fe200078ec0ff */
[----:B-1----:R-:W-:Y:S02]  /*23ac0*/  IMAD.MOV.U32 R4, RZ, RZ, c[0x0][0x1a0] ;  /* 0x00006800ff047624 */ /* 0x002fe400078e00ff */
[----:B------:R-:W-:Y:S02]  /*23ad0*/  IMAD.MOV.U32 R5, RZ, RZ, c[0x0][0x1a4] ;  /* 0x00006900ff057624 */ /* 0x000fe400078e00ff */
[----:B------:R-:W-:Y:S02]  /*23ae0*/  IMAD.SHL.U32 R146, R146, 0x4, RZ ;  /* 0x0000000492927824 */ /* 0x000fe400078e00ff */
[----:B------:R-:W-:Y:S01]  /*23af0*/  IMAD R143, R147, 0x4, R145 ;  /* 0x00000004938f7824 */ /* 0x000fe200078e0291 */
[----:B------:R0:W5:Y:S01]  /*23b00*/  LDG.E R4, [R4.64] ;  /* 0x0000000a04047981 */ /* 0x000162000c1e1900 */
[----:B------:R-:W-:-:S02]  /*23b10*/  IMAD.SHL.U32 R144, R144, 0x4, RZ ;  /* 0x0000000490907824 */ /* 0x000fc400078e00ff */
[----:B------:R-:W-:Y:S01]  /*23b20*/  IMAD.IADD R143, R143, 0x1, R146 ;  /* 0x000000018f8f7824 */ /* 0x000fe200078e0292 */
[----:B------:R-:W-:-:S03]  /*23b30*/  LOP3.LUT R209, R92, 0x10, RZ, 0xc0, !PT ;  /* 0x000000105cd17812 */ /* 0x000fc600078ec0ff */
[----:B------:R-:W-:Y:S02]  /*23b40*/  IMAD.IADD R143, R143, 0x1, R144 ;  /* 0x000000018f8f7824 */ /* 0x000fe400078e0290 */
[----:B--2---:R-:W-:-:S05]  /*23b50*/  IMAD.SHL.U32 R0, R2, 0x2, RZ ;  /* 0x0000000202007824 */ /* 0x004fca00078e00ff */
[----:B------:R-:W-:-:S04]  /*23b60*/  IMNMX R0, R0, UR4, PT ;  /* 0x0000000400007c17 */ /* 0x000fc8000b800200 */
[----:B------:R-:W-:-:S04]  /*23b70*/  IMNMX R0, R0, 0x1, PT ;  /* 0x0000000100007817 */ /* 0x000fc80003800200 */
[----:B------:R-:W-:-:S13]  /*23b80*/  ISETP.GT.AND P2, PT, R0, UR5, PT ;  /* 0x0000000500007c0c */ /* 0x000fda000bf44270 */
[----:B------:R-:W-:Y:S05]  /*23b90*/  @P2 BRA `(.L_x_4) ;  /* 0x000000a000002947 */ /* 0x000fea0003800000 */
[----:B0--34-:R-:W-:Y:S02]  /*23ba0*/  IMAD R207, R209, 0x4, R143 ;  /* 0x00000004d1cf7824 */ /* 0x019fe400078e028f */
[----:B------:R-:W-:-:S03]  /*23bb0*/  IMAD.SHL.U32 R206, R221, 0x10, RZ ;  /* 0x00000010ddce7824 */ /* 0x000fc600078e00ff */
[----:B------:R-:W-:Y:S02]  /*23bc0*/  LOP3.LUT R207, R207, UR55, RZ, 0x3c, !PT ;  /* 0x00000037cfcf7c12 */ /* 0x000fe4000f8e3cff */
[----:B------:R-:W-:Y:S02]  /*23bd0*/  LOP3.LUT R206, R206, 0x1c0, RZ, 0xc0, !PT ;  /* 0x000001c0cece7812 */ /* 0x000fe400078ec0ff */
[----:B------:R-:W-:Y:S02]  /*23be0*/  LOP3.LUT R213, R207, 0x100, RZ, 0xfc, !PT ;  /* 0x00000100cfd57812 */ /* 0x000fe400078efcff */
[----:B------:R-:W-:Y:S02]  /*23bf0*/  SHF.R.U32.HI R211, RZ, 0x4, R207 ;  /* 0x00000004ffd37819 */ /* 0x000fe400000116cf */
[----:B------:R-:W-:Y:S02]  /*23c00*/  SHF.R.U32.HI R210, RZ, 0x4, R213 ;  /* 0x00000004ffd27819 */ /* 0x000fe400000116d5 */
[----:B------:R-:W-:-:S02]  /*23c10*/  LOP3.LUT R211, R211, 0xc, RZ, 0xc0, !PT ;  /* 0x0000000cd3d37812 */ /* 0x000fc400078ec0ff */
[----:B------:R-:W-:Y:S01]  /*23c20*/  LOP3.LUT R210, R210, 0x1c, RZ, 0xc0, !PT ;  /* 0x0000001cd2d27812 */ /* 0x000fe200078ec0ff */
[----:B------:R-:W-:Y:S05]  /*23c30*/  BRA `(.L_x_5) ;  /* 0x000072c000007947 */ /* 0x000fea0003800000 */
.L_x_4:
[----:B0--34-:R-:W0:Y:S01]  /*23c40*/  S2R R2, SR_TID.X ;  /* 0x0000000000027919 */ /* 0x019e220000002100 */
[----:B------:R-:W-:Y:S01]  /*23c50*/  ULEA.HI UR4, UR5, -UR56, URZ, 0x1 ;  /* 0x8000003805047291 */ /* 0x000fe2000f8f083f */
[----:B------:R-:W-:Y:S01]  /*23c60*/  LOP3.LUT R218, R218, 0xfffdffff, RZ, 0xc0, !PT ;  /* 0xfffdffffdada7812 */ /* 0x000fe200078ec0ff */
[----:B------:R-:W-:Y:S01]  /*23c70*/  IMAD.MOV.U32 R86, RZ, RZ, 0x4 ;  /* 0x00000004ff567424 */ /* 0x000fe200078e00ff */
[----:B------:R-:W-:Y:S01]  /*23c80*/  CS2R R64, SRZ ;  /* 0x0000000000407805 */ /* 0x000fe2000001ff00 */
[----:B------:R-:W-:Y:S01]  /*23c90*/  ULOP3.LUT UR4, UR4, 0x3fffffe, URZ, 0xc0, !UPT ;  /* 0x03fffffe04047892 */ /* 0x000fe2000f8ec03f */
[----:B------:R-:W-:Y:S01]  /*23ca0*/  @P1 LOP3.LUT R218, R218, 0x20000, RZ, 0xfc, !PT ;  /* 0x00020000dada1812 */ /* 0x000fe200078efcff */
[----:B------:R-:W-:Y:S01]  /*23cb0*/  IMAD.WIDE.U32 R86, R143, R86, UR30 ;  /* 0x0000001e8f567e25 */ /* 0x000fe2000f8e0056 */
[----:B------:R-:W-:Y:S01]  /*23cc0*/  CS2R R66, SRZ ;  /* 0x0000000000427805 */ /* 0x000fe2000001ff00 */
[----:B------:R-:W-:Y:S01]  /*23cd0*/  UIADD3 UR4, -UR4, UR5, URZ ;  /* 0x0000000504047290 */ /* 0x000fe2000fffe13f */
[----:B------:R-:W-:Y:S01]  /*23ce0*/  LOP3.LUT R218, R218, 0xfffeffff, RZ, 0xc0, !PT ;  /* 0xfffeffffdada7812 */ /* 0x000fe200078ec0ff */
[----:B------:R-:W-:Y:S01]  /*23cf0*/  CS2R R60, SRZ ;  /* 0x00000000003c7805 */ /* 0x000fe2000001ff00 */
[----:B------:R-:W-:Y:S01]  /*23d00*/  CS2R R62, SRZ ;  /* 0x00000000003e7805 */ /* 0x000fe2000001ff00 */
[----:B------:R-:W-:Y:S01]  /*23d10*/  CS2R R52, SRZ ;  /* 0x0000000000347805 */ /* 0x000fe2000001ff00 */
[----:B------:R-:W-:Y:S01]  /*23d20*/  @P0 LOP3.LUT R218, R218, 0x10000, RZ, 0xfc, !PT ;  /* 0x00010000dada0812 */ /* 0x000fe200078efcff */
[----:B------:R-:W-:Y:S01]  /*23d30*/  CS2R R54, SRZ ;  /* 0x0000000000367805 */ /* 0x000fe2000001ff00 */
[----:B-----5:R-:W-:Y:S01]  /*23d40*/  LEA R0, R4, UR4, 0x1 ;  /* 0x0000000404007c11 */ /* 0x020fe2000f8e08ff */
[----:B------:R-:W-:Y:S01]  /*23d50*/  CS2R R56, SRZ ;  /* 0x0000000000387805 */ /* 0x000fe2000001ff00 */
[----:B------:R-:W-:Y:S01]  /*23d60*/  CS2R R58, SRZ ;  /* 0x00000000003a7805 */ /* 0x000fe2000001ff00 */
[----:B------:R-:W-:-:S02]  /*23d70*/  CS2R R10, SRZ ;  /* 0x00000000000a7805 */ /* 0x000fc4000001ff00 */
[----:B------:R-:W-:Y:S01]  /*23d80*/  IMAD.SHL.U32 R0, R0, 0x40, RZ ;  /* 0x0000004000007824 */ /* 0x000fe200078e00ff */
[----:B0-----:R-:W-:-:S04]  /*23d90*/  SHF.R.U32.HI R2, RZ, 0x4, R2 ;  /* 0x00000004ff027819 */ /* 0x001fc80000011602 */
[----:B------:R-:W-:-:S04]  /*23da0*/  SGXT.U32 R2, R2, 0x2 ;  /* 0x000000020202781a */ /* 0x000fc80000000000 */
[C---:B------:R-:W-:Y:S02]  /*23db0*/  LOP3.LUT R161, R0.reuse, R2, RZ, 0xfc, !PT ;  /* 0x0000000200a17212 */ /* 0x040fe400078efcff */
[--C-:B------:R-:W-:Y:S02]  /*23dc0*/  LOP3.LUT R162, R0, 0x4, R2.reuse, 0xfe, !PT ;  /* 0x0000000400a27812 */ /* 0x100fe400078efe02 */
[C---:B------:R-:W-:Y:S01]  /*23dd0*/  ISETP.GE.AND P1, PT, R161.reuse, 0x40, PT ;  /* 0x00000040a100780c */ /* 0x040fe20003f26270 */
[----:B------:R-:W-:Y:S01]  /*23de0*/  IMAD.SHL.U32 R3, R161, 0x40, RZ ;  /* 0x00000040a1037824 */ /* 0x000fe200078e00ff */
[C---:B------:R-:W-:Y:S01]  /*23df0*/  ISETP.GE.AND P0, PT, R162.reuse, 0x40, PT ;  /* 0x00000040a200780c */ /* 0x040fe20003f06270 */
[----:B------:R-:W-:Y:S01]  /*23e00*/  IMAD.SHL.U32 R5, R162, 0x40, RZ ;  /* 0x00000040a2057824 */ /* 0x000fe200078e00ff */
[C-C-:B------:R-:W-:Y:S02]  /*23e10*/  LOP3.LUT R163, R0.reuse, 0x8, R2.reuse, 0xfe, !PT ;  /* 0x0000000800a37812 */ /* 0x140fe400078efe02 */
[C---:B------:R-:W-:Y:S01]  /*23e20*/  LOP3.LUT R170, R0.reuse, 0xc, R2, 0xfe, !PT ;  /* 0x0000000c00aa7812 */ /* 0x040fe200078efe02 */
[----:B------:R-:W-:Y:S01]  /*23e30*/  IMAD.WIDE R4, R5, 0x4, R86 ;  /* 0x0000000405047825 */ /* 0x000fe200078e0256 */
[----:B------:R-:W-:-:S02]  /*23e40*/  LOP3.LUT R171, R0, 0x10, R2, 0xfe, !PT ;  /* 0x0000001000ab7812 */ /* 0x000fc400078efe02 */
[C-C-:B------:R-:W-:Y:S01]  /*23e50*/  LOP3.LUT R192, R0.reuse, 0x14, R2.reuse, 0xfe, !PT ;  /* 0x0000001400c07812 */ /* 0x140fe200078efe02 */
[----:B------:R-:W-:Y:S01]  /*23e60*/  IMAD.SHL.U32 R7, R163, 0x40, RZ ;  /* 0x00000040a3077824 */ /* 0x000fe200078e00ff */
[--C-:B------:R-:W-:Y:S01]  /*23e70*/  LOP3.LUT R193, R0, 0x18, R2.reuse, 0xfe, !PT ;  /* 0x0000001800c17812 */ /* 0x100fe200078efe02 */
[----:B------:R-:W-:Y:S01]  /*23e80*/  IMAD.SHL.U32 R13, R170, 0x40, RZ ;  /* 0x00000040aa0d7824 */ /* 0x000fe200078e00ff */
[C-C-:B------:R-:W-:Y:S01]  /*23e90*/  LOP3.LUT R194, R0.reuse, 0x1c, R2.reuse, 0xfe, !PT ;  /* 0x0000001c00c27812 */ /* 0x140fe200078efe02 */
[----:B------:R0:W2:Y:S01]  /*23ea0*/  @!P0 LDG.E.128 R60, [R4.64] ;  /* 0x0000000a043c8981 */ /* 0x0000a2000c1e1d00 */
[C---:B------:R-:W-:Y:S01]  /*23eb0*/  LOP3.LUT R195, R0.reuse, 0x20, R2, 0xfe, !PT ;  /* 0x0000002000c37812 */ /* 0x040fe200078efe02 */
[----:B------:R-:W-:Y:S01]  /*23ec0*/  IMAD.WIDE R6, R7, 0x4, R86 ;  /* 0x0000000407067825 */ /* 0x000fe200078e0256 */
        /* <DEDUP_REMOVED lines=9> */
[----:B------:R-:W-:Y:S01]  /*23f60*/  IMAD.SHL.U32 R29, R193, 0x40, RZ ;  /* 0x00000040c11d7824 */ /* 0x000fe200078e00ff */
[----:B------:R-:W-:Y:S01]  /*23f70*/  LOP3.LUT R204, R0, 0x3c, R2, 0xfe, !PT ;  /* 0x0000003c00cc7812 */ /* 0x000fe200078efe02 */
[----:B------:R-:W-:Y:S01]  /*23f80*/  IMAD.WIDE R2, R3, 0x4, R86 ;  /* 0x0000000403027825 */ /* 0x000fe200078e0256 */
[----:B------:R-:W-:Y:S02]  /*23f90*/  ISETP.GE.AND P2, PT, R163, 0x40, PT ;  /* 0x00000040a300780c */ /* 0x000fe40003f46270 */
[----:B------:R-:W-:Y:S01]  /*23fa0*/  ISETP.GE.AND P4, PT, R170, 0x40, PT ;  /* 0x00000040aa00780c */ /* 0x000fe20003f86270 */
[----:B------:R-:W-:Y:S01]  /*23fb0*/  IMAD.SHL.U32 R31, R194, 0x40, RZ ;  /* 0x00000040c21f7824 */ /* 0x000fe200078e00ff */
[----:B------:R1:W3:Y:S01]  /*23fc0*/  @!P1 LDG.E.128 R64, [R2.64] ;  /* 0x0000000a02409981 */ /* 0x0002e2000c1e1d00 */
[----:B------:R-:W-:Y:S01]  /*23fd0*/  LOP3.LUT R218, R218, 0xfffbffff, RZ, 0xc0, !PT ;  /* 0xfffbffffdada7812 */ /* 0x000fe200078ec0ff */
[----:B------:R-:W-:Y:S01]  /*23fe0*/  IMAD.SHL.U32 R33, R195, 0x40, RZ ;  /* 0x00000040c3217824 */ /* 0x000fe200078e00ff */
[----:B------:R-:W-:Y:S01]  /*23ff0*/  ISETP.GE.AND P3, PT, R171, 0x40, PT ;  /* 0x00000040ab00780c */ /* 0x000fe20003f66270 */
[----:B------:R-:W-:-:S02]  /*24000*/  IMAD.SHL.U32 R35, R198, 0x40, RZ ;  /* 0x00000040c6237824 */ /* 0x000fc400078e00ff */
[----:B------:R-:W-:Y:S02]  /*24010*/  IMAD.SHL.U32 R69, R201, 0x40, RZ ;  /* 0x00000040c9457824 */ /* 0x000fe400078e00ff */
[----:B------:R-:W-:Y:S01]  /*24020*/  IMAD.SHL.U32 R71, R197, 0x40, RZ ;  /* 0x00000040c5477824 */ /* 0x000fe200078e00ff */
[----:B------:R4:W2:Y:S01]  /*24030*/  @!P2 LDG.E.128 R52, [R6.64] ;  /* 0x0000000a0634a981 */ /* 0x0008a2000c1e1d00 */
[----:B------:R-:W-:Y:S02]  /*24040*/  IMAD.SHL.U32 R81, R199, 0x40, RZ ;  /* 0x00000040c7517824 */ /* 0x000fe400078e00ff */
[----:B------:R-:W-:Y:S01]  /*24050*/  IMAD.SHL.U32 R83, R200, 0x40, RZ ;  /* 0x00000040c8537824 */ /* 0x000fe200078e00ff */
[----:B------:R0:W2:Y:S01]  /*24060*/  @!P4 LDG.E.128 R56, [R12.64] ;  /* 0x0000000a0c38c981 */ /* 0x0000a2000c1e1d00 */
[----:B------:R-:W-:Y:S01]  /*24070*/  @P1 LOP3.LUT R218, R218, 0x40000, RZ, 0xfc, !PT ;  /* 0x00040000dada1812 */ /* 0x000fe200078efcff */
[----:B------:R-:W-:Y:S01]  /*24080*/  IMAD.SHL.U32 R85, R203, 0x40, RZ ;  /* 0x00000040cb557824 */ /* 0x000fe200078e00ff */
[----:B------:R-:W-:Y:S01]  /*24090*/  ISETP.GE.AND P1, PT, R192, 0x40, PT ;  /* 0x00000040c000780c */ /* 0x000fe20003f26270 */
[----:B------:R-:W-:-:S02]  /*240a0*/  IMAD.SHL.U32 R9, R204, 0x40, RZ ;  /* 0x00000040cc097824 */ /* 0x000fc400078e00ff */
[----:B------:R-:W-:Y:S01]  /*240b0*/  IMAD.WIDE R14, R15, 0x4, R86 ;  /* 0x000000040f0e7825 */ /* 0x000fe200078e0256 */
[----:B------:R-:W-:-:S03]  /*240c0*/  CS2R R48, SRZ ;  /* 0x0000000000307805 */ /* 0x000fc6000001ff00 */
[----:B------:R-:W-:Y:S01]  /*240d0*/  IMAD.WIDE R24, R25, 0x4, R86 ;  /* 0x0000000419187825 */ /* 0x000fe200078e0256 */
[----:B------:R-:W-:-:S03]  /*240e0*/  CS2R R50, SRZ ;  /* 0x0000000000327805 */ /* 0x000fc6000001ff00 */
[----:B------:R-:W-:-:S03]  /*240f0*/  IMAD.WIDE R28, R29, 0x4, R86 ;  /* 0x000000041d1c7825 */ /* 0x000fc600078e0256 */
[----:B------:R0:W2:Y:S01]  /*24100*/  @!P1 LDG.E.128 R48, [R24.64] ;  /* 0x0000000a18309981 */ /* 0x0000a2000c1e1d00 */
[----:B------:R-:W-:-:S04]  /*24110*/  IMAD.WIDE R30, R31, 0x4, R86 ;  /* 0x000000041f1e7825 */ /* 0x000fc800078e0256 */
[----:B------:R-:W-:-:S04]  /*24120*/  IMAD.WIDE R32, R33, 0x4, R86 ;  /* 0x0000000421207825 */ /* 0x000fc800078e0256 */
[----:B------:R-:W-:-:S04]  /*24130*/  IMAD.WIDE R34, R35, 0x4, R86 ;  /* 0x0000000423227825 */ /* 0x000fc800078e0256 */
[----:B------:R-:W-:-:S04]  /*24140*/  IMAD.WIDE R68, R69, 0x4, R86 ;  /* 0x0000000445447825 */ /* 0x000fc800078e0256 */
[----:B------:R-:W-:-:S04]  /*24150*/  IMAD.WIDE R70, R71, 0x4, R86 ;  /* 0x0000000447467825 */ /* 0x000fc800078e0256 */
[----:B------:R-:W-:-:S04]  /*24160*/  IMAD.WIDE R80, R81, 0x4, R86 ;  /* 0x0000000451507825 */ /* 0x000fc800078e0256 */
[----:B------:R-:W-:-:S04]  /*24170*/  IMAD.WIDE R82, R83, 0x4, R86 ;  /* 0x0000000453527825 */ /* 0x000fc800078e0256 */
[----:B------:R-:W-:-:S04]  /*24180*/  IMAD.WIDE R84, R85, 0x4, R86 ;  /* 0x0000000455547825 */ /* 0x000fc800078e0256 */
[----:B------:R-:W-:Y:S02]  /*24190*/  IMAD.WIDE R86, R9, 0x4, R86 ;  /* 0x0000000409567825 */ /* 0x000fe400078e0256 */
[----:B------:R-:W-:-:S06]  /*241a0*/  CS2R R8, SRZ ;  /* 0x0000000000087805 */ /* 0x000fcc000001ff00 */
[----:B------:R0:W2:Y:S01]  /*241b0*/  @!P3 LDG.E.128 R8, [R14.64] ;  /* 0x0000000a0e08b981 */ /* 0x0000a2000c1e1d00 */
[----:B------:R-:W-:Y:S01]  /*241c0*/  ISETP.GE.AND P1, PT, R193, 0x40, PT ;  /* 0x00000040c100780c */ /* 0x000fe20003f26270 */
[----:B------:R-:W-:Y:S01]  /*241d0*/  CS2R R40, SRZ ;  /* 0x0000000000287805 */ /* 0x000fe2000001ff00 */
[----:B------:R-:W-:Y:S01]  /*241e0*/  CS2R R42, SRZ ;  /* 0x00000000002a7805 */ /* 0x000fe2000001ff00 */
[----:B------:R-:W-:Y:S01]  /*241f0*/  CS2R R44, SRZ ;  /* 0x00000000002c7805 */ /* 0x000fe2000001ff00 */
[----:B------:R-:W-:-:S09]  /*24200*/  CS2R R46, SRZ ;  /* 0x00000000002e7805 */ /* 0x000fd2000001ff00 */
[----:B------:R0:W2:Y:S01]  /*24210*/  @!P1 LDG.E.128 R40, [R28.64] ;  /* 0x0000000a1c289981 */ /* 0x0000a2000c1e1d00 */
[----:B------:R-:W-:-:S13]  /*24220*/  ISETP.GE.AND P1, PT, R194, 0x40, PT ;  /* 0x00000040c200780c */ /* 0x000fda0003f26270 */
[----:B------:R1:W2:Y:S01]  /*24230*/  @!P1 LDG.E.128 R44, [R30.64] ;  /* 0x0000000a1e2c9981 */ /* 0x0002a2000c1e1d00 */
[----:B------:R-:W-:Y:S02]  /*24240*/  ISETP.GE.AND P1, PT, R195, 0x40, PT ;  /* 0x00000040c300780c */ /* 0x000fe40003f26270 */
[----:B------:R-:W-:Y:S01]  /*24250*/  ISETP.GE.AND P3, PT, R198, 0x40, PT ;  /* 0x00000040c600780c */ /* 0x000fe20003f66270 */
[----:B0-----:R-:W-:Y:S01]  /*24260*/  CS2R R24, SRZ ;  /* 0x0000000000187805 */ /* 0x001fe2000001ff00 */
[----:B------:R-:W-:Y:S01]  /*24270*/  CS2R R26, SRZ ;  /* 0x00000000001a7805 */ /* 0x000fe2000001ff00 */
[----:B------:R-:W-:Y:S01]  /*24280*/  CS2R R36, SRZ ;  /* 0x0000000000247805 */ /* 0x000fe2000001ff00 */
[----:B------:R-:W-:-:S07]  /*24290*/  CS2R R38, SRZ ;  /* 0x0000000000267805 */ /* 0x000fce000001ff00 */
[----:B------:R0:W2:Y:S04]  /*242a0*/  @!P1 LDG.E.128 R24, [R32.64] ;  /* 0x0000000a20189981 */ /* 0x0000a8000c1e1d00 */
[----:B------:R0:W2:Y:S01]  /*242b0*/  @!P3 LDG.E.128 R36, [R34.64] ;  /* 0x0000000a2224b981 */ /* 0x0000a2000c1e1d00 */
[----:B------:R-:W-:Y:S01]  /*242c0*/  ISETP.GE.AND P1, PT, R197, 0x40, PT ;  /* 0x00000040c500780c */ /* 0x000fe20003f26270 */
[----:B------:R-:W-:Y:S01]  /*242d0*/  CS2R R12, SRZ ;  /* 0x00000000000c7805 */ /* 0x000fe2000001ff00 */
[----:B------:R-:W-:Y:S01]  /*242e0*/  CS2R R14, SRZ ;  /* 0x00000000000e7805 */ /* 0x000fe2000001ff00 */
[----:B------:R-:W-:Y:S01]  /*242f0*/  ISETP.GE.AND P4, PT, R201, 0x40, PT ;  /* 0x00000040c900780c */ /* 0x000fe20003f86270 */
[----:B------:R-:W-:Y:S01]  /*24300*/  CS2R R28, SRZ ;  /* 0x00000000001c7805 */ /* 0x000fe2000001ff00 */
[----:B-1----:R-:W-:-:S08]  /*24310*/  CS2R R30, SRZ ;  /* 0x00000000001e7805 */ /* 0x002fd0000001ff00 */
[----:B------:R1:W2:Y:S01]  /*24320*/  @!P1 LDG.E.128 R12, [R70.64] ;  /* 0x0000000a460c9981 */ /* 0x0002a2000c1e1d00 */
[----:B------:R-:W-:Y:S01]  /*24330*/  ISETP.GE.AND P1, PT, R199, 0x40, PT ;  /* 0x00000040c700780c */ /* 0x000fe20003f26270 */
[----:B0-----:R-:W-:Y:S01]  /*24340*/  CS2R R32, SRZ ;  /* 0x0000000000207805 */ /* 0x001fe2000001ff00 */
[----:B------:R-:W-:Y:S01]  /*24350*/  CS2R R34, SRZ ;  /* 0x0000000000227805 */ /* 0x000fe2000001ff00 */
[----:B------:R0:W2:Y:S01]  /*24360*/  @!P4 LDG.E.128 R28, [R68.64] ;  /* 0x0000000a441cc981 */ /* 0x0000a2000c1e1d00 */
[----:B------:R-:W-:Y:S02]  /*24370*/  ISETP.GE.AND P5, PT, R203, 0x40, PT ;  /* 0x00000040cb00780c */ /* 0x000fe40003fa6270 */
[----:B------:R-:W-:-:S07]  /*24380*/  ISETP.GE.AND P6, PT, R204, 0x40, PT ;  /* 0x00000040cc00780c */ /* 0x000fce0003fc6270 */
[----:B------:R4:W2:Y:S01]  /*24390*/  @!P1 LDG.E.128 R32, [R80.64] ;  /* 0x0000000a50209981 */ /* 0x0008a2000c1e1d00 */
[----:B------:R-:W-:Y:S01]  /*243a0*/  ISETP.GE.AND P1, PT, R200, 0x40, PT ;  /* 0x00000040c800780c */ /* 0x000fe20003f26270 */
[----:B------:R-:W-:Y:S01]  /*243b0*/  CS2R R76, SRZ ;  /* 0x00000000004c7805 */ /* 0x000fe2000001ff00 */
[----:B------:R-:W-:Y:S01]  /*243c0*/  CS2R R78, SRZ ;  /* 0x00000000004e7805 */ /* 0x000fe2000001ff00 */
[----:B------:R-:W-:Y:S01]  /*243d0*/  CS2R R72, SRZ ;  /* 0x0000000000487805 */ /* 0x000fe2000001ff00 */
[----:B------:R-:W-:Y:S01]  /*243e0*/  CS2R R74, SRZ ;  /* 0x00000000004a7805 */ /* 0x000fe2000001ff00 */
[----:B0-----:R-:W-:Y:S01]  /*243f0*/  CS2R R68, SRZ ;  /* 0x0000000000447805 */ /* 0x001fe2000001ff00 */
[----:B-1----:R-:W-:Y:S01]  /*24400*/  CS2R R70, SRZ ;  /* 0x0000000000467805 */ /* 0x002fe2000001ff00 */
[----:B------:R-:W-:-:S03]  /*24410*/  IMAD R207, R209, 0x4, R143 ;  /* 0x00000004d1cf7824 */ /* 0x000fc600078e028f */
[----:B------:R-:W2:Y:S02]  /*24420*/  @!P5 LDG.E.128 R72, [R84.64] ;  /* 0x0000000a5448d981 */ /* 0x000ea4000c1e1d00 */
[----:B------:R-:W-:Y:S02]  /*24430*/  LOP3.LUT R207, R207, UR55, RZ, 0x3c, !PT ;  /* 0x00000037cfcf7c12 */ /* 0x000fe4000f8e3cff */
[----:B------:R-:W2:Y:S04]  /*24440*/  @!P1 LDG.E.128 R76, [R82.64] ;  /* 0x0000000a524c9981 */ /* 0x000ea8000c1e1d00 */
[----:B------:R-:W2:Y:S01]  /*24450*/  @!P6 LDG.E.128 R68, [R86.64] ;  /* 0x0000000a5644e981 */ /* 0x000ea2000c1e1d00 */
[----:B------:R-:W-:Y:S02]  /*24460*/  LOP3.LUT R213, R207, 0x100, RZ, 0xfc, !PT ;  /* 0x00000100cfd57812 */ /* 0x000fe400078efcff */
[----:B------:R-:W-:-:S02]  /*24470*/  SHF.R.U32.HI R211, RZ, 0x4, R207 ;  /* 0x00000004ffd37819 */ /* 0x000fc400000116cf */
[----:B------:R-:W-:Y:S02]  /*24480*/  SHF.R.U32.HI R210, RZ, 0x4, R213 ;  /* 0x00000004ffd27819 */ /* 0x000fe400000116d5 */
[----:B------:R-:W-:Y:S02]  /*24490*/  LOP3.LUT R211, R211, 0xc, RZ, 0xc0, !PT ;  /* 0x0000000cd3d37812 */ /* 0x000fe400078ec0ff */
[----:B------:R-:W-:Y:S02]  /*244a0*/  LOP3.LUT R210, R210, 0x1c, RZ, 0xc0, !PT ;  /* 0x0000001cd2d27812 */ /* 0x000fe400078ec0ff */
[----:B----4-:R-:W-:Y:S02]  /*244b0*/  LEA R80, R211, 0x4000, 0x2 ;  /* 0x00004000d3507811 */ /* 0x010fe400078e10ff */
[----:B------:R-:W-:-:S03]  /*244c0*/  LEA R6, R210, 0x4000, 0x2 ;  /* 0x00004000d2067811 */ /* 0x000fc600078e10ff */
[----:B------:R-:W-:Y:S01]  /*244d0*/  IMAD R80, R207, 0x4, R80 ;  /* 0x00000004cf507824 */ /* 0x000fe200078e0250 */
[----:B------:R-:W-:Y:S01]  /*244e0*/  BAR.SYNC.DEFER_BLOCKING 0x0 ;  /* 0x0000000000007b1d */ /* 0x000fe20000010000 */
[----:B------:R-:W-:Y:S01]  /*244f0*/  IMAD R81, R213, 0x4, R6 ;  /* 0x00000004d5517824 */ /* 0x000fe200078e0206 */
[C---:B------:R-:W-:Y:S01]  /*24500*/  LOP3.LUT R2, R221.reuse, 0x2, RZ, 0xc0, !PT ;  /* 0x00000002dd027812 */ /* 0x040fe200078ec0ff */
[C---:B------:R-:W-:Y:S01]  /*24510*/  IMAD.SHL.U32 R206, R221.reuse, 0x10, RZ ;  /* 0x00000010ddce7824 */ /* 0x040fe200078e00ff */
[C---:B------:R-:W-:Y:S02]  /*24520*/  LOP3.LUT R219, R221.reuse, 0x1, RZ, 0xc0, !PT ;  /* 0x00000001dddb7812 */ /* 0x040fe400078ec0ff */
[----:B------:R-:W-:Y:S01]  /*24530*/  LOP3.LUT R3, R221, 0x4, RZ, 0xc0, !PT ;  /* 0x00000004dd037812 */ /* 0x000fe200078ec0ff */
[----:B------:R-:W-:Y:S01]  /*24540*/  IMAD.SHL.U32 R2, R2, 0x4, RZ ;  /* 0x0000000402027824 */ /* 0x000fe200078e00ff */
[----:B------:R-:W-:-:S03]  /*24550*/  LOP3.LUT R206, R206, 0x1c0, RZ, 0xc0, !PT ;  /* 0x000001c0cece7812 */ /* 0x000fc600078ec0ff */
[----:B------:R-:W-:Y:S02]  /*24560*/  IMAD.SHL.U32 R3, R3, 0x4, RZ ;  /* 0x0000000403037824 */ /* 0x000fe400078e00ff */
[----:B------:R-:W-:-:S04]  /*24570*/  IMAD R2, R219, 0x4, R2 ;  /* 0x00000004db027824 */ /* 0x000fc800078e0202 */
[----:B------:R-:W-:Y:S01]  /*24580*/  IMAD.IADD R5, R2, 0x1, R3 ;  /* 0x0000000102057824 */ /* 0x000fe200078e0203 */
[C---:B------:R-:W-:Y:S02]  /*24590*/  LEA.HI R3, R206.reuse, 0x4000, RZ, 0x1e ;  /* 0x00004000ce037811 */ /* 0x040fe400078ff0ff */
[----:B------:R-:W-:-:S05]  /*245a0*/  LOP3.LUT R2, R206, 0x3, R221, 0xf8, !PT ;  /* 0x00000003ce027812 */ /* 0x000fca00078ef8dd */
[----:B------:R-:W-:Y:S01]  /*245b0*/  IMAD R3, R2, 0x4, R3 ;  /* 0x0000000402037824 */ /* 0x000fe200078e0203 */
[----:B------:R-:W-:Y:S01]  /*245c0*/  LEA.HI R2, R206, R2, RZ, 0x1c ;  /* 0x00000002ce027211 */ /* 0x000fe200078fe0ff */
[----:B---3--:R-:W-:Y:S04]  /*245d0*/  STS.128 [R80], R64 ;  /* 0x0000004050007388 */ /* 0x008fe80000000c00 */
[----:B--2---:R-:W-:Y:S04]  /*245e0*/  STS.128 [R81], R60 ;  /* 0x0000003c51007388 */ /* 0x004fe80000000c00 */
        /* <DEDUP_REMOVED lines=38> */
[----:B------:R-:W0:Y:S04]  /*24850*/  S2R R88, SR_TID.X ;  /* 0x0000000000587919 */ /* 0x000e280000002100 */
[----:B------:R-:W-:Y:S04]  /*24860*/  STS.128 [R80], R8 ;  /* 0x0000000850007388 */ /* 0x000fe80000000c00 */
[----:B------:R-:W-:Y:S04]  /*24870*/  STS.128 [R81], R48 ;  /* 0x0000003051007388 */ /* 0x000fe80000000c00 */
[----:B------:R-:W-:Y:S01]  /*24880*/  BAR.SYNC.DEFER_BLOCKING 0x0 ;  /* 0x0000000000007b1d */ /* 0x000fe20000010000 */
[----:B0-----:R-:W-:-:S04]  /*24890*/  LOP3.LUT R88, R88, 0x10, RZ, 0xc0, !PT ;  /* 0x0000001058587812 */ /* 0x001fc800078ec0ff */
[----:B------:R-:W-:Y:S02]  /*248a0*/  SHF.R.U32.HI R142, RZ, 0x2, R88 ;  /* 0x00000002ff8e7819 */ /* 0x000fe40000011658 */
        /* <DEDUP_REMOVED lines=80> */
[----:B0-----:R-:W2:Y:S04]  /*24db0*/  LDL.LU R79, [R1+0x5a0] ;  /* 0x0005a000014f7983 */ /* 0x001ea80000300800 */
[----:B------:R-:W3:Y:S04]  /*24dc0*/  LDL.LU R78, [R1+0x598] ;  /* 0x00059800014e7983 */ /* 0x000ee80000300800 */
[----:B------:R-:W0:Y:S04]  /*24dd0*/  S2R R93, SR_TID.X ;  /* 0x00000000005d7919 */ /* 0x000e280000002100 */
        /* <DEDUP_REMOVED lines=17> */
[----:B0-----:R-:W-:-:S02]  /*24ef0*/  LOP3.LUT R83, R93, 0x3, RZ, 0xc0, !PT ;  /* 0x000000035d537812 */ /* 0x001fc400078ec0ff */
[----:B------:R-:W-:Y:S01]  /*24f00*/  LOP3.LUT R76, R221, 0xc, RZ, 0xc0, !PT ;  /* 0x0000000cdd4c7812 */ /* 0x000fe200078ec0ff */
[----:B------:R-:W-:Y:S02]  /*24f10*/  IMAD.U32 R4, RZ, RZ, UR59 ;  /* 0x0000003bff047e24 */ /* 0x000fe4000f8e00ff */
[----:B------:R-:W-:Y:S01]  /*24f20*/  IMAD.SHL.U32 R219, R219, 0x4, RZ ;  /* 0x00000004dbdb7824 */ /* 0x000fe200078e00ff */
[----:B------:R-:W-:Y:S02]  /*24f30*/  LOP3.LUT R76, R76, 0x20, R83, 0xfe, !PT ;  /* 0x000000204c4c7812 */ /* 0x000fe400078efe53 */
[----:B------:R-:W-:Y:S01]  /*24f40*/  LOP3.LUT R94, R92, 0x2, RZ, 0xc0, !PT ;  /* 0x000000025c5e7812 */ /* 0x000fe200078ec0ff */
[----:B------:R-:W-:Y:S01]  /*24f50*/  IMAD.SHL.U32 R202, R147, 0x8, RZ ;  /* 0x0000000893ca7824 */ /* 0x000fe200078e00ff */
[----:B------:R-:W-:Y:S02]  /*24f60*/  LOP3.LUT R4, R4, 0xf, R221, 0xf8, !PT ;  /* 0x0000000f04047812 */ /* 0x000fe400078ef8dd */
[----:B------:R-:W-:Y:S01]  /*24f70*/  LOP3.LUT R220, R221, 0x2, RZ, 0xc0, !PT ;  /* 0x00000002dddc7812 */ /* 0x000fe200078ec0ff */
[----:B------:R-:W-:Y:S01]  /*24f80*/  IMAD.IADD R205, R146, 0x1, R142 ;  /* 0x0000000192cd7824 */ /* 0x000fe200078e028e */
[----:B------:R-:W-:Y:S01]  /*24f90*/  LOP3.LUT R76, R76, UR59, RZ, 0xfc, !PT ;  /* 0x0000003b4c4c7c12 */ /* 0x000fe2000f8efcff */
[----:B------:R-:W4:Y:S04]  /*24fa0*/  LDL.LU R212, [R1+0x59c] ;  /* 0x00059c0001d47983 */ /* 0x000f280000300800 */
[----:B------:R-:W-:Y:S04]  /*24fb0*/  STS.128 [R80], R72 ;  /* 0x0000004850007388 */ /* 0x000fe80000000c00 */
[----:B------:R0:W-:Y:S01]  /*24fc0*/  STS.128 [R81], R68 ;  /* 0x0000004451007388 */ /* 0x0001e20000000c00 */
[----:B------:R-:W-:-:S02]  /*24fd0*/  IMAD.SHL.U32 R4, R4, 0x40, RZ ;  /* 0x0000004004047824 */ /* 0x000fc400078e00ff */
[----:B------:R-:W-:-:S03]  /*24fe0*/  IMAD.SHL.U32 R160, R76, 0x40, RZ ;  /* 0x000000404ca07824 */ /* 0x000fc600078e00ff */
[----:B------:R-:W-:-:S05]  /*24ff0*/  LOP3.LUT R82, R4, R5, R142, 0xf6, !PT ;  /* 0x0000000504527212 */ /* 0x000fca00078ef68e */
[----:B------:R-:W-:Y:S01]  /*25000*/  IMAD.SHL.U32 R82, R82, 0x4, RZ ;  /* 0x0000000452527824 */ /* 0x000fe200078e00ff */
[----:B------:R-:W-:Y:S01]  /*25010*/  BAR.SYNC.DEFER_BLOCKING 0x0 ;  /* 0x0000000000007b1d */ /* 0x000fe20000010000 */
[----:B0-----:R-:W-:-:S05]  /*25020*/  LOP3.LUT R68, R160, R5, R142, 0xf6, !PT ;  /* 0x00000005a0447212 */ /* 0x001fca00078ef68e */
[----:B------:R-:W-:Y:S01]  /*25030*/  IMAD.SHL.U32 R68, R68, 0x4, RZ ;  /* 0x0000000444447824 */ /* 0x000fe200078e00ff */
[----:B------:R-:W-:-:S04]  /*25040*/  IADD3 R77, R219, 0x8, RZ ;  /* 0x00000008db4d7810 */ /* 0x000fc80007ffe0ff */
[----:B------:R-:W-:Y:S01]  /*25050*/  LOP3.LUT R77, R146, R77, R145, 0xf6, !PT ;  /* 0x0000004d924d7212 */ /* 0x000fe200078ef691 */
[----:B------:R-:W0:Y:S04]  /*25060*/  LDSM.16.M88.4 R72, [R82] ;  /* 0x000000005248783b */ /* 0x000e280000000200 */
[----:B------:R-:W1:Y:S01]  /*25070*/  LDSM.16.M88.4 R84, [R68] ;  /* 0x000000004454783b */ /* 0x000e620000000200 */
[----:B------:R-:W-:Y:S01]  /*25080*/  LOP3.LUT R77, R77, R142, RZ, 0x3c, !PT ;  /* 0x0000008e4d4d7212 */ /* 0x000fe200078e3cff */
[----:B------:R-:W-:Y:S01]  /*25090*/  IMAD.SHL.U32 R94, R94, 0x4, RZ ;  /* 0x000000045e5e7824 */ /* 0x000fe200078e00ff */
[----:B------:R-:W-:Y:S02]  /*250a0*/  LOP3.LUT R93, R92, 0x1, RZ, 0xc0, !PT ;  /* 0x000000015c5d7812 */ /* 0x000fe400078ec0ff */
[----:B------:R-:W-:-:S02]  /*250b0*/  LOP3.LUT R76, R77, R4, RZ, 0xfc, !PT ;  /* 0x000000044d4c7212 */ /* 0x000fc400078efcff */
[----:B------:R-:W-:Y:S01]  /*250c0*/  LOP3.LUT R92, R92, 0x4, RZ, 0xc0, !PT ;  /* 0x000000045c5c7812 */ /* 0x000fe200078ec0ff */
[----:B------:R-:W-:Y:S01]  /*250d0*/  IMAD R101, R93, 0x4, R94 ;  /* 0x000000045d657824 */ /* 0x000fe200078e025e */
[----:B------:R-:W-:Y:S01]  /*250e0*/  LOP3.LUT R77, R77, R160, RZ, 0xfc, !PT ;  /* 0x000000a04d4d7212 */ /* 0x000fe200078efcff */
[----:B------:R-:W-:Y:S02]  /*250f0*/  IMAD.SHL.U32 R76, R76, 0x4, RZ ;  /* 0x000000044c4c7824 */ /* 0x000fe400078e00ff */
[----:B------:R-:W-:Y:S01]  /*25100*/  IMAD.SHL.U32 R92, R92, 0x4, RZ ;  /* 0x000000045c5c7824 */ /* 0x000fe200078e00ff */
[----:B------:R-:W-:Y:S01]  /*25110*/  IADD3 R101, R101, 0x10, RZ ;  /* 0x0000001065657810 */ /* 0x000fe20007ffe0ff */
[----:B------:R-:W-:Y:S01]  /*25120*/  IMAD.SHL.U32 R77, R77, 0x4, RZ ;  /* 0x000000044d4d7824 */ /* 0x000fe200078e00ff */
[----:B------:R-:W1:Y:S02]  /*25130*/  LDSM.16.M88.4 R80, [R76] ;  /* 0x000000004c50783b */ /* 0x000e640000000200 */
[----:B------:R-:W-:-:S02]  /*25140*/  LOP3.LUT R101, R101, R92, RZ, 0x3c, !PT ;  /* 0x0000005c65657212 */ /* 0x000fc400078e3cff */
[----:B------:R-:W1:Y:S02]  /*25150*/  LDSM.16.M88.4 R92, [R77] ;  /* 0x000000004d5c783b */ /* 0x000e640000000200 */
[-CC-:B------:R-:W-:Y:S02]  /*25160*/  LOP3.LUT R100, R4, R101.reuse, R142.reuse, 0xf6, !PT ;  /* 0x0000006504647212 */ /* 0x180fe400078ef68e */
[----:B------:R-:W-:-:S03]  /*25170*/  LOP3.LUT R124, R160, R101, R142, 0xf6, !PT ;  /* 0x00000065a07c7212 */ /* 0x000fc600078ef68e */
[----:B------:R-:W-:Y:S02]  /*25180*/  IMAD.SHL.U32 R100, R100, 0x4, RZ ;  /* 0x0000000464647824 */ /* 0x000fe400078e00ff */
[----:B------:R-:W-:-:S04]  /*25190*/  IMAD.SHL.U32 R124, R124, 0x4, RZ ;  /* 0x000000047c7c7824 */ /* 0x000fc800078e00ff */
[----:B------:R-:W1:Y:S01]  /*251a0*/  LDSM.16.M88.4 R100, [R100] ;  /* 0x000000006464783b */ /* 0x000e620000000200 */
[-C--:B0-----:R-:W-:Y:S03]  /*251b0*/  HMMA.1688.F32.TF32 R104, R72, R122.reuse, RZ ;  /* 0x0000007a4868723c */ /* 0x081fe600000810ff */
[----:B------:R-:W0:Y:S05]  /*251c0*/  LDSM.16.M88.4 R124, [R124] ;  /* 0x000000007c7c783b */ /* 0x000e2a0000000200 */
[----:B-1----:R-:W-:Y:S08]  /*251d0*/  HMMA.1688.F32.TF32 R68, R84, R122, RZ ;  /* 0x0000007a5444723c */ /* 0x002ff000000810ff */
[-C--:B------:R-:W-:Y:S08]  /*251e0*/  HMMA.1688.F32.TF32 R112, R72, R108.reuse, RZ ;  /* 0x0000006c4870723c */ /* 0x080ff000000810ff */
[----:B------:R-:W-:Y:S08]  /*251f0*/  HMMA.1688.F32.TF32 R108, R84, R108, RZ ;  /* 0x0000006c546c723c */ /* 0x000ff000000810ff */
[-C--:B------:R-:W-:Y:S08]  /*25200*/  HMMA.1688.F32.TF32 R104, R80, R118.reuse, R104 ;  /* 0x000000765068723c */ /* 0x080ff00000081068 */
[----:B------:R-:W-:Y:S01]  /*25210*/  HMMA.1688.F32.TF32 R68, R92, R118, R68 ;  /* 0x000000765c44723c */ /* 0x000fe20000081044 */
[----:B------:R-:W-:Y:S01]  /*25220*/  IMAD.SHL.U32 R76, R220, 0x8, RZ ;  /* 0x00000008dc4c7824 */ /* 0x000fe200078e00ff */
[----:B------:R-:W-:-:S02]  /*25230*/  IADD3 R166, R202, 0x10, RZ ;  /* 0x00000010caa67810 */ /* 0x000fc40007ffe0ff */
[----:B------:R-:W-:-:S04]  /*25240*/  IADD3 R165, R202, 0x30, RZ ;  /* 0x00000030caa57810 */ /* 0x000fc80007ffe0ff */
[-C--:B------:R-:W-:Y:S08]  /*25250*/  HMMA.1688.F32.TF32 R112, R80, R120.reuse, R112 ;  /* 0x000000785070723c */ /* 0x080ff00000081070 */
[----:B------:R-:W-:Y:S01]  /*25260*/  HMMA.1688.F32.TF32 R108, R92, R120, R108 ;  /* 0x000000785c6c723c */ /* 0x000fe2000008106c */
[----:B------:R-:W-:-:S07]  /*25270*/  IMAD.IADD R164, R145, 0x1, R205 ;  /* 0x0000000191a47824 */ /* 0x000fce00078e02cd */
[-C--:B------:R-:W-:Y:S08]  /*25280*/  HMMA.1688.F32.TF32 R104, R100, R96.reuse, R104 ;  /* 0x000000606468723c */ /* 0x080ff00000081068 */
[----:B0-----:R-:W-:Y:S08]  /*25290*/  HMMA.1688.F32.TF32 R68, R124, R96, R68 ;  /* 0x000000607c44723c */ /* 0x001ff00000081044 */
[-C--:B------:R-:W-:Y:S08]  /*252a0*/  HMMA.1688.F32.TF32 R112, R100, R98.reuse, R112 ;  /* 0x000000626470723c */ /* 0x080ff00000081070 */
[----:B------:R-:W-:Y:S01]  /*252b0*/  HMMA.1688.F32.TF32 R108, R124, R98, R108 ;  /* 0x000000627c6c723c */ /* 0x000fe2000008106c */
[----:B--2---:R-:W-:-:S02]  /*252c0*/  LOP3.LUT R202, R202, R76, R79, 0xfe, !PT ;  /* 0x0000004ccaca7212 */ /* 0x004fc400078efe4f */
[C-C-:B---3--:R-:W-:Y:S02]  /*252d0*/  LOP3.LUT R166, R78.reuse, R166, R76.reuse, 0xf6, !PT ;  /* 0x000000a64ea67212 */ /* 0x148fe400078ef64c */
[----:B------:R-:W-:Y:S02]  /*252e0*/  LOP3.LUT R165, R78, R165, R76, 0xf6, !PT ;  /* 0x000000a54ea57212 */ /* 0x000fe400078ef64c */
[----:B------:R-:W-:-:S04]  /*252f0*/  IADD3 R76, R219, 0x18, RZ ;  /* 0x00000018db4c7810 */ /* 0x000fc80007ffe0ff */
[-CC-:B------:R-:W-:Y:S02]  /*25300*/  LOP3.LUT R96, R4, R164.reuse, R76.reuse, 0xf6, !PT ;  /* 0x000000a404607212 */ /* 0x180fe400078ef64c */
[----:B------:R-:W-:-:S03]  /*25310*/  LOP3.LUT R76, R160, R164, R76, 0xf6, !PT ;  /* 0x000000a4a04c7212 */ /* 0x000fc600078ef64c */
[----:B------:R-:W-:Y:S02]  /*25320*/  IMAD.SHL.U32 R96, R96, 0x4, RZ ;  /* 0x0000000460607824 */ /* 0x000fe400078e00ff */
[----:B------:R-:W-:-:S04]  /*25330*/  IMAD.SHL.U32 R76, R76, 0x4, RZ ;  /* 0x000000044c4c7824 */ /* 0x000fc800078e00ff */
[----:B------:R-:W0:Y:S04]  /*25340*/  LDSM.16.M88.4 R96, [R96] ;  /* 0x000000006060783b */ /* 0x000e280000000200 */
[----:B------:R-:W1:Y:S01]  /*25350*/  LDSM.16.M88.4 R76, [R76] ;  /* 0x000000004c4c783b */ /* 0x000e620000000200 */
[-C--:B0-----:R-:W-:Y:S08]  /*25360*/  HMMA.1688.F32.TF32 R112, R96, R116.reuse, R112 ;  /* 0x000000746070723c */ /* 0x081ff00000081070 */
[----:B-1----:R-:W-:Y:S07]  /*25370*/  HMMA.1688.F32.TF32 R108, R76, R116, R108 ;  /* 0x000000744c6c723c */ /* 0x002fee000008106c */
[----:B------:R-:W-:-:S04]  /*25380*/  IADD3 R116, R5, 0x20, RZ ;  /* 0x0000002005747810 */ /* 0x000fc80007ffe0ff */
[----:B------:R-:W-:-:S04]  /*25390*/  LOP3.LUT R116, R116, R142, RZ, 0x3c, !PT ;  /* 0x0000008e74747212 */ /* 0x000fc800078e3cff */
[C---:B------:R-:W-:Y:S02]  /*253a0*/  LOP3.LUT R120, R116.reuse, R4, RZ, 0xfc, !PT ;  /* 0x0000000474787212 */ /* 0x040fe400078efcff */
[----:B------:R-:W-:-:S03]  /*253b0*/  LOP3.LUT R116, R116, R160, RZ, 0xfc, !PT ;  /* 0x000000a074747212 */ /* 0x000fc600078efcff */
[----:B------:R-:W-:Y:S02]  /*253c0*/  IMAD.SHL.U32 R120, R120, 0x4, RZ ;  /* 0x0000000478787824 */ /* 0x000fe400078e00ff */
[----:B------:R-:W-:-:S04]  /*253d0*/  IMAD.SHL.U32 R116, R116, 0x4, RZ ;  /* 0x0000000474747824 */ /* 0x000fc800078e00ff */
[----:B------:R-:W0:Y:S04]  /*253e0*/  LDSM.16.M88.4 R120, [R120] ;  /* 0x000000007878783b */ /* 0x000e280000000200 */
[----:B------:R-:W1:Y:S01]  /*253f0*/  LDSM.16.M88.4 R116, [R116] ;  /* 0x000000007474783b */ /* 0x000e620000000200 */
[-C--:B------:R-:W-:Y:S08]  /*25400*/  HMMA.1688.F32.TF32 R104, R96, R90.reuse, R104 ;  /* 0x0000005a6068723c */ /* 0x080ff00000081068 */
[----:B------:R-:W-:Y:S08]  /*25410*/  HMMA.1688.F32.TF32 R68, R76, R90, R68 ;  /* 0x0000005a4c44723c */ /* 0x000ff00000081044 */
[-C--:B0-----:R-:W-:Y:S08]  /*25420*/  HMMA.1688.F32.TF32 R112, R120, R66.reuse, R112 ;  /* 0x000000427870723c */ /* 0x081ff00000081070 */
[----:B-1----:R-:W-:Y:S08]  /*25430*/  HMMA.1688.F32.TF32 R108, R116, R66, R108 ;  /* 0x00000042746c723c */ /* 0x002ff0000008106c */
[-C--:B------:R-:W-:Y:S08]  /*25440*/  HMMA.1688.F32.TF32 R104, R120, R64.reuse, R104 ;  /* 0x000000407868723c */ /* 0x080ff00000081068 */
[----:B------:R-:W-:Y:S08]  /*25450*/  HMMA.1688.F32.TF32 R68, R116, R64, R68 ;  /* 0x000000407444723c */ /* 0x000ff00000081044 */
[-C--:B------:R-:W-:Y:S08]  /*25460*/  HMMA.1688.F32.TF32 R64, R72, R88.reuse, RZ ;  /* 0x000000584840723c */ /* 0x080ff000000810ff */
[----:B------:R-:W-:-:S15]  /*25470*/  HMMA.1688.F32.TF32 R88, R84, R88, RZ ;  /* 0x000000585458723c */ /* 0x000fde00000810ff */
[----:B------:R-:W-:-:S01]  /*25480*/  NOP ;  /* 0x0000000000007918 */ /* 0x000fc20000000000 */
[-C--:B------:R-:W-:Y:S08]  /*25490*/  HMMA.1688.F32.TF32 R64, R80, R140.reuse, R64 ;  /* 0x0000008c5040723c */ /* 0x080ff00000081040 */
[----:B------:R-:W-:-:S15]  /*254a0*/  HMMA.1688.F32.TF32 R88, R92, R140, R88 ;  /* 0x0000008c5c58723c */ /* 0x000fde0000081058 */
        /* <DEDUP_REMOVED lines=19> */
[----:B------:R-:W-:Y:S01]  /*255e0*/  HMMA.1688.F32.TF32 R132, R76, R44, R132 ;  /* 0x0000002c4c84723c */ /* 0x000fe20000081084 */
[----:B------:R-:W-:-:S07]  /*255f0*/  IMAD.MOV.U32 R5, RZ, RZ, R143 ;  /* 0x000000ffff057224 */ /* 0x000fce00078e008f */
[----:B------:R-:W-:Y:S08]  /*25600*/  HMMA.1688.F32.TF32 R140, R84, R54, RZ ;  /* 0x00000036548c723c */ /* 0x000ff000000810ff */
[-C--:B------:R-:W-:Y:S08]  /*25610*/  HMMA.1688.F32.TF32 R128, R120, R136.reuse, R128 ;  /* 0x000000887880723c */ /* 0x080ff00000081080 */
[----:B------:R-:W-:Y:S08]  /*25620*/  HMMA.1688.F32.TF32 R132, R116, R136, R132 ;  /* 0x000000887484723c */ /* 0x000ff00000081084 */
[----:B------:R-:W-:Y:S01]  /*25630*/  HMMA.1688.F32.TF32 R136, R72, R54, RZ ;  /* 0x000000364888723c */ /* 0x000fe200000810ff */
[----:B------:R-:W-:-:S04]  /*25640*/  IADD3 R167, R219, 0x28, RZ ;  /* 0x00000028dba77810 */ /* 0x000fc80007ffe0ff */
[----:B------:R-:W-:-:S03]  /*25650*/  LOP3.LUT R167, R146, R167, R145, 0xf6, !PT ;  /* 0x000000a792a77212 */ /* 0x000fc600078ef691 */
[----:B------:R-:W-:Y:S08]  /*25660*/  HMMA.1688.F32.TF32 R140, R92, R52, R140 ;  /* 0x000000345c8c723c */ /* 0x000ff0000008108c */
[----:B------:R-:W-:Y:S08]  /*25670*/  HMMA.1688.F32.TF32 R144, R84, R50, RZ ;  /* 0x000000325490723c */ /* 0x000ff000000810ff */
[----:B------:R-:W-:Y:S08]  /*25680*/  HMMA.1688.F32.TF32 R136, R80, R52, R136 ;  /* 0x000000345088723c */ /* 0x000ff00000081088 */
[----:B------:R-:W-:Y:S08]  /*25690*/  HMMA.1688.F32.TF32 R52, R72, R50, RZ ;  /* 0x000000324834723c */ /* 0x000ff000000810ff */
[----:B------:R-:W-:-:S15]  /*256a0*/  HMMA.1688.F32.TF32 R148, R92, R6, R144 ;  /* 0x000000065c94723c */ /* 0x000fde0000081090 */
[----:B------:R-:W-:-:S01]  /*256b0*/  NOP ;  /* 0x0000000000007918 */ /* 0x000fc20000000000 */
[----:B------:R-:W-:Y:S01]  /*256c0*/  HMMA.1688.F32.TF32 R52, R80, R6, R52 ;  /* 0x000000065034723c */ /* 0x000fe20000081034 */
[----:B------:R-:W-:Y:S04]  /*256d0*/  LDS R6, [R2.X4+0x4000] ;  /* 0x0040000002067984 */ /* 0x000fe80000004800 */
[----:B------:R-:W0:Y:S03]  /*256e0*/  LDS R7, [R3+0x10] ;  /* 0x0000100003077984 */ /* 0x000e260000000800 */
[-C--:B------:R-:W-:Y:S08]  /*256f0*/  HMMA.1688.F32.TF32 R144, R72, R34.reuse, RZ ;  /* 0x000000224890723c */ /* 0x080ff000000810ff */
[----:B------:R-:W-:Y:S08]  /*25700*/  HMMA.1688.F32.TF32 R152, R84, R34, RZ ;  /* 0x000000225498723c */ /* 0x000ff000000810ff */
[-C--:B0-----:R-:W-:Y:S08]  /*25710*/  HMMA.1688.F32.TF32 R72, R72, R6.reuse, RZ ;  /* 0x000000064848723c */ /* 0x081ff000000810ff */
[----:B------:R-:W-:Y:S01]  /*25720*/  HMMA.1688.F32.TF32 R84, R84, R6, RZ ;  /* 0x000000065454723c */ /* 0x000fe200000810ff */
[----:B------:R-:W-:Y:S04]  /*25730*/  LDS R6, [R3+0x20] ;  /* 0x0000200003067984 */ /* 0x000fe80000000800 */
[----:B------:R-:W0:Y:S03]  /*25740*/  LDS R7, [R3+0x30] ;  /* 0x0000300003077984 */ /* 0x000e260000000800 */
[-C--:B------:R-:W-:Y:S08]  /*25750*/  HMMA.1688.F32.TF32 R136, R100, R8.reuse, R136 ;  /* 0x000000086488723c */ /* 0x080ff00000081088 */
[----:B------:R-:W-:Y:S07]  /*25760*/  HMMA.1688.F32.TF32 R140, R124, R8, R140 ;  /* 0x000000087c8c723c */ /* 0x000fee000008108c */
[----:B------:R-:W-:Y:S01]  /*25770*/  IMAD R8, R161, 0x300, RZ ;  /* 0x00000300a1087824 */ /* 0x000fe200078e02ff */
[-C--:B0-----:R-:W-:Y:S08]  /*25780*/  HMMA.1688.F32.TF32 R72, R80, R6.reuse, R72 ;  /* 0x000000065048723c */ /* 0x081ff00000081048 */
[----:B------:R-:W-:Y:S07]  /*25790*/  HMMA.1688.F32.TF32 R84, R92, R6, R84 ;  /* 0x000000065c54723c */ /* 0x000fee0000081054 */
[----:B------:R-:W-:-:S04]  /*257a0*/  IMAD.MOV.U32 R6, RZ, RZ, 0x4 ;  /* 0x00000004ff067424 */ /* 0x000fc800078e00ff */
[----:B------:R-:W-:-:S06]  /*257b0*/  IMAD.WIDE.U32 R6, R5, R6, UR32 ;  /* 0x0000002005067e25 */ /* 0x000fcc000f8e0006 */
[----:B------:R-:W-:-:S05]  /*257c0*/  IMAD.WIDE R8, R8, 0x4, R6 ;  /* 0x0000000408087825 */ /* 0x000fca00078e0206 */
[----:B------:R-:W-:Y:S01]  /*257d0*/  IADD3 R8, P1, R8, 0x800, RZ ;  /* 0x0000080008087810 */ /* 0x000fe20007f3e0ff */
[----:B------:R-:W0:Y:S04]  /*257e0*/  S2R R45, SR_TID.X ;  /* 0x00000000002d7919 */ /* 0x000e280000002100 */
[----:B------:R-:W-:Y:S01]  /*257f0*/  IMAD.X R9, RZ, RZ, R9, P1 ;  /* 0x000000ffff097224 */ /* 0x000fe200008e0609 */
[----:B------:R-:W-:Y:S01]  /*25800*/  LOP3.LUT P1, RZ, R218, 0x40000, RZ, 0xc0, !PT ;  /* 0x00040000daff7812 */ /* 0x000fe2000782c0ff */
[----:B------:R-:W-:Y:S07]  /*25810*/  HMMA.1688.F32.TF32 R144, R80, R30, R144 ;  /* 0x0000001e5090723c */ /* 0x000fee0000081090 */
[----:B------:R-:W-:Y:S01]  /*25820*/  CS2R R80, SRZ ;  /* 0x0000000000507805 */ /* 0x000fe2000001ff00 */
[----:B------:R-:W-:-:S06]  /*25830*/  CS2R R82, SRZ ;  /* 0x0000000000527805 */ /* 0x000fcc000001ff00 */
[----:B------:R1:W2:Y:S02]  /*25840*/  @!P1 LDG.E.128 R80, [R8.64] ;  /* 0x0000000a08509981 */ /* 0x0002a4000c1e1d00 */
[----:B-1----:R-:W-:-:S04]  /*25850*/  IMAD R8, R162, 0x300, RZ ;  /* 0x00000300a2087824 */ /* 0x002fc800078e02ff */
[----:B------:R-:W-:Y:S01]  /*25860*/  IMAD.WIDE R8, R8, 0x4, R6 ;  /* 0x0000000408087825 */ /* 0x000fe200078e0206 */
[----:B------:R-:W-:Y:S04]  /*25870*/  HMMA.1688.F32.TF32 R152, R92, R30, R152 ;  /* 0x0000001e5c98723c */ /* 0x000fe80000081098 */
[----:B------:R-:W-:Y:S02]  /*25880*/  IADD3 R8, P1, R8, 0x800, RZ ;  /* 0x0000080008087810 */ /* 0x000fe40007f3e0ff */
[C---:B0-----:R-:W-:Y:S01]  /*25890*/  LOP3.LUT R43, R45.reuse, 0x1, RZ, 0xc0, !PT ;  /* 0x000000012d2b7812 */ /* 0x041fe200078ec0ff */
[----:B------:R-:W-:Y:S01]  /*258a0*/  CS2R R92, SRZ ;  /* 0x00000000005c7805 */ /* 0x000fe2000001ff00 */
[----:B------:R-:W-:Y:S01]  /*258b0*/  CS2R R94, SRZ ;  /* 0x00000000005e7805 */ /* 0x000fe2000001ff00 */
[----:B------:R-:W-:Y:S01]  /*258c0*/  IMAD.X R9, RZ, RZ, R9, P1 ;  /* 0x000000ffff097224 */ /* 0x000fe200008e0609 */
[----:B------:R-:W-:-:S04]  /*258d0*/  LOP3.LUT R45, R45, 0x2, RZ, 0xc0, !PT ;  /* 0x000000022d2d7812 */ /* 0x000fc800078ec0ff */
[----:B------:R0:W3:Y:S01]  /*258e0*/  @!P0 LDG.E.128 R92, [R8.64] ;  /* 0x0000000a085c8981 */ /* 0x0000e2000c1e1d00 */
[----:B------:R-:W-:Y:S01]  /*258f0*/  IMAD.SHL.U32 R45, R45, 0x4, RZ ;  /* 0x000000042d2d7824 */ /* 0x000fe200078e00ff */
[----:B------:R-:W-:-:S03]  /*25900*/  SHF.R.U32.HI R42, RZ, 0x2, R209 ;  /* 0x00000002ff2a7819 */ /* 0x000fc600000116d1 */
[----:B------:R-:W-:Y:S02]  /*25910*/  IMAD R43, R43, 0x4, R45 ;  /* 0x000000042b2b7824 */ /* 0x000fe400078e022d */
[----:B0-----:R-:W-:Y:S01]  /*25920*/  IMAD R8, R163, 0x300, RZ ;  /* 0x00000300a3087824 */ /* 0x001fe200078e02ff */
[-C--:B------:R-:W-:Y:S03]  /*25930*/  HMMA.1688.F32.TF32 R52, R100, R12.reuse, R52 ;  /* 0x0000000c6434723c */ /* 0x080fe60000081034 */
[----:B------:R-:W-:Y:S01]  /*25940*/  IMAD.WIDE R8, R8, 0x4, R6 ;  /* 0x0000000408087825 */ /* 0x000fe200078e0206 */
[----:B------:R-:W-:Y:S02]  /*25950*/  IADD3 R43, R43, 0x30, RZ ;  /* 0x000000302b2b7810 */ /* 0x000fe40007ffe0ff */
[----:B------:R-:W-:Y:S02]  /*25960*/  IADD3 R44, R219, 0x38, RZ ;  /* 0x00000038db2c7810 */ /* 0x000fe40007ffe0ff */
[----:B------:R-:W-:Y:S01]  /*25970*/  HMMA.1688.F32.TF32 R148, R124, R12, R148 ;  /* 0x0000000c7c94723c */ /* 0x000fe20000081094 */
[----:B------:R-:W-:Y:S01]  /*25980*/  IADD3 R8, P0, R8, 0x800, RZ ;  /* 0x0000080008087810 */ /* 0x000fe20007f1e0ff */
[----:B------:R-:W-:Y:S01]  /*25990*/  CS2R R162, SRZ ;  /* 0x0000000000a27805 */ /* 0x000fe2000001ff00 */
[----:B------:R-:W-:-:S04]  /*259a0*/  LOP3.LUT R31, R160, R205, R43, 0xf6, !PT ;  /* 0x000000cda01f7212 */ /* 0x000fc800078ef62b */
[----:B------:R-:W-:Y:S02]  /*259b0*/  LOP3.LUT R13, R167, R42, RZ, 0x3c, !PT ;  /* 0x0000002aa70d7212 */ /* 0x000fe400078e3cff */
[----:B------:R-:W-:Y:S02]  /*259c0*/  LOP3.LUT R45, R160, R164, R44, 0xf6, !PT ;  /* 0x000000a4a02d7212 */ /* 0x000fe400078ef62c */
[----:B------:R-:W-:Y:S01]  /*259d0*/  LOP3.LUT R12, R13, R160, RZ, 0xfc, !PT ;  /* 0x000000a00d0c7212 */ /* 0x000fe200078efcff */
[----:B------:R-:W-:Y:S01]  /*259e0*/  IMAD.X R9, RZ, RZ, R9, P0 ;  /* 0x000000ffff097224 */ /* 0x000fe200000e0609 */
[----:B------:R-:W-:-:S06]  /*259f0*/  CS2R R160, SRZ ;  /* 0x0000000000a07805 */ /* 0x000fcc000001ff00 */
[----:B------:R0:W2:Y:S04]  /*25a00*/  @!P2 LDG.E.128 R160, [R8.64] ;  /* 0x0000000a08a0a981 */ /* 0x0000a8000c1e1d00 */
[----:B0-----:R-:W-:Y:S04]  /*25a10*/  LDS R8, [R3+0x40] ;  /* 0x0000400003087984 */ /* 0x001fe80000000800 */
[----:B------:R-:W0:Y:S01]  /*25a20*/  LDS R9, [R3+0x50] ;  /* 0x0000500003097984 */ /* 0x000e220000000800 */
[----:B------:R-:W-:Y:S01]  /*25a30*/  IMAD.SHL.U32 R12, R12, 0x4, RZ ;  /* 0x000000040c0c7824 */ /* 0x000fe200078e00ff */
[----:B------:R-:W-:Y:S01]  /*25a40*/  HMMA.1688.F32.TF32 R144, R100, R38, R144 ;  /* 0x000000266490723c */ /* 0x000fe20000081090 */
[----:B------:R-:W-:-:S02]  /*25a50*/  LOP3.LUT R30, R4, R205, R43, 0xf6, !PT ;  /* 0x000000cd041e7212 */ /* 0x000fc400078ef62b */
[----:B------:R-:W-:Y:S02]  /*25a60*/  LOP3.LUT R44, R4, R164, R44, 0xf6, !PT ;  /* 0x000000a4042c7212 */ /* 0x000fe400078ef62c */
[----:B------:R-:W-:Y:S01]  /*25a70*/  LOP3.LUT R13, R13, R4, RZ, 0xfc, !PT ;  /* 0x000000040d0d7212 */ /* 0x000fe200078efcff */
[----:B------:R-:W-:Y:S01]  /*25a80*/  IMAD R4, R170, 0x300, RZ ;  /* 0x00000300aa047824 */ /* 0x000fe200078e02ff */
[C---:B------:R-:W-:Y:S02]  /*25a90*/  LOP3.LUT P1, RZ, R218.reuse, 0x20000, RZ, 0xc0, !PT ;  /* 0x00020000daff7812 */ /* 0x040fe4000782c0ff */
[----:B------:R-:W-:Y:S01]  /*25aa0*/  LOP3.LUT P0, RZ, R218, 0x10000, RZ, 0xc0, !PT ;  /* 0x00010000daff7812 */ /* 0x000fe2000780c0ff */
[----:B------:R-:W-:Y:S02]  /*25ab0*/  IMAD.MOV.U32 R218, RZ, RZ, R5 ;  /* 0x000000ffffda7224 */ /* 0x000fe400078e0005 */
[----:B------:R-:W-:Y:S01]  /*25ac0*/  IMAD.WIDE R4, R4, 0x4, R6 ;  /* 0x0000000404047825 */ /* 0x000fe200078e0206 */
[----:B0-----:R-:W-:Y:S01]  /*25ad0*/  HMMA.1688.F32.TF32 R72, R100, R8, R72 ;  /* 0x000000086448723c */ /* 0x001fe20000081048 */
[----:B------:R-:W0:Y:S02]  /*25ae0*/  LDSM.16.M88.4 R100, [R12] ;  /* 0x000000000c64783b */ /* 0x000e240000000200 */
[----:B------:R-:W-:Y:S01]  /*25af0*/  IMAD.SHL.U32 R13, R13, 0x4, RZ ;  /* 0x000000040d0d7824 */ /* 0x000fe200078e00ff */
[----:B------:R-:W-:-:S04]  /*25b00*/  IADD3 R4, P2, R4, 0x800, RZ ;  /* 0x0000080004047810 */ /* 0x000fc80007f5e0ff */
[----:B------:R-:W-:Y:S01]  /*25b10*/  HMMA.1688.F32.TF32 R152, R124, R38, R152 ;  /* 0x000000267c98723c */ /* 0x000fe20000081098 */
[----:B------:R-:W-:Y:S01]  /*25b20*/  IMAD.X R5, RZ, RZ, R5, P2 ;  /* 0x000000ffff057224 */ /* 0x000fe200010e0605 */
[----:B------:R-:W-:-:S06]  /*25b30*/  ISETP.GE.AND P2, PT, R170, 0x40, PT ;  /* 0x00000040aa00780c */ /* 0x000fcc0003f46270 */
[----:B------:R-:W-:Y:S01]  /*25b40*/  HMMA.1688.F32.TF32 R84, R124, R8, R84 ;  /* 0x000000087c54723c */ /* 0x000fe20000081054 */
[----:B------:R-:W1:Y:S01]  /*25b50*/  LDSM.16.M88.4 R124, [R13] ;  /* 0x000000000d7c783b */ /* 0x000e620000000200 */
[C-C-:B----4-:R-:W-:Y:S02]  /*25b60*/  LOP3.LUT R209, R42.reuse, R166, R212.reuse, 0xfe, !PT ;  /* 0x000000a62ad17212 */ /* 0x150fe400078efed4 */
[----:B------:R-:W-:-:S04]  /*25b70*/  LOP3.LUT R212, R42, R165, R212, 0xfe, !PT ;  /* 0x000000a52ad47212 */ /* 0x000fc800078efed4 */
[----:B0-----:R-:W-:Y:S07]  /*25b80*/  HMMA.1688.F32.TF32 R164, R100, R158, R108 ;  /* 0x0000009e64a4723c */ /* 0x001fee000008106c */
[----:B------:R-:W-:Y:S01]  /*25b90*/  CS2R R108, SRZ ;  /* 0x00000000006c7805 */ /* 0x000fe2000001ff00 */
[----:B------:R-:W-:-:S06]  /*25ba0*/  CS2R R110, SRZ ;  /* 0x00000000006e7805 */ /* 0x000fcc000001ff00 */
[----:B------:R0:W4:Y:S02]  /*25bb0*/  @!P2 LDG.E.128 R108, [R4.64] ;  /* 0x0000000a046ca981 */ /* 0x000124000c1e1d00 */
[----:B0-----:R-:W-:-:S04]  /*25bc0*/  IMAD R4, R171, 0x300, RZ ;  /* 0x00000300ab047824 */ /* 0x001fc800078e02ff */
[----:B------:R-:W-:-:S05]  /*25bd0*/  IMAD.WIDE R4, R4, 0x4, R6 ;  /* 0x0000000404047825 */ /* 0x000fca00078e0206 */
[----:B------:R-:W-:-:S05]  /*25be0*/  IADD3 R4, P2, R4, 0x800, RZ ;  /* 0x0000080004047810 */ /* 0x000fca0007f5e0ff */
[----:B------:R-:W-:Y:S01]  /*25bf0*/  IMAD.X R5, RZ, RZ, R5, P2 ;  /* 0x000000ffff057224 */ /* 0x000fe200010e0605 */
[----:B------:R-:W-:Y:S01]  /*25c00*/  ISETP.GE.AND P2, PT, R171, 0x40, PT ;  /* 0x00000040ab00780c */ /* 0x000fe20003f46270 */
[----:B-1----:R-:W-:Y:S01]  /*25c10*/  HMMA.1688.F32.TF32 R64, R124, R10, R64 ;  /* 0x0000000a7c40723c */ /* 0x002fe20000081040 */
[----:B------:R-:W-:-:S07]  /*25c20*/  CS2R R8, SRZ ;  /* 0x0000000000087805 */ /* 0x000fce000001ff00 */
[----:B------:R-:W-:Y:S07]  /*25c30*/  HMMA.1688.F32.TF32 R88, R100, R10, R88 ;  /* 0x0000000a6458723c */ /* 0x000fee0000081058 */
[----:B------:R-:W-:-:S06]  /*25c40*/  CS2R R10, SRZ ;  /* 0x00000000000a7805 */ /* 0x000fcc000001ff00 */
[----:B------:R0:W2:Y:S02]  /*25c50*/  @!P2 LDG.E.128 R8, [R4.64] ;  /* 0x0000000a0408a981 */ /* 0x0000a4000c1e1d00 */
[----:B0-----:R-:W-:-:S04]  /*25c60*/  IMAD R4, R192, 0x300, RZ ;  /* 0x00000300c0047824 */ /* 0x001fc800078e02ff */
[----:B------:R-:W-:-:S05]  /*25c70*/  IMAD.WIDE R4, R4, 0x4, R6 ;  /* 0x0000000404047825 */ /* 0x000fca00078e0206 */
[----:B------:R-:W-:Y:S01]  /*25c80*/  IADD3 R4, P2, R4, 0x800, RZ ;  /* 0x0000080004047810 */ /* 0x000fe20007f5e0ff */
[----:B------:R-:W-:Y:S04]  /*25c90*/  HMMA.1688.F32.TF32 R104, R124, R168, R104 ;  /* 0x000000a87c68723c */ /* 0x000fe80000081068 */
[----:B------:R-:W-:Y:S01]  /*25ca0*/  IMAD.X R5, RZ, RZ, R5, P2 ;  /* 0x000000ffff057224 */ /* 0x000fe200010e0605 */
[----:B------:R-:W-:-:S03]  /*25cb0*/  ISETP.GE.AND P2, PT, R192, 0x40, PT ;  /* 0x00000040c000780c */ /* 0x000fc60003f46270 */
[----:B------:R-:W-:Y:S01]  /*25cc0*/  HMMA.1688.F32.TF32 R68, R100, R168, R68 ;  /* 0x000000a86444723c */ /* 0x000fe20000081044 */
[----:B------:R-:W-:-:S07]  /*25cd0*/  IMAD R12, R193, 0x300, RZ ;  /* 0x00000300c10c7824 */ /* 0x000fce00078e02ff */
[-C--:B------:R-:W-:Y:S08]  /*25ce0*/  HMMA.1688.F32.TF32 R136, R96, R26.reuse, R136 ;  /* 0x0000001a6088723c */ /* 0x080ff00000081088 */
[----:B------:R-:W-:Y:S01]  /*25cf0*/  HMMA.1688.F32.TF32 R168, R76, R26, R140 ;  /* 0x0000001a4ca8723c */ /* 0x000fe2000008108c */
[----:B------:R-:W-:-:S06]  /*25d00*/  IMAD.WIDE R12, R12, 0x4, R6 ;  /* 0x000000040c0c7825 */ /* 0x000fcc00078e0206 */
[----:B------:R-:W-:Y:S01]  /*25d10*/  CS2R R140, SRZ ;  /* 0x00000000008c7805 */ /* 0x000fe2000001ff00 */
[----:B------:R-:W-:-:S06]  /*25d20*/  CS2R R142, SRZ ;  /* 0x00000000008e7805 */ /* 0x000fcc000001ff00 */
[----:B------:R0:W2:Y:S01]  /*25d30*/  @!P2 LDG.E.128 R140, [R4.64] ;  /* 0x0000000a048ca981 */ /* 0x0000a2000c1e1d00 */
[----:B------:R-:W-:Y:S01]  /*25d40*/  IADD3 R12, P2, R12, 0x800, RZ ;  /* 0x000008000c0c7810 */ /* 0x000fe20007f5e0ff */
[----:B------:R-:W-:-:S04]  /*25d50*/  IMAD.SHL.U32 R31, R31, 0x4, RZ ;  /* 0x000000041f1f7824 */ /* 0x000fc800078e00ff */
[----:B------:R-:W-:Y:S01]  /*25d60*/  IMAD.X R13, RZ, RZ, R13, P2 ;  /* 0x000000ffff0d7224 */ /* 0x000fe200010e060d */
[----:B------:R-:W-:Y:S01]  /*25d70*/  ISETP.GE.AND P2, PT, R193, 0x40, PT ;  /* 0x00000040c100780c */ /* 0x000fe20003f46270 */
[-C--:B------:R-:W-:Y:S01]  /*25d80*/  HMMA.1688.F32.TF32 R136, R120, R24.reuse, R136 ;  /* 0x000000187888723c */ /* 0x080fe20000081088 */
[----:B0-----:R-:W-:Y:S04]  /*25d90*/  LDS R4, [R3+0x60] ;  /* 0x0000600003047984 */ /* 0x001fe80000000800 */
[----:B------:R-:W0:Y:S03]  /*25da0*/  LDS R5, [R3+0x70] ;  /* 0x0000700003057984 */ /* 0x000e260000000800 */
[----:B------:R-:W-:Y:S07]  /*25db0*/  HMMA.1688.F32.TF32 R168, R116, R24, R168 ;  /* 0x0000001874a8723c */ /* 0x000fee00000810a8 */
[----:B------:R-:W-:Y:S01]  /*25dc0*/  IMAD.SHL.U32 R24, R30, 0x4, RZ ;  /* 0x000000041e187824 */ /* 0x000fe200078e00ff */
[-C--:B------:R-:W-:Y:S05]  /*25dd0*/  HMMA.1688.F32.TF32 R128, R124, R48.reuse, R128 ;  /* 0x000000307c80723c */ /* 0x080fea0000081080 */
[----:B------:R-:W1:Y:S03]  /*25de0*/  LDSM.16.M88.4 R24, [R24] ;  /* 0x000000001818783b */ /* 0x000e660000000200 */
[----:B------:R-:W-:Y:S01]  /*25df0*/  HMMA.1688.F32.TF32 R132, R100, R48, R132 ;  /* 0x000000306484723c */ /* 0x000fe20000081084 */
[----:B------:R3:W0:Y:S07]  /*25e00*/  LDSM.16.M88.4 R48, [R31] ;  /* 0x000000001f30783b */ /* 0x00062e0000000200 */
[----:B------:R-:W-:Y:S01]  /*25e10*/  HMMA.1688.F32.TF32 R52, R96, R28, R52 ;  /* 0x0000001c6034723c */ /* 0x000fe20000081034 */
[----:B---3--:R-:W-:-:S07]  /*25e20*/  CS2R R30, SRZ ;  /* 0x00000000001e7805 */ /* 0x008fce000001ff00 */
[----:B------:R-:W-:Y:S07]  /*25e30*/  HMMA.1688.F32.TF32 R148, R76, R28, R148 ;  /* 0x0000001c4c94723c */ /* 0x000fee0000081094 */
[----:B------:R-:W-:-:S06]  /*25e40*/  CS2R R28, SRZ ;  /* 0x00000000001c7805 */ /* 0x000fcc000001ff00 */
[----:B------:R3:W2:Y:S02]  /*25e50*/  @!P2 LDG.E.128 R28, [R12.64] ;  /* 0x0000000a0c1ca981 */ /* 0x0006a4000c1e1d00 */
[----:B---3--:R-:W-:-:S04]  /*25e60*/  IMAD R12, R194, 0x300, RZ ;  /* 0x00000300c20c7824 */ /* 0x008fc800078e02ff */
[----:B------:R-:W-:-:S05]  /*25e70*/  IMAD.WIDE R12, R12, 0x4, R6 ;  /* 0x000000040c0c7825 */ /* 0x000fca00078e0206 */
[----:B------:R-:W-:-:S05]  /*25e80*/  IADD3 R12, P2, R12, 0x800, RZ ;  /* 0x000008000c0c7810 */ /* 0x000fca0007f5e0ff */
[----:B------:R-:W-:Y:S01]  /*25e90*/  IMAD.X R13, RZ, RZ, R13, P2 ;  /* 0x000000ffff0d7224 */ /* 0x000fe200010e060d */
[----:B------:R-:W-:Y:S01]  /*25ea0*/  ISETP.GE.AND P2, PT, R194, 0x40, PT ;  /* 0x00000040c200780c */ /* 0x000fe20003f46270 */
[----:B------:R-:W-:Y:S01]  /*25eb0*/  HMMA.1688.F32.TF32 R52, R120, R36, R52 ;  /* 0x000000247834723c */ /* 0x000fe20000081034 */
[----:B------:R-:W-:-:S07]  /*25ec0*/  CS2R R38, SRZ ;  /* 0x0000000000267805 */ /* 0x000fce000001ff00 */
[----:B------:R-:W-:Y:S07]  /*25ed0*/  HMMA.1688.F32.TF32 R148, R116, R36, R148 ;  /* 0x000000247494723c */ /* 0x000fee0000081094 */
[----:B------:R-:W-:Y:S01]  /*25ee0*/  CS2R R36, SRZ ;  /* 0x0000000000247805 */ /* 0x000fe2000001ff00 */
[----:B------:R-:W-:Y:S05]  /*25ef0*/  HMMA.1688.F32.TF32 R112, R124, R158, R112 ;  /* 0x0000009e7c70723c */ /* 0x000fea0000081070 */
[----:B------:R3:W2:Y:S01]  /*25f00*/  @!P2 LDG.E.128 R36, [R12.64] ;  /* 0x0000000a0c24a981 */ /* 0x0006a2000c1e1d00 */
[----:B------:R-:W-:-:S02]  /*25f10*/  IMAD.SHL.U32 R44, R44, 0x4, RZ ;  /* 0x000000042c2c7824 */ /* 0x000fc400078e00ff */
[----:B------:R-:W-:Y:S02]  /*25f20*/  IMAD.SHL.U32 R45, R45, 0x4, RZ ;  /* 0x000000042d2d7824 */ /* 0x000fe400078e00ff */
[----:B---3--:R-:W-:-:S04]  /*25f30*/  IMAD R12, R195, 0x300, RZ ;  /* 0x00000300c30c7824 */ /* 0x008fc800078e02ff */
[----:B------:R-:W-:Y:S01]  /*25f40*/  IMAD.WIDE R12, R12, 0x4, R6 ;  /* 0x000000040c0c7825 */ /* 0x000fe200078e0206 */
[----:B------:R-:W-:Y:S04]  /*25f50*/  HMMA.1688.F32.TF32 R144, R96, R14, R144 ;  /* 0x0000000e6090723c */ /* 0x000fe80000081090 */
[----:B------:R-:W-:-:S04]  /*25f60*/  IADD3 R34, P2, R12, 0x800, RZ ;  /* 0x000008000c227810 */ /* 0x000fc80007f5e0ff */
[----:B0-----:R-:W-:Y:S01]  /*25f70*/  HMMA.1688.F32.TF32 R72, R96, R4, R72 ;  /* 0x000000046048723c */ /* 0x001fe20000081048 */
[----:B------:R-:W0:Y:S01]  /*25f80*/  LDSM.16.M88.4 R96, [R44] ;  /* 0x000000002c60783b */ /* 0x000e220000000200 */
[----:B------:R-:W-:-:S06]  /*25f90*/  IMAD.X R35, RZ, RZ, R13, P2 ;  /* 0x000000ffff237224 */ /* 0x000fcc00010e060d */
[----:B------:R-:W-:Y:S01]  /*25fa0*/  HMMA.1688.F32.TF32 R152, R76, R14, R152 ;  /* 0x0000000e4c98723c */ /* 0x000fe20000081098 */
[----:B------:R-:W-:-:S07]  /*25fb0*/  ISETP.GE.AND P2, PT, R195, 0x40, PT ;  /* 0x00000040c300780c */ /* 0x000fce0003f46270 */
[----:B------:R-:W-:Y:S01]  /*25fc0*/  HMMA.1688.F32.TF32 R84, R76, R4, R84 ;  /* 0x000000044c54723c */ /* 0x000fe20000081054 */
[----:B------:R-:W3:Y:S01]  /*25fd0*/  LDSM.16.M88.4 R76, [R45] ;  /* 0x000000002d4c783b */ /* 0x000ee20000000200 */
[----:B------:R-:W-:Y:S01]  /*25fe0*/  CS2R R12, SRZ ;  /* 0x00000000000c7805 */ /* 0x000fe2000001ff00 */
[----:B------:R-:W-:-:S05]  /*25ff0*/  CS2R R14, SRZ ;  /* 0x00000000000e7805 */ /* 0x000fca000001ff00 */
[----:B-1----:R-:W-:Y:S01]  /*26000*/  HMMA.1688.F32.TF32 R112, R24, R172, R112 ;  /* 0x000000ac1870723c */ /* 0x002fe20000081070 */
[----:B------:R1:W2:Y:S07]  /*26010*/  @!P2 LDG.E.128 R12, [R34.64] ;  /* 0x0000000a220ca981 */ /* 0x0002ae000c1e1d00 */
[----:B------:R-:W-:Y:S01]  /*26020*/  HMMA.1688.F32.TF32 R68, R48, R174, R68 ;  /* 0x000000ae3044723c */ /* 0x000fe20000081044 */
[----:B-1----:R-:W-:-:S07]  /*26030*/  IMAD R34, R198, 0x300, RZ ;  /* 0x00000300c6227824 */ /* 0x002fce00078e02ff */
[----:B------:R-:W-:Y:S01]  /*26040*/  HMMA.1688.F32.TF32 R164, R48, R172, R164 ;  /* 0x000000ac30a4723c */ /* 0x000fe200000810a4 */
[----:B------:R-:W-:Y:S01]  /*26050*/  IMAD.WIDE R34, R34, 0x4, R6 ;  /* 0x0000000422227825 */ /* 0x000fe200078e0206 */
[----:B------:R-:W1:Y:S04]  /*26060*/  S2R R205, SR_TID.X ;  /* 0x0000000000cd7919 */ /* 0x000e680000002100 */
[----:B------:R-:W-:Y:S01]  /*26070*/  IADD3 R34, P2, R34, 0x800, RZ ;  /* 0x0000080022227810 */ /* 0x000fe20007f5e0ff */
[----:B------:R-:W0:Y:S01]  /*26080*/  S2R R219, SR_TID.X ;  /* 0x0000000000db7919 */ /* 0x000e220000002100 */
[----:B------:R-:W-:Y:S01]  /*26090*/  HMMA.1688.F32.TF32 R144, R120, R40, R144 ;  /* 0x000000287890723c */ /* 0x000fe20000081090 */
[----:B------:R-:W-:Y:S01]  /*260a0*/  CS2R R42, SRZ ;  /* 0x00000000002a7805 */ /* 0x000fe2000001ff00 */
[----:B------:R-:W-:Y:S01]  /*260b0*/  SHF.R.U32.HI R5, RZ, 0x1, R220 ;  /* 0x00000001ff057819 */ /* 0x000fe200000116dc */
[----:B------:R-:W-:Y:S01]  /*260c0*/  IMAD.X R35, RZ, RZ, R35, P2 ;  /* 0x000000ffff237224 */ /* 0x000fe200010e0623 */
[----:B------:R-:W-:-:S04]  /*260d0*/  LOP3.LUT R4, RZ, R221, RZ, 0x33, !PT ;  /* 0x000000ddff047212 */ /* 0x000fc800078e33ff */
[----:B------:R-:W-:Y:S01]  /*260e0*/  HMMA.1688.F32.TF32 R152, R116, R40, R152 ;  /* 0x000000287498723c */ /* 0x000fe20000081098 */
[----:B------:R-:W-:-:S06]  /*260f0*/  IMAD R4, R4, 0x2, R5 ;  /* 0x0000000204047824 */ /* 0x000fcc00078e0205 */
[----:B------:R-:W-:Y:S01]  /*26100*/  CS2R R40, SRZ ;  /* 0x0000000000287805 */ /* 0x000fe2000001ff00 */
[----:B------:R-:W-:Y:S01]  /*26110*/  HMMA.1688.F32.TF32 R104, R24, R174, R104 ;  /* 0x000000ae1868723c */ /* 0x000fe20000081068 */
[----:B------:R-:W-:-:S04]  /*26120*/  IMAD R5, R221, 0x2, R5 ;  /* 0x00000002dd057824 */ /* 0x000fc800078e0205 */
[----:B------:R1:W2:Y:S03]  /*26130*/  @!P3 LDG.E.128 R40, [R34.64] ;  /* 0x0000000a2228b981 */ /* 0x0002a6000c1e1d00 */
[----:B0-----:R-:W-:Y:S01]  /*26140*/  HMMA.1688.F32.TF32 R112, R96, R176, R112 ;  /* 0x000000b06070723c */ /* 0x001fe20000081070 */
[----:B-1----:R-:W-:-:S07]  /*26150*/  LOP3.LUT R34, R221, 0x1c, RZ, 0xc0, !PT ;  /* 0x0000001cdd227812 */ /* 0x002fce00078ec0ff */
[----:B---3--:R-:W-:Y:S01]  /*26160*/  HMMA.1688.F32.TF32 R68, R76, R156, R68 ;  /* 0x0000009c4c44723c */ /* 0x008fe20000081044 */
[C---:B------:R-:W-:Y:S02]  /*26170*/  LOP3.LUT R5, R34.reuse, 0x3, R5, 0xf8, !PT ;  /* 0x0000000322057812 */ /* 0x040fe400078ef805 */
[----:B------:R-:W-:Y:S01]  /*26180*/  LOP3.LUT R4, R34, 0x3, R4, 0xf8, !PT ;  /* 0x0000000322047812 */ /* 0x000fe200078ef804 */
[----:B------:R-:W-:-:S04]  /*26190*/  IMAD R34, R201, 0x300, RZ ;  /* 0x00000300c9227824 */ /* 0x000fc800078e02ff */
[----:B------:R-:W-:Y:S01]  /*261a0*/  HMMA.1688.F32.TF32 R164, R76, R176, R164 ;  /* 0x000000b04ca4723c */ /* 0x000fe200000810a4 */
[----:B------:R-:W-:-:S07]  /*261b0*/  IMAD.WIDE R34, R34, 0x4, R6 ;  /* 0x0000000422227825 */ /* 0x000fce00078e0206 */
[-C--:B------:R-:W-:Y:S08]  /*261c0*/  HMMA.1688.F32.TF32 R52, R124, R46.reuse, R52 ;  /* 0x0000002e7c34723c */ /* 0x080ff00000081034 */
[----:B------:R-:W-:Y:S01]  /*261d0*/  HMMA.1688.F32.TF32 R148, R100, R46, R148 ;  /* 0x0000002e6494723c */ /* 0x000fe20000081094 */
[----:B------:R-:W-:Y:S04]  /*261e0*/  LDS R46, [R2.X4+0x4080] ;  /* 0x00408000022e7984 */ /* 0x000fe80000004800 */
[----:B------:R-:W0:Y:S01]  /*261f0*/  LDS R47, [R3+0x90] ;  /* 0x00009000032f7984 */ /* 0x000e220000000800 */
[----:B------:R-:W-:-:S02]  /*26200*/  IADD3 R34, P2, R34, 0x800, RZ ;  /* 0x0000080022227810 */ /* 0x000fc40007f5e0ff */
[----:B------:R-:W-:Y:S01]  /*26210*/  LOP3.LUT R192, R205, 0x10, RZ, 0xc0, !PT ;  /* 0x00000010cdc07812 */ /* 0x000fe200078ec0ff */
[----:B------:R-:W-:Y:S01]  /*26220*/  IMAD.SHL.U32 R205, R219, 0x2, RZ ;  /* 0x00000002dbcd7824 */ /* 0x000fe200078e00ff */
[----:B------:R-:W-:Y:S01]  /*26230*/  HMMA.1688.F32.TF32 R104, R96, R156, R104 ;  /* 0x0000009c6068723c */ /* 0x000fe20000081068 */
[----:B------:R-:W-:Y:S01]  /*26240*/  CS2R R158, SRZ ;  /* 0x00000000009e7805 */ /* 0x000fe2000001ff00 */
[----:B------:R-:W-:Y:S02]  /*26250*/  IMAD.X R35, RZ, RZ, R35, P2 ;  /* 0x000000ffff237224 */ /* 0x000fe400010e0623 */
[----:B------:R-:W-:-:S03]  /*26260*/  LOP3.LUT R205, R205, 0x6, RZ, 0xc0, !PT ;  /* 0x00000006cdcd7812 */ /* 0x000fc600078ec0ff */
[----:B------:R-:W-:Y:S01]  /*26270*/  CS2R R156, SRZ ;  /* 0x00000000009c7805 */ /* 0x000fe2000001ff00 */
[----:B------:R-:W-:Y:S01]  /*26280*/  FMUL R172, R112, 0.125 ;  /* 0x3e00000070ac7820 */ /* 0x000fe20000400000 */
[----:B------:R-:W-:Y:S01]  /*26290*/  FMUL R68, R68, 0.125 ;  /* 0x3e00000044447820 */ /* 0x000fe20000400000 */
[----:B------:R-:W-:Y:S01]  /*262a0*/  FMUL R69, R69, 0.125 ;  /* 0x3e00000045457820 */ /* 0x000fe20000400000 */
[----:B------:R-:W-:Y:S02]  /*262b0*/  FMUL R45, R115, 0.125 ;  /* 0x3e000000732d7820 */ /* 0x000fe40000400000 */
[----:B------:R1:W3:Y:S01]  /*262c0*/  @!P4 LDG.E.128 R156, [R34.64] ;  /* 0x0000000a229cc981 */ /* 0x0002e2000c1e1d00 */
[----:B------:R-:W-:Y:S01]  /*262d0*/  FMUL R112, R113, 0.125 ;  /* 0x3e00000071707820 */ /* 0x000fe20000400000 */
[----:B------:R-:W-:Y:S01]  /*262e0*/  FMUL R115, R165, 0.125 ;  /* 0x3e000000a5737820 */ /* 0x000fe20000400000 */
[----:B------:R-:W-:Y:S01]  /*262f0*/  FMUL R165, R167, 0.125 ;  /* 0x3e000000a7a57820 */ /* 0x000fe20000400000 */
[----:B------:R-:W-:Y:S01]  /*26300*/  FMUL R113, R172, 1.4426950216293334961 ;  /* 0x3fb8aa3bac717820 */ /* 0x000fe20000400000 */
[-C--:B------:R-:W-:Y:S01]  /*26310*/  HMMA.1688.F32.TF32 R144, R124, R62.reuse, R144 ;  /* 0x0000003e7c90723c */ /* 0x080fe20000081090 */
[----:B------:R-:W-:Y:S01]  /*26320*/  FMUL R167, R68, 1.4426950216293334961 ;  /* 0x3fb8aa3b44a77820 */ /* 0x000fe20000400000 */
[C---:B-1----:R-:W-:Y:S01]  /*26330*/  LOP3.LUT R35, R0.reuse, R205, RZ, 0xfc, !PT ;  /* 0x000000cd00237212 */ /* 0x042fe200078efcff */
[----:B------:R-:W-:Y:S01]  /*26340*/  FMUL R172, R69, 1.4426950216293334961 ;  /* 0x3fb8aa3b45ac7820 */ /* 0x000fe20000400000 */
[----:B------:R-:W-:Y:S04]  /*26350*/  LDS R68, [R3+0xa0] ;  /* 0x0000a00003447984 */ /* 0x000fe80000000800 */
[----:B------:R-:W-:Y:S01]  /*26360*/  HMMA.1688.F32.TF32 R152, R100, R62, R152 ;  /* 0x0000003e6498723c */ /* 0x000fe20000081098 */
[----:B------:R-:W-:Y:S01]  /*26370*/  ISETP.GE.AND P2, PT, R35, 0x40, PT ;  /* 0x000000402300780c */ /* 0x000fe20003f46270 */
[----:B------:R-:W-:Y:S01]  /*26380*/  IMAD R34, R197, 0x300, RZ ;  /* 0x00000300c5227824 */ /* 0x000fe200078e02ff */
[----:B------:R-:W-:Y:S01]  /*26390*/  LOP3.LUT R35, R0, 0x8, R205, 0xfe, !PT ;  /* 0x0000000800237812 */ /* 0x000fe200078efecd */
[----:B------:R-:W1:Y:S04]  /*263a0*/  LDS R69, [R3+0xb0] ;  /* 0x0000b00003457984 */ /* 0x000e680000000800 */
[----:B------:R-:W-:Y:S01]  /*263b0*/  HMMA.1688.F32.TF32 R52, R24, R60, R52 ;  /* 0x0000003c1834723c */ /* 0x000fe20000081034 */
[----:B------:R-:W-:-:S07]  /*263c0*/  ISETP.GE.AND P3, PT, R35, 0x40, PT ;  /* 0x000000402300780c */ /* 0x000fce0003f66270 */
[----:B------:R-:W-:Y:S01]  /*263d0*/  HMMA.1688.F32.TF32 R148, R48, R60, R148 ;  /* 0x0000003c3094723c */ /* 0x000fe20000081094 */
[----:B------:R-:W-:-:S05]  /*263e0*/  IMAD.WIDE R34, R34, 0x4, R6 ;  /* 0x0000000422227825 */ /* 0x000fca00078e0206 */
[----:B------:R-:W-:Y:S02]  /*263f0*/  IADD3 R34, P4, R34, 0x800, RZ ;  /* 0x0000080022227810 */ /* 0x000fe40007f9e0ff */
[----:B0-----:R-:W-:Y:S03]  /*26400*/  HMMA.1688.F32.TF32 R72, R120, R46, R72 ;  /* 0x0000002e7848723c */ /* 0x001fe60000081048 */
[----:B------:R-:W-:Y:S01]  /*26410*/  IMAD.X R35, RZ, RZ, R35, P4 ;  /* 0x000000ffff237224 */ /* 0x000fe200020e0623 */
[----:B------:R-:W-:-:S04]  /*26420*/  ISETP.GE.AND P4, PT, R197, 0x40, PT ;  /* 0x00000040c500780c */ /* 0x000fc80003f86270 */
[----:B------:R-:W-:Y:S01]  /*26430*/  HMMA.1688.F32.TF32 R64, R24, R186, R64 ;  /* 0x000000ba1840723c */ /* 0x000fe20000081040 */
[----:B------:R-:W-:Y:S01]  /*26440*/  FMUL R114, R114, 0.125 ;  /* 0x3e00000072727820 */ /* 0x000fe20000400000 */
[----:B------:R-:W-:Y:S01]  /*26450*/  FMUL R164, R164, 0.125 ;  /* 0x3e000000a4a47820 */ /* 0x000fe20000400000 */
[----:B------:R-:W-:Y:S01]  /*26460*/  FMUL R166, R166, 0.125 ;  /* 0x3e000000a6a67820 */ /* 0x000fe20000400000 */
[----:B------:R-:W-:Y:S01]  /*26470*/  IMAD R61, R199, 0x300, RZ ;  /* 0x00000300c73d7824 */ /* 0x000fe200078e02ff */
[----:B------:R-:W-:-:S03]  /*26480*/  FMUL R112, R112, 1.4426950216293334961 ;  /* 0x3fb8aa3b70707820 */ /* 0x000fc60000400000 */
[----:B------:R-:W-:Y:S01]  /*26490*/  HMMA.1688.F32.TF32 R144, R24, R58, R144 ;  /* 0x0000003a1890723c */ /* 0x000fe20000081090 */
[----:B------:R-:W-:Y:S01]  /*264a0*/  FMUL R114, R114, 1.4426950216293334961 ;  /* 0x3fb8aa3b72727820 */ /* 0x000fe20000400000 */
[----:B------:R-:W-:Y:S01]  /*264b0*/  FMUL R45, R45, 1.4426950216293334961 ;  /* 0x3fb8aa3b2d2d7820 */ /* 0x000fe20000400000 */
[----:B------:R-:W-:Y:S01]  /*264c0*/  FMUL R164, R164, 1.4426950216293334961 ;  /* 0x3fb8aa3ba4a47820 */ /* 0x000fe20000400000 */
[----:B------:R-:W-:Y:S01]  /*264d0*/  FMUL R115, R115, 1.4426950216293334961 ;  /* 0x3fb8aa3b73737820 */ /* 0x000fe20000400000 */
[----:B------:R-:W-:-:S03]  /*264e0*/  FMUL R166, R166, 1.4426950216293334961 ;  /* 0x3fb8aa3ba6a67820 */ /* 0x000fc60000400000 */
[----:B------:R-:W-:Y:S01]  /*264f0*/  HMMA.1688.F32.TF32 R152, R48, R58, R152 ;  /* 0x0000003a3098723c */ /* 0x000fe20000081098 */
[----:B------:R-:W-:Y:S01]  /*26500*/  FMUL R165, R165, 1.4426950216293334961 ;  /* 0x3fb8aa3ba5a57820 */ /* 0x000fe20000400000 */
[----:B------:R-:W-:-:S05]  /*26510*/  IMAD.WIDE R60, R61, 0x4, R6 ;  /* 0x000000043d3c7825 */ /* 0x000fca00078e0206 */
[----:B------:R-:W-:Y:S01]  /*26520*/  CS2R R58, SRZ ;  /* 0x00000000003a7805 */ /* 0x000fe2000001ff00 */
[-C--:B------:R-:W-:Y:S08]  /*26530*/  HMMA.1688.F32.TF32 R52, R96, R56.reuse, R52 ;  /* 0x000000386034723c */ /* 0x080ff00000081034 */
[----:B------:R-:W-:Y:S07]  /*26540*/  HMMA.1688.F32.TF32 R148, R76, R56, R148 ;  /* 0x000000384c94723c */ /* 0x000fee0000081094 */
[----:B------:R-:W-:Y:S01]  /*26550*/  CS2R R56, SRZ ;  /* 0x0000000000387805 */ /* 0x000fe2000001ff00 */
[----:B------:R-:W-:Y:S01]  /*26560*/  HMMA.1688.F32.TF32 R84, R116, R46, R84 ;  /* 0x0000002e7454723c */ /* 0x000fe20000081054 */
[----:B------:R-:W-:Y:S04]  /*26570*/  LDS R46, [R3+0xc0] ;  /* 0x0000c000032e7984 */ /* 0x000fe80000000800 */
[----:B------:R-:W0:Y:S01]  /*26580*/  LDS R47, [R3+0xd0] ;  /* 0x0000d000032f7984 */ /* 0x000e220000000800 */
[----:B------:R-:W-:-:S02]  /*26590*/  FSEL R113, R113, -INF , !P2 ;  /* 0xff80000071717808 */ /* 0x000fc40005000000 */
[----:B------:R-:W-:Y:S01]  /*265a0*/  FSEL R112, R112, -INF , !P2 ;  /* 0xff80000070707808 */ /* 0x000fe20005000000 */
[----:B------:R1:W2:Y:S01]  /*265b0*/  @!P4 LDG.E.128 R56, [R34.64] ;  /* 0x0000000a2238c981 */ /* 0x0002a2000c1e1d00 */
[----:B------:R-:W-:Y:S02]  /*265c0*/  FSEL R114, R114, -INF , !P2 ;  /* 0xff80000072727808 */ /* 0x000fe40005000000 */
[----:B------:R-:W-:Y:S02]  /*265d0*/  FSEL R45, R45, -INF , !P2 ;  /* 0xff8000002d2d7808 */ /* 0x000fe40005000000 */
[----:B------:R-:W-:Y:S02]  /*265e0*/  FSEL R164, R164, -INF , !P2 ;  /* 0xff800000a4a47808 */ /* 0x000fe40005000000 */
[----:B------:R-:W-:Y:S02]  /*265f0*/  FSEL R115, R115, -INF , !P2 ;  /* 0xff80000073737808 */ /* 0x000fe40005000000 */
[----:B------:R-:W-:-:S02]  /*26600*/  FSEL R166, R166, -INF , !P2 ;  /* 0xff800000a6a67808 */ /* 0x000fc40005000000 */
[----:B------:R-:W-:Y:S02]  /*26610*/  FSEL R165, R165, -INF , !P2 ;  /* 0xff800000a5a57808 */ /* 0x000fe40005000000 */
[----:B------:R-:W-:Y:S02]  /*26620*/  ISETP.GE.AND P4, PT, R199, 0x40, PT ;  /* 0x00000040c700780c */ /* 0x000fe40003f86270 */
[----:B-1----:R-:W-:Y:S01]  /*26630*/  IADD3 R34, P2, R60, 0x800, RZ ;  /* 0x000008003c227810 */ /* 0x002fe20007f5e0ff */
[----:B------:R-:W-:Y:S01]  /*26640*/  FMUL R71, R71, 0.125 ;  /* 0x3e00000047477820 */ /* 0x000fe20000400000 */
[----:B------:R-:W-:Y:S01]  /*26650*/  FMUL R70, R70, 0.125 ;  /* 0x3e00000046467820 */ /* 0x000fe20000400000 */
[----:B------:R-:W-:Y:S02]  /*26660*/  CS2R R62, SRZ ;  /* 0x00000000003e7805 */ /* 0x000fe4000001ff00 */
[----:B------:R-:W-:Y:S01]  /*26670*/  IMAD.X R35, RZ, RZ, R61, P2 ;  /* 0x000000ffff237224 */ /* 0x000fe200010e063d */
[----:B------:R-:W-:Y:S01]  /*26680*/  FMUL R174, R71, 1.4426950216293334961 ;  /* 0x3fb8aa3b47ae7820 */ /* 0x000fe20000400000 */
[----:B------:R-:W-:Y:S01]  /*26690*/  CS2R R60, SRZ ;  /* 0x00000000003c7805 */ /* 0x000fe2000001ff00 */
[----:B------:R-:W-:Y:S01]  /*266a0*/  IMAD R71, R200, 0x300, RZ ;  /* 0x00000300c8477824 */ /* 0x000fe200078e02ff */
[C---:B------:R-:W-:Y:S01]  /*266b0*/  HMMA.1688.F32.TF32 R136, R124.reuse, R182, R136 ;  /* 0x000000b67c88723c */ /* 0x040fe20000081088 */
[----:B------:R-:W-:Y:S01]  /*266c0*/  FMUL R173, R70, 1.4426950216293334961 ;  /* 0x3fb8aa3b46ad7820 */ /* 0x000fe20000400000 */
[----:B------:R-:W-:Y:S01]  /*266d0*/  FMUL R104, R104, 0.125 ;  /* 0x3e00000068687820 */ /* 0x000fe20000400000 */
[----:B------:R-:W-:Y:S01]  /*266e0*/  IMAD.WIDE R70, R71, 0x4, R6 ;  /* 0x0000000447467825 */ /* 0x000fe200078e0206 */
[----:B------:R-:W-:Y:S01]  /*266f0*/  FMUL R105, R105, 0.125 ;  /* 0x3e00000069697820 */ /* 0x000fe20000400000 */
[----:B------:R-:W-:Y:S01]  /*26700*/  FMUL R106, R106, 0.125 ;  /* 0x3e0000006a6a7820 */ /* 0x000fe20000400000 */
[----:B------:R-:W-:Y:S01]  /*26710*/  FMUL R107, R107, 0.125 ;  /* 0x3e0000006b6b7820 */ /* 0x000fe20000400000 */
[----:B------:R1:W2:Y:S01]  /*26720*/  @!P4 LDG.E.128 R60, [R34.64] ;  /* 0x0000000a223cc981 */ /* 0x0002a2000c1e1d00 */
[----:B------:R-:W-:Y:S01]  /*26730*/  HMMA.1688.F32.TF32 R72, R124, R68, R72 ;  /* 0x000000447c48723c */ /* 0x000fe20000081048 */
[----:B------:R-:W-:Y:S01]  /*26740*/  IMAD R117, R203, 0x300, RZ ;  /* 0x00000300cb757824 */ /* 0x000fe200078e02ff */
[----:B------:R-:W-:-:S06]  /*26750*/  ISETP.GE.AND P4, PT, R200, 0x40, PT ;  /* 0x00000040c800780c */ /* 0x000fcc0003f86270 */
[C---:B------:R-:W-:Y:S01]  /*26760*/  HMMA.1688.F32.TF32 R64, R96.reuse, R190, R64 ;  /* 0x000000be6040723c */ /* 0x040fe20000081040 */
[----:B------:R-:W-:Y:S01]  /*26770*/  FMUL R104, R104, 1.4426950216293334961 ;  /* 0x3fb8aa3b68687820 */ /* 0x000fe20000400000 */
[----:B------:R-:W-:Y:S01]  /*26780*/  FMUL R105, R105, 1.4426950216293334961 ;  /* 0x3fb8aa3b69697820 */ /* 0x000fe20000400000 */
[----:B------:R-:W-:Y:S01]  /*26790*/  FMUL R106, R106, 1.4426950216293334961 ;  /* 0x3fb8aa3b6a6a7820 */ /* 0x000fe20000400000 */
[----:B------:R-:W-:Y:S01]  /*267a0*/  FMUL R107, R107, 1.4426950216293334961 ;  /* 0x3fb8aa3b6b6b7820 */ /* 0x000fe20000400000 */
[----:B------:R-:W-:Y:S01]  /*267b0*/  IADD3 R70, P2, R70, 0x800, RZ ;  /* 0x0000080046467810 */ /* 0x000fe20007f5e0ff */
[----:B------:R-:W-:Y:S01]  /*267c0*/  IMAD.WIDE R116, R117, 0x4, R6 ;  /* 0x0000000475747825 */ /* 0x000fe200078e0206 */
[----:B------:R-:W-:Y:S01]  /*267d0*/  LOP3.LUT R2, R0, 0x10, R205, 0xfe, !PT ;  /* 0x0000001000027812 */ /* 0x000fe200078efecd */
[----:B------:R-:W-:Y:S01]  /*267e0*/  HMMA.1688.F32.TF32 R144, R96, R32, R144 ;  /* 0x000000206090723c */ /* 0x000fe20000081090 */
[----:B-1----:R-:W-:Y:S01]  /*267f0*/  CS2R R34, SRZ ;  /* 0x0000000000227805 */ /* 0x002fe2000001ff00 */
[----:B------:R-:W-:Y:S01]  /*26800*/  IMAD R119, R204, 0x300, RZ ;  /* 0x00000300cc777824 */ /* 0x000fe200078e02ff */
[----:B------:R-:W-:Y:S01]  /*26810*/  FSEL R104, R104, -INF , !P3 ;  /* 0xff80000068687808 */ /* 0x000fe20005800000 */
[----:B------:R-:W-:Y:S01]  /*26820*/  IMAD.X R71, RZ, RZ, R71, P2 ;  /* 0x000000ffff477224 */ /* 0x000fe200010e0647 */
[----:B------:R-:W-:-:S03]  /*26830*/  FSEL R105, R105, -INF , !P3 ;  /* 0xff80000069697808 */ /* 0x000fc60005800000 */
[----:B------:R-:W-:Y:S01]  /*26840*/  HMMA.1688.F32.TF32 R152, R76, R32, R152 ;  /* 0x000000204c98723c */ /* 0x000fe20000081098 */
[----:B------:R-:W-:Y:S02]  /*26850*/  FSEL R106, R106, -INF , !P3 ;  /* 0xff8000006a6a7808 */ /* 0x000fe40005800000 */
[----:B------:R-:W-:Y:S02]  /*26860*/  FSEL R107, R107, -INF , !P3 ;  /* 0xff8000006b6b7808 */ /* 0x000fe40005800000 */
[----:B------:R-:W-:Y:S02]  /*26870*/  FSEL R167, R167, -INF , !P3 ;  /* 0xff800000a7a77808 */ /* 0x000fe40005800000 */
[----:B------:R-:W-:Y:S01]  /*26880*/  CS2R R32, SRZ ;  /* 0x0000000000207805 */ /* 0x000fe2000001ff00 */
[----:B------:R-:W-:Y:S02]  /*26890*/  FSEL R172, R172, -INF , !P3 ;  /* 0xff800000acac7808 */ /* 0x000fe40005800000 */
[----:B------:R-:W-:-:S02]  /*268a0*/  FSEL R173, R173, -INF , !P3 ;  /* 0xff800000adad7808 */ /* 0x000fc40005800000 */
[----:B------:R-:W-:Y:S01]  /*268b0*/  FSEL R174, R174, -INF , !P3 ;  /* 0xff800000aeae7808 */ /* 0x000fe20005800000 */
[----:B------:R-:W-:Y:S01]  /*268c0*/  IMAD.WIDE R6, R119, 0x4, R6 ;  /* 0x0000000477067825 */ /* 0x000fe200078e0206 */
[----:B------:R-:W-:Y:S01]  /*268d0*/  ISETP.GE.AND P3, PT, R2, 0x40, PT ;  /* 0x000000400200780c */ /* 0x000fe20003f66270 */
[----:B------:R1:W2:Y:S01]  /*268e0*/  @!P4 LDG.E.128 R32, [R70.64] ;  /* 0x0000000a4620c981 */ /* 0x0002a2000c1e1d00 */
[----:B------:R-:W-:Y:S02]  /*268f0*/  IADD3 R116, P2, R116, 0x800, RZ ;  /* 0x0000080074747810 */ /* 0x000fe40007f5e0ff */
[----:B------:R-:W-:Y:S02]  /*26900*/  SHF.R.U32.HI R44, RZ, 0x1, R192 ;  /* 0x00000001ff2c7819 */ /* 0x000fe400000116c0 */
[----:B------:R-:W-:Y:S01]  /*26910*/  LOP3.LUT R2, R0, 0x18, R205, 0xfe, !PT ;  /* 0x0000001800027812 */ /* 0x000fe200078efecd */
[----:B------:R-:W-:Y:S01]  /*26920*/  IMAD.X R117, RZ, RZ, R117, P2 ;  /* 0x000000ffff757224 */ /* 0x000fe200010e0675 */
[----:B------:R-:W-:-:S02]  /*26930*/  LOP3.LUT R44, R218, UR59, R44, 0x96, !PT ;  /* 0x0000003bda2c7c12 */ /* 0x000fc4000f8e962c */
[----:B------:R-:W-:Y:S01]  /*26940*/  ISETP.GE.AND P4, PT, R2, 0x40, PT ;  /* 0x000000400200780c */ /* 0x000fe20003f86270 */
[----:B------:R-:W2:Y:S01]  /*26950*/  LDL.LU R218, [R1+0x4fc] ;  /* 0x0004fc0001da7983 */ /* 0x000ea20000300800 */
[----:B------:R-:W-:Y:S01]  /*26960*/  IADD3 R2, P2, R6, 0x800, RZ ;  /* 0x0000080006027810 */ /* 0x000fe20007f5e0ff */
[----:B------:R-:W-:Y:S01]  /*26970*/  HMMA.1688.F32.TF32 R168, R100, R182, R168 ;  /* 0x000000b664a8723c */ /* 0x000fe200000810a8 */
[----:B------:R-:W-:Y:S01]  /*26980*/  FMUL R6, R64, 0.125 ;  /* 0x3e00000040067820 */ /* 0x000fe20000400000 */
[----:B-1----:R-:W-:-:S06]  /*26990*/  CS2R R70, SRZ ;  /* 0x0000000000467805 */ /* 0x002fcc000001ff00 */
[C---:B------:R-:W-:Y:S08]  /*269a0*/  HMMA.1688.F32.TF32 R128, R24.reuse, R188, R128 ;  /* 0x000000bc1880723c */ /* 0x040ff00000081080 */
[C---:B------:R-:W-:Y:S08]  /*269b0*/  HMMA.1688.F32.TF32 R136, R24.reuse, R180, R136 ;  /* 0x000000b41888723c */ /* 0x040ff00000081088 */
[----:B0-----:R-:W-:Y:S08]  /*269c0*/  HMMA.1688.F32.TF32 R72, R24, R46, R72 ;  /* 0x0000002e1848723c */ /* 0x001ff00000081048 */
[----:B------:R-:W-:Y:S01]  /*269d0*/  HMMA.1688.F32.TF32 R88, R48, R186, R88 ;  /* 0x000000ba3058723c */ /* 0x000fe20000081058 */
[----:B------:R-:W-:Y:S01]  /*269e0*/  FMUL R24, R66, 0.125 ;  /* 0x3e00000042187820 */ /* 0x000fe20000400000 */
[----:B------:R-:W-:-:S06]  /*269f0*/  FMUL R25, R67, 0.125 ;  /* 0x3e00000043197820 */ /* 0x000fcc0000400000 */
[----:B------:R-:W-:Y:S01]  /*26a00*/  HMMA.1688.F32.TF32 R132, R48, R188, R132 ;  /* 0x000000bc3084723c */ /* 0x000fe20000081084 */
[----:B------:R-:W-:Y:S01]  /*26a10*/  CS2R R66, SRZ ;  /* 0x0000000000427805 */ /* 0x000fe2000001ff00 */
[----:B------:R-:W-:Y:S01]  /*26a20*/  FMUL R53, R53, 0.125 ;  /* 0x3e00000035357820 */ /* 0x000fe20000400000 */
[----:B------:R-:W-:Y:S01]  /*26a30*/  FMUL R52, R52, 0.125 ;  /* 0x3e00000034347820 */ /* 0x000fe20000400000 */
[----:B------:R-:W-:Y:S01]  /*26a40*/  FMUL R153, R153, 0.125 ;  /* 0x3e00000099997820 */ /* 0x000fe20000400000 */
[----:B------:R-:W-:Y:S01]  /*26a50*/  FMUL R152, R152, 0.125 ;  /* 0x3e00000098987820 */ /* 0x000fe20000400000 */
[----:B------:R-:W-:Y:S01]  /*26a60*/  FMUL R55, R55, 0.125 ;  /* 0x3e00000037377820 */ /* 0x000fe20000400000 */
[----:B------:R-:W-:Y:S01]  /*26a70*/  FMUL R155, R155, 0.125 ;  /* 0x3e0000009b9b7820 */ /* 0x000fe20000400000 */
[----:B------:R-:W-:Y:S01]  /*26a80*/  HMMA.1688.F32.TF32 R100, R100, R68, R84 ;  /* 0x000000446464723c */ /* 0x000fe20000081054 */
[----:B------:R-:W-:Y:S04]  /*26a90*/  LDS R86, [R3+0xe0] ;  /* 0x0000e00003567984 */ /* 0x000fe80000000800 */
[----:B------:R0:W1:Y:S02]  /*26aa0*/  LDS R87, [R3+0xf0] ;  /* 0x0000f00003577984 */ /* 0x0000640000000800 */
[----:B------:R-:W-:Y:S01]  /*26ab0*/  CS2R R68, SRZ ;  /* 0x0000000000447805 */ /* 0x000fe2000001ff00 */
[----:B------:R-:W-:Y:S01]  /*26ac0*/  FMUL R54, R54, 0.125 ;  /* 0x3e00000036367820 */ /* 0x000fe20000400000 */
[----:B------:R-:W-:Y:S01]  /*26ad0*/  FMUL R154, R154, 0.125 ;  /* 0x3e0000009a9a7820 */ /* 0x000fe20000400000 */
[----:B------:R-:W-:Y:S01]  /*26ae0*/  FMUL R144, R144, 0.125 ;  /* 0x3e00000090907820 */ /* 0x000fe20000400000 */
[----:B------:R-:W-:Y:S01]  /*26af0*/  FMUL R145, R145, 0.125 ;  /* 0x3e00000091917820 */ /* 0x000fe20000400000 */
[----:B------:R-:W-:Y:S01]  /*26b00*/  FMUL R146, R146, 0.125 ;  /* 0x3e00000092927820 */ /* 0x000fe20000400000 */
[----:B0-----:R-:W-:Y:S01]  /*26b10*/  IMAD.X R3, RZ, RZ, R7, P2 ;  /* 0x000000ffff037224 */ /* 0x001fe200010e0607 */
[----:B------:R-:W-:Y:S01]  /*26b20*/  FMUL R7, R65, 0.125 ;  /* 0x3e00000041077820 */ /* 0x000fe20000400000 */
[----:B------:R-:W2:Y:S01]  /*26b30*/  @!P5 LDG.E.128 R68, [R116.64] ;  /* 0x0000000a7444d981 */ /* 0x000ea2000c1e1d00 */
[----:B------:R-:W-:Y:S01]  /*26b40*/  CS2R R64, SRZ ;  /* 0x0000000000407805 */ /* 0x000fe2000001ff00 */
[----:B------:R-:W-:Y:S01]  /*26b50*/  FMUL R148, R148, 0.125 ;  /* 0x3e00000094947820 */ /* 0x000fe20000400000 */
[----:B------:R-:W-:Y:S01]  /*26b60*/  FMUL R147, R147, 0.125 ;  /* 0x3e00000093937820 */ /* 0x000fe20000400000 */
[----:B------:R-:W-:Y:S01]  /*26b70*/  FMUL R149, R149, 0.125 ;  /* 0x3e00000095957820 */ /* 0x000fe20000400000 */
[----:B------:R-:W-:Y:S01]  /*26b80*/  FMUL R150, R150, 0.125 ;  /* 0x3e00000096967820 */ /* 0x000fe20000400000 */
[----:B------:R-:W-:Y:S01]  /*26b90*/  FMUL R151, R151, 0.125 ;  /* 0x3e00000097977820 */ /* 0x000fe20000400000 */
[----:B------:R0:W2:Y:S01]  /*26ba0*/  @!P6 LDG.E.128 R64, [R2.64] ;  /* 0x0000000a0240e981 */ /* 0x0000a2000c1e1d00 */
[----:B------:R-:W-:Y:S01]  /*26bb0*/  HMMA.1688.F32.TF32 R168, R48, R180, R168 ;  /* 0x000000b430a8723c */ /* 0x000fe200000810a8 */
[----:B------:R-:W-:-:S02]  /*26bc0*/  SHF.R.U32.HI R219, RZ, 0x4, R219 ;  /* 0x00000004ffdb7819 */ /* 0x000fc400000116db */
[----:B------:R-:W-:Y:S01]  /*26bd0*/  LEA R44, R44, 0x4000, 0x2 ;  /* 0x000040002c2c7811 */ /* 0x000fe200078e10ff */
[----:B------:R-:W3:Y:S04]  /*26be0*/  LDL.LU R122, [R1+0x1b0] ;  /* 0x0001b000017a7983 */ /* 0x000ee80000300800 */
[----:B------:R-:W-:Y:S08]  /*26bf0*/  HMMA.1688.F32.TF32 R48, R48, R46, R100 ;  /* 0x0000002e3030723c */ /* 0x000ff00000081064 */
[----:B------:R-:W-:Y:S08]  /*26c00*/  HMMA.1688.F32.TF32 R88, R76, R190, R88 ;  /* 0x000000be4c58723c */ /* 0x000ff00000081058 */
[----:B------:R-:W-:Y:S01]  /*26c10*/  HMMA.1688.F32.TF32 R128, R96, R184, R128 ;  /* 0x000000b86080723c */ /* 0x000fe20000081080 */
[----:B------:R-:W-:Y:S01]  /*26c20*/  LOP3.LUT R85, R0, 0x28, R205, 0xfe, !PT ;  /* 0x0000002800557812 */ /* 0x000fe200078efecd */
[----:B------:R-:W-:-:S06]  /*26c30*/  FMUL R53, R53, 1.4426950216293334961 ;  /* 0x3fb8aa3b35357820 */ /* 0x000fcc0000400000 */
[----:B------:R-:W-:Y:S01]  /*26c40*/  HMMA.1688.F32.TF32 R136, R96, R178, R136 ;  /* 0x000000b26088723c */ /* 0x000fe20000081088 */
[----:B------:R-:W-:Y:S01]  /*26c50*/  ISETP.GE.AND P2, PT, R85, 0x40, PT ;  /* 0x000000405500780c */ /* 0x000fe20003f46270 */
[----:B------:R-:W-:Y:S01]  /*26c60*/  FMUL R52, R52, 1.4426950216293334961 ;  /* 0x3fb8aa3b34347820 */ /* 0x000fe20000400000 */
[----:B------:R-:W-:-:S05]  /*26c70*/  FMUL R180, R152, 1.4426950216293334961 ;  /* 0x3fb8aa3b98b47820 */ /* 0x000fca0000400000 */
[C---:B------:R-:W-:Y:S01]  /*26c80*/  HMMA.1688.F32.TF32 R168, R76.reuse, R178, R168 ;  /* 0x000000b24ca8723c */ /* 0x040fe200000810a8 */
[----:B------:R-:W-:Y:S01]  /*26c90*/  FMUL R88, R88, 0.125 ;  /* 0x3e00000058587820 */ /* 0x000fe20000400000 */
[----:B------:R-:W-:Y:S01]  /*26ca0*/  FMUL R6, R6, 1.4426950216293334961 ;  /* 0x3fb8aa3b06067820 */ /* 0x000fe20000400000 */
[----:B------:R-:W-:Y:S01]  /*26cb0*/  FMUL R7, R7, 1.4426950216293334961 ;  /* 0x3fb8aa3b07077820 */ /* 0x000fe20000400000 */
[----:B------:R-:W-:Y:S01]  /*26cc0*/  FMUL R26, R25, 1.4426950216293334961 ;  /* 0x3fb8aa3b191a7820 */ /* 0x000fe20000400000 */
[----:B------:R-:W-:Y:S01]  /*26cd0*/  FMUL R27, R24, 1.4426950216293334961 ;  /* 0x3fb8aa3b181b7820 */ /* 0x000fe20000400000 */
[----:B------:R-:W-:Y:S02]  /*26ce0*/  FMUL R55, R55, 1.4426950216293334961 ;  /* 0x3fb8aa3b37377820 */ /* 0x000fe40000400000 */
[----:B------:R-:W-:Y:S01]  /*26cf0*/  HMMA.1688.F32.TF32 R132, R76, R184, R132 ;  /* 0x000000b84c84723c */ /* 0x000fe20000081084 */
[----:B------:R-:W-:Y:S01]  /*26d00*/  FMUL R179, R153, 1.4426950216293334961 ;  /* 0x3fb8aa3b99b37820 */ /* 0x000fe20000400000 */
[----:B------:R-:W-:Y:S01]  /*26d10*/  FSEL R153, R53, -INF , !P2 ;  /* 0xff80000035997808 */ /* 0x000fe20005000000 */
[----:B------:R-:W-:Y:S01]  /*26d20*/  FMUL R182, R155, 1.4426950216293334961 ;  /* 0x3fb8aa3b9bb67820 */ /* 0x000fe20000400000 */
[----:B------:R-:W-:-:S04]  /*26d30*/  LOP3.LUT R84, R0, 0x20, R205, 0xfe, !PT ;  /* 0x0000002000547812 */ /* 0x000fc800078efecd */
[-C--:B-1----:R-:W-:Y:S01]  /*26d40*/  HMMA.1688.F32.TF32 R72, R96, R86.reuse, R72 ;  /* 0x000000566048723c */ /* 0x082fe20000081048 */
[----:B------:R-:W-:Y:S01]  /*26d50*/  FMUL R89, R89, 0.125 ;  /* 0x3e00000059597820 */ /* 0x000fe20000400000 */
[----:B------:R-:W-:Y:S01]  /*26d60*/  FMUL R54, R54, 1.4426950216293334961 ;  /* 0x3fb8aa3b36367820 */ /* 0x000fe20000400000 */
[----:B------:R-:W-:Y:S01]  /*26d70*/  FMUL R181, R154, 1.4426950216293334961 ;  /* 0x3fb8aa3b9ab57820 */ /* 0x000fe20000400000 */
[----:B------:R-:W-:Y:S01]  /*26d80*/  FMUL R144, R144, 1.4426950216293334961 ;  /* 0x3fb8aa3b90907820 */ /* 0x000fe20000400000 */
[----:B------:R-:W-:Y:S01]  /*26d90*/  FMUL R145, R145, 1.4426950216293334961 ;  /* 0x3fb8aa3b91917820 */ /* 0x000fe20000400000 */
[----:B------:R-:W-:Y:S01]  /*26da0*/  FMUL R146, R146, 1.4426950216293334961 ;  /* 0x3fb8aa3b92927820 */ /* 0x000fe20000400000 */
[----:B------:R-:W-:Y:S01]  /*26db0*/  FMUL R148, R148, 1.4426950216293334961 ;  /* 0x3fb8aa3b94947820 */ /* 0x000fe20000400000 */
[----:B------:R-:W-:Y:S01]  /*26dc0*/  HMMA.1688.F32.TF32 R48, R76, R86, R48 ;  /* 0x000000564c30723c */ /* 0x000fe20000081030 */
[----:B------:R-:W-:Y:S01]  /*26dd0*/  FMUL R90, R90, 0.125 ;  /* 0x3e0000005a5a7820 */ /* 0x000fe20000400000 */
[----:B------:R-:W-:Y:S01]  /*26de0*/  FMUL R91, R91, 0.125 ;  /* 0x3e0000005b5b7820 */ /* 0x000fe20000400000 */
[----:B------:R-:W-:Y:S01]  /*26df0*/  FMNMX R53, R113, R112, !PT ;  /* 0x0000007071357209 */ /* 0x000fe20007800000 */
[----:B------:R-:W-:Y:S01]  /*26e00*/  FMUL R88, R88, 1.4426950216293334961 ;  /* 0x3fb8aa3b58587820 */ /* 0x000fe20000400000 */
[----:B------:R-:W-:Y:S01]  /*26e10*/  FSEL R152, R52, -INF , !P2 ;  /* 0xff80000034987808 */ /* 0x000fe20005000000 */
[----:B------:R-:W-:Y:S01]  /*26e20*/  FMUL R89, R89, 1.4426950216293334961 ;  /* 0x3fb8aa3b59597820 */ /* 0x000fe20000400000 */
[----:B------:R-:W-:Y:S01]  /*26e30*/  FMUL R90, R90, 1.4426950216293334961 ;  /* 0x3fb8aa3b5a5a7820 */ /* 0x000fe20000400000 */
[----:B------:R-:W-:Y:S01]  /*26e40*/  FMUL R91, R91, 1.4426950216293334961 ;  /* 0x3fb8aa3b5b5b7820 */ /* 0x000fe20000400000 */
[----:B------:R-:W-:Y:S01]  /*26e50*/  FMNMX R52, R104, R53, !PT ;  /* 0x0000003568347209 */ /* 0x000fe20007800000 */
[----:B------:R-:W-:Y:S01]  /*26e60*/  FMUL R128, R128, 0.125 ;  /* 0x3e00000080807820 */ /* 0x000fe20000400000 */
[----:B------:R-:W-:Y:S01]  /*26e70*/  LOP3.LUT R46, R0, 0x30, R205, 0xfe, !PT ;  /* 0x00000030002e7812 */ /* 0x000fe200078efecd */
[----:B------:R-:W-:Y:S01]  /*26e80*/  FMUL R147, R147, 1.4426950216293334961 ;  /* 0x3fb8aa3b93937820 */ /* 0x000fe20000400000 */
[----:B------:R-:W-:Y:S01]  /*26e90*/  FSEL R25, R6, -INF , !P3 ;  /* 0xff80000006197808 */ /* 0x000fe20005800000 */
[----:B------:R-:W-:Y:S01]  /*26ea0*/  FMUL R149, R149, 1.4426950216293334961 ;  /* 0x3fb8aa3b95957820 */ /* 0x000fe20000400000 */
[----:B------:R-:W-:Y:S01]  /*26eb0*/  FSEL R24, R7, -INF , !P3 ;  /* 0xff80000007187808 */ /* 0x000fe20005800000 */
[----:B------:R-:W4:Y:S01]  /*26ec0*/  LDL.LU R123, [R1+0x1b4] ;  /* 0x0001b400017b7983 */ /* 0x000f220000300800 */
[----:B0-----:R-:W-:-:S02]  /*26ed0*/  FSEL R2, R26, -INF , !P3 ;  /* 0xff8000001a027808 */ /* 0x001fc40005800000 */
[----:B------:R-:W-:Y:S02]  /*26ee0*/  FMNMX R52, R105, R52, !PT ;  /* 0x0000003469347209 */ /* 0x000fe40007800000 */
[----:B------:R-:W-:Y:S01]  /*26ef0*/  FSEL R27, R27, -INF , !P3 ;  /* 0xff8000001b1b7808 */ /* 0x000fe20005800000 */
[----:B------:R-:W-:Y:S01]  /*26f00*/  FMUL R129, R129, 0.125 ;  /* 0x3e00000081817820 */ /* 0x000fe20000400000 */
[----:B------:R-:W-:Y:S02]  /*26f10*/  FSEL R6, R88, -INF , !P3 ;  /* 0xff80000058067808 */ /* 0x000fe40005800000 */
[----:B------:R-:W-:Y:S01]  /*26f20*/  FSEL R155, R55, -INF , !P2 ;  /* 0xff800000379b7808 */ /* 0x000fe20005000000 */
[----:B------:R-:W-:Y:S01]  /*26f30*/  FMUL R136, R136, 0.125 ;  /* 0x3e00000088887820 */ /* 0x000fe20000400000 */
[----:B------:R-:W-:Y:S02]  /*26f40*/  FSEL R26, R89, -INF , !P3 ;  /* 0xff800000591a7808 */ /* 0x000fe40005800000 */
[----:B------:R-:W-:Y:S01]  /*26f50*/  ISETP.GE.AND P5, PT, R84, 0x40, PT ;  /* 0x000000405400780c */ /* 0x000fe20003fa6270 */
[----:B------:R-:W-:Y:S01]  /*26f60*/  FMUL R187, R48, 0.125 ;  /* 0x3e00000030bb7820 */ /* 0x000fe20000400000 */
[----:B------:R-:W-:Y:S01]  /*26f70*/  FSEL R3, R90, -INF , !P3 ;  /* 0xff8000005a037808 */ /* 0x000fe20005800000 */
[----:B------:R-:W-:Y:S01]  /*26f80*/  FMUL R137, R137, 0.125 ;  /* 0x3e00000089897820 */ /* 0x000fe20000400000 */
[----:B------:R-:W-:Y:S01]  /*26f90*/  FSEL R7, R91, -INF , !P3 ;  /* 0xff8000005b077808 */ /* 0x000fe20005800000 */
[----:B------:R-:W-:Y:S01]  /*26fa0*/  FMUL R130, R130, 0.125 ;  /* 0x3e00000082827820 */ /* 0x000fe20000400000 */
[----:B------:R-:W-:Y:S01]  /*26fb0*/  ISETP.GE.AND P3, PT, R46, 0x40, PT ;  /* 0x000000402e00780c */ /* 0x000fe20003f66270 */
[----:B------:R-:W-:Y:S01]  /*26fc0*/  FMUL R46, R128, 1.4426950216293334961 ;  /* 0x3fb8aa3b802e7820 */ /* 0x000fe20000400000 */
[----:B------:R-:W-:Y:S01]  /*26fd0*/  FMNMX R55, R25, R52, !PT ;  /* 0x0000003419377209 */ /* 0x000fe20007800000 */
[----:B------:R-:W-:Y:S01]  /*26fe0*/  FMUL R84, R129, 1.4426950216293334961 ;  /* 0x3fb8aa3b81547820 */ /* 0x000fe20000400000 */
[----:B------:R-:W-:Y:S01]  /*26ff0*/  FMNMX R53, R114, R45, !PT ;  /* 0x0000002d72357209 */ /* 0x000fe20007800000 */
[----:B------:R-:W-:Y:S01]  /*27000*/  FMUL R188, R49, 0.125 ;  /* 0x3e00000031bc7820 */ /* 0x000fe20000400000 */
[----:B------:R-:W-:Y:S01]  /*27010*/  FSEL R46, R46, -INF , !P4 ;  /* 0xff8000002e2e7808 */ /* 0x000fe20006000000 */
[----:B------:R-:W-:Y:S01]  /*27020*/  FMUL R131, R131, 0.125 ;  /* 0x3e00000083837820 */ /* 0x000fe20000400000 */
[----:B------:R-:W-:Y:S01]  /*27030*/  FMNMX R55, R24, R55, !PT ;  /* 0x0000003718377209 */ /* 0x000fe20007800000 */
[----:B------:R-:W-:Y:S01]  /*27040*/  FMUL R48, R50, 0.125 ;  /* 0x3e00000032307820 */ /* 0x000fe20000400000 */
[----:B------:R-:W-:Y:S01]  /*27050*/  FMNMX R52, R106, R53, !PT ;  /* 0x000000356a347209 */ /* 0x000fe20007800000 */
[----:B------:R-:W-:Y:S01]  /*27060*/  FMUL R50, R136, 1.4426950216293334961 ;  /* 0x3fb8aa3b88327820 */ /* 0x000fe20000400000 */
[----:B------:R-:W-:Y:S01]  /*27070*/  FSEL R84, R84, -INF , !P4 ;  /* 0xff80000054547808 */ /* 0x000fe20006000000 */
[----:B------:R-:W-:Y:S01]  /*27080*/  FMUL R132, R132, 0.125 ;  /* 0x3e00000084847820 */ /* 0x000fe20000400000 */
[----:B------:R-:W-:Y:S01]  /*27090*/  FMNMX R55, R46, R55, !PT ;  /* 0x000000372e377209 */ /* 0x000fe20007800000 */
[----:B------:R-:W-:Y:S01]  /*270a0*/  FMUL R49, R51, 0.125 ;  /* 0x3e00000033317820 */ /* 0x000fe20000400000 */
[----:B------:R-:W-:Y:S01]  /*270b0*/  FSEL R154, R54, -INF , !P2 ;  /* 0xff800000369a7808 */ /* 0x000fe20005000000 */
[----:B------:R-:W-:Y:S01]  /*270c0*/  FMUL R51, R137, 1.4426950216293334961 ;  /* 0x3fb8aa3b89337820 */ /* 0x000fe20000400000 */
        /* <DEDUP_REMOVED lines=17> */
[----:B------:R-:W-:Y:S01]  /*271e0*/  FMUL R73, R73, 0.125 ;  /* 0x3e00000049497820 */ /* 0x000fe20000400000 */
[----:B------:R-:W-:Y:S01]  /*271f0*/  FMNMX R52, R2, R53, !PT ;  /* 0x0000003502347209 */ /* 0x000fe20007800000 */
[----:B------:R-:W-:Y:S01]  /*27200*/  FMUL R47, R132, 1.4426950216293334961 ;  /* 0x3fb8aa3b842f7820 */ /* 0x000fe20000400000 */
[----:B------:R-:W-:Y:S01]  /*27210*/  LOP3.LUT R91, R0, 0x38, R205, 0xfe, !PT ;  /* 0x00000038005b7812 */ /* 0x000fe200078efecd */
[----:B------:R-:W-:Y:S01]  /*27220*/  FMUL R0, R133, 1.4426950216293334961 ;  /* 0x3fb8aa3b85007820 */ /* 0x000fe20000400000 */
[----:B------:R-:W-:Y:S01]  /*27230*/  FMNMX R77, R172, R77, !PT ;  /* 0x0000004dac4d7209 */ /* 0x000fe20007800000 */
[----:B------:R-:W-:Y:S01]  /*27240*/  FMUL R89, R134, 1.4426950216293334961 ;  /* 0x3fb8aa3b86597820 */ /* 0x000fe20000400000 */
[----:B------:R-:W-:Y:S01]  /*27250*/  FMUL R90, R135, 1.4426950216293334961 ;  /* 0x3fb8aa3b875a7820 */ /* 0x000fe20000400000 */
        /* <DEDUP_REMOVED lines=10> */
[----:B------:R-:W-:Y:S01]  /*27300*/  FMNMX R52, R152, R55, !PT ;  /* 0x0000003798347209 */ /* 0x000fe20007800000 */
        /* <DEDUP_REMOVED lines=8> */
[----:B------:R-:W4:Y:S01]  /*27390*/  LDL.LU R191, [R1+0x1b8] ;  /* 0x0001b80001bf7983 */ /* 0x000f220000300800 */
[----:B------:R-:W-:-:S02]  /*273a0*/  ISETP.GE.AND P4, PT, R91, 0x40, PT ;  /* 0x000000405b00780c */ /* 0x000fc40003f86270 */
[----:B------:R-:W-:Y:S02]  /*273b0*/  FSEL R132, R132, -INF , !P5 ;  /* 0xff80000084847808 */ /* 0x000fe40006800000 */
[----:B------:R-:W-:Y:S02]  /*273c0*/  FMNMX R53, R88, R53, !PT ;  /* 0x0000003558357209 */ /* 0x000fe40007800000 */
[----:B------:R-:W-:Y:S02]  /*273d0*/  FMNMX R55, R173, R54, !PT ;  /* 0x00000036ad377209 */ /* 0x000fe40007800000 */
[----:B------:R-:W-:Y:S02]  /*273e0*/  FMNMX R76, R26, R77, !PT ;  /* 0x0000004d1a4c7209 */ /* 0x000fe40007800000 */
[----:B------:R-:W-:Y:S01]  /*273f0*/  FSEL R175, R144, -INF , !P3 ;  /* 0xff80000090af7808 */ /* 0x000fe20005800000 */
[----:B------:R-:W-:Y:S01]  /*27400*/  FMUL R135, R168, 1.4426950216293334961 ;  /* 0x3fb8aa3ba8877820 */ /* 0x000fe20000400000 */
[----:B------:R-:W-:-:S02]  /*27410*/  FMNMX R54, R153, R52, !PT ;  /* 0x0000003499367209 */ /* 0x000fc40007800000 */
[----:B------:R-:W-:Y:S02]  /*27420*/  FSEL R133, R133, -INF , !P5 ;  /* 0xff80000085857808 */ /* 0x000fe40006800000 */
[----:B------:R-:W-:Y:S01]  /*27430*/  FSEL R176, R145, -INF , !P3 ;  /* 0xff80000091b07808 */ /* 0x000fe20005800000 */
[----:B------:R-:W-:Y:S01]  /*27440*/  FMUL R136, R169, 1.4426950216293334961 ;  /* 0x3fb8aa3ba9887820 */ /* 0x000fe20000400000 */
[----:B------:R-:W-:Y:S02]  /*27450*/  FSEL R184, R72, -INF , !P4 ;  /* 0xff80000048b87808 */ /* 0x000fe40006000000 */
[----:B------:R-:W-:Y:S01]  /*27460*/  FSEL R177, R146, -INF , !P3 ;  /* 0xff80000092b17808 */ /* 0x000fe20005800000 */
[----:B------:R-:W-:Y:S01]  /*27470*/  FMUL R138, R170, 1.4426950216293334961 ;  /* 0x3fb8aa3baa8a7820 */ /* 0x000fe20000400000 */
[----:B------:R-:W-:Y:S01]  /*27480*/  FSEL R183, R73, -INF , !P4 ;  /* 0xff80000049b77808 */ /* 0x000fe20006000000 */
[----:B------:R-:W-:Y:S01]  /*27490*/  FMUL R74, R74, 1.4426950216293334961 ;  /* 0x3fb8aa3b4a4a7820 */ /* 0x000fe20000400000 */
[----:B------:R-:W-:Y:S01]  /*274a0*/  FMNMX R52, R132, R53, !PT ;  /* 0x0000003584347209 */ /* 0x000fe20007800000 */
[----:B------:R-:W-:Y:S01]  /*274b0*/  FMUL R139, R171, 1.4426950216293334961 ;  /* 0x3fb8aa3bab8b7820 */ /* 0x000fe20000400000 */
[----:B------:R-:W-:-:S02]  /*274c0*/  FMNMX R72, R174, R55, !PT ;  /* 0x00000037ae487209 */ /* 0x000fc40007800000 */
[----:B------:R-:W-:Y:S02]  /*274d0*/  FSEL R178, R147, -INF , !P3 ;  /* 0xff80000093b27808 */ /* 0x000fe40005800000 */
[----:B------:R-:W-:Y:S01]  /*274e0*/  FSEL R181, R181, -INF , !P3 ;  /* 0xff800000b5b57808 */ /* 0x000fe20005800000 */
[----:B------:R-:W-:Y:S01]  /*274f0*/  FMUL R48, R48, 1.4426950216293334961 ;  /* 0x3fb8aa3b30307820 */ /* 0x000fe20000400000 */
[----:B------:R-:W-:Y:S02]  /*27500*/  FMNMX R73, R47, R76, !PT ;  /* 0x0000004c2f497209 */ /* 0x000fe40007800000 */
[----:B------:R-:W-:Y:S01]  /*27510*/  FSEL R182, R182, -INF , !P3 ;  /* 0xff800000b6b67808 */ /* 0x000fe20005800000 */
[----:B------:R-:W-:Y:S01]  /*27520*/  FMUL R49, R49, 1.4426950216293334961 ;  /* 0x3fb8aa3b31317820 */ /* 0x000fe20000400000 */
[----:B------:R-:W-:Y:S01]  /*27530*/  FMNMX R55, R175, R54, !PT ;  /* 0x00000036af377209 */ /* 0x000fe20007800000 */
[----:B------:R-:W4:Y:S01]  /*27540*/  LDL.LU R201, [R1+0x1bc] ;  /* 0x0001bc0001c97983 */ /* 0x000f220000300800 */
[----:B------:R-:W-:-:S02]  /*27550*/  FMNMX R53, R133, R52, !PT ;  /* 0x0000003485357209 */ /* 0x000fc40007800000 */
[----:B------:R-:W-:Y:S02]  /*27560*/  FSEL R135, R135, -INF , !P5 ;  /* 0xff80000087877808 */ /* 0x000fe40006800000 */
[----:B------:R-:W-:Y:S02]  /*27570*/  FSEL R136, R136, -INF , !P5 ;  /* 0xff80000088887808 */ /* 0x000fe40006800000 */
[----:B------:R-:W-:Y:S02]  /*27580*/  FSEL R168, R148, -INF , !P2 ;  /* 0xff80000094a87808 */ /* 0x000fe40005000000 */
[----:B------:R-:W-:Y:S01]  /*27590*/  FSEL R138, R138, -INF , !P5 ;  /* 0xff8000008a8a7808 */ /* 0x000fe20006800000 */
[----:B------:R-:W-:Y:S01]  /*275a0*/  FMUL R170, R150, 1.4426950216293334961 ;  /* 0x3fb8aa3b96aa7820 */ /* 0x000fe20000400000 */
[----:B------:R-:W-:Y:S02]  /*275b0*/  FMNMX R54, R0, R73, !PT ;  /* 0x0000004900367209 */ /* 0x000fe40007800000 */
[----:B------:R-:W-:-:S02]  /*275c0*/  FSEL R169, R149, -INF , !P2 ;  /* 0xff80000095a97808 */ /* 0x000fc40005000000 */
[----:B------:R-:W-:Y:S01]  /*275d0*/  FSEL R186, R74, -INF , !P4 ;  /* 0xff8000004aba7808 */ /* 0x000fe20006000000 */
[----:B------:R-:W-:Y:S01]  /*275e0*/  FMUL R171, R151, 1.4426950216293334961 ;  /* 0x3fb8aa3b97ab7820 */ /* 0x000fe20000400000 */
[----:B------:R-:W-:Y:S01]  /*275f0*/  FMNMX R55, R176, R55, !PT ;  /* 0x00000037b0377209 */ /* 0x000fe20007800000 */
[----:B------:R-:W4:Y:S01]  /*27600*/  LDL.LU R220, [R1+0x1f0] ;  /* 0x0001f00001dc7983 */ /* 0x000f220000300800 */
[----:B------:R-:W-:Y:S02]  /*27610*/  FMNMX R52, R154, R53, !PT ;  /* 0x000000359a347209 */ /* 0x000fe40007800000 */
[----:B------:R-:W-:Y:S01]  /*27620*/  FMNMX R53, R135, R54, !PT ;  /* 0x0000003687357209 */ /* 0x000fe20007800000 */
[----:B------:R-:W4:Y:S01]  /*27630*/  LDL.LU R198, [R1+0x1f4] ;  /* 0x0001f40001c67983 */ /* 0x000f220000300800 */
[----:B------:R-:W-:Y:S02]  /*27640*/  FMNMX R72, R3, R72, !PT ;  /* 0x0000004803487209 */ /* 0x000fe40007800000 */
[----:B------:R-:W-:Y:S01]  /*27650*/  FMNMX R54, R184, R55, !PT ;  /* 0x00000037b8367209 */ /* 0x000fe20007800000 */
[----:B------:R-:W4:Y:S01]  /*27660*/  LDL.LU R195, [R1+0x1f8] ;  /* 0x0001f80001c37983 */ /* 0x000f220000300800 */
[----:B------:R-:W-:-:S02]  /*27670*/  FMNMX R52, R155, R52, !PT ;  /* 0x000000349b347209 */ /* 0x000fc40007800000 */
        /* <DEDUP_REMOVED lines=8> */
[----:B------:R-:W-:-:S03]  /*27700*/  FMNMX R52, R168, R73, !PT ;  /* 0x00000049a8347209 */ /* 0x000fc60007800000 */
[----:B------:R-:W0:Y:S01]  /*27710*/  SHFL.BFLY PT, R73, R54, 0x2, 0x1f ;  /* 0x0c401f0036497f89 */ /* 0x000e2200000e0000 */
[----:B------:R-:W-:Y:S02]  /*27720*/  FMNMX R55, R90, R55, !PT ;  /* 0x000000375a377209 */ /* 0x000fe40007800000 */
[----:B------:R-:W-:Y:S02]  /*27730*/  FMNMX R53, R178, R53, !PT ;  /* 0x00000035b2357209 */ /* 0x000fe40007800000 */
[----:B------:R-:W-:Y:S02]  /*27740*/  FSEL R139, R139, -INF , !P5 ;  /* 0xff8000008b8b7808 */ /* 0x000fe40006800000 */
[----:B------:R-:W-:Y:S02]  /*27750*/  FMNMX R72, R138, R55, !PT ;  /* 0x000000378a487209 */ /* 0x000fe40007800000 */
[----:B------:R-:W-:Y:S02]  /*27760*/  FMNMX R55, R169, R52, !PT ;  /* 0x00000034a9377209 */ /* 0x000fe40007800000 */
[----:B------:R-:W-:-:S02]  /*27770*/  FMNMX R52, R186, R53, !PT ;  /* 0x00000035ba347209 */ /* 0x000fc40007800000 */
[----:B------:R-:W-:Y:S02]  /*27780*/  FSEL R170, R170, -INF , !P2 ;  /* 0xff800000aaaa7808 */ /* 0x000fe40005000000 */
[----:B------:R-:W-:Y:S02]  /*27790*/  FMNMX R53, R139, R72, !PT ;  /* 0x000000488b357209 */ /* 0x000fe40007800000 */
[----:B------:R-:W-:Y:S02]  /*277a0*/  FSEL R171, R171, -INF , !P2 ;  /* 0xff800000abab7808 */ /* 0x000fe40005000000 */
[----:B------:R-:W-:-:S04]  /*277b0*/  FMNMX R72, R170, R53, !PT ;  /* 0x00000035aa487209 */ /* 0x000fc80007800000 */
[----:B------:R-:W-:Y:S02]  /*277c0*/  FMNMX R72, R171, R72, !PT ;  /* 0x00000048ab487209 */ /* 0x000fe40007800000 */
[----:B0-----:R-:W-:Y:S02]  /*277d0*/  FMNMX R73, R54, R73, !PT ;  /* 0x0000004936497209 */ /* 0x001fe40007800000 */
[----:B------:R-:W-:Y:S02]  /*277e0*/  FMNMX R53, R181, R72, !PT ;  /* 0x00000048b5357209 */ /* 0x000fe40007800000 */
[----:B------:R-:W-:Y:S02]  /*277f0*/  FSEL R189, R48, -INF , !P4 ;  /* 0xff80000030bd7808 */ /* 0x000fe40006000000 */
[----:B------:R-:W-:Y:S01]  /*27800*/  FMNMX R48, R182, R53, !PT ;  /* 0x00000035b6307209 */ /* 0x000fe20007800000 */
[----:B------:R-:W0:Y:S01]  /*27810*/  SHFL.BFLY PT, R54, R73, 0x1, 0x1f ;  /* 0x0c201f0049367f89 */ /* 0x000e2200000e0000 */
[----:B------:R-:W-:-:S02]  /*27820*/  FSEL R190, R49, -INF , !P4 ;  /* 0xff80000031be7808 */ /* 0x000fc40006000000 */
[----:B------:R-:W-:Y:S02]  /*27830*/  FMNMX R49, R189, R48, !PT ;  /* 0x00000030bd317209 */ /* 0x000fe40007800000 */
[----:B------:R-:W-:Y:S02]  /*27840*/  SGXT.U32 R219, R219, 0x2 ;  /* 0x00000002dbdb781a */ /* 0x000fe40000000000 */
[----:B------:R-:W-:-:S03]  /*27850*/  FMNMX R49, R190, R49, !PT ;  /* 0x00000031be317209 */ /* 0x000fc60007800000 */
[----:B------:R-:W-:Y:S01]  /*27860*/  IMAD R44, R219, 0x100, R44 ;  /* 0x00000100db2c7824 */ /* 0x000fe200078e022c */
[----:B------:R-:W-:Y:S06]  /*27870*/  BAR.SYNC.DEFER_BLOCKING 0x0 ;  /* 0x0000000000007b1d */ /* 0x000fec0000010000 */
[----:B------:R-:W1:Y:S04]  /*27880*/  SHFL.BFLY PT, R48, R49, 0x2, 0x1f ;  /* 0x0c401f0031307f89 */ /* 0x000e6800000e0000 */
[----:B------:R-:W1:Y:S01]  /*27890*/  S2R R219, SR_TID.X ;  /* 0x0000000000db7919 */ /* 0x000e620000002100 */
[----:B0-----:R-:W-:-:S04]  /*278a0*/  FMNMX R54, R73, R54, !PT ;  /* 0x0000003649367209 */ /* 0x001fc80007800000 */
[----:B--2---:R-:W-:-:S04]  /*278b0*/  FMNMX R151, R218, R54, !PT ;  /* 0x00000036da977209 */ /* 0x004fc80007800000 */
[----:B------:R-:W-:Y:S01]  /*278c0*/  FSETP.NEU.AND P2, PT, R151, -INF , PT ;  /* 0xff8000009700780b */ /* 0x000fe20003f4d000 */
[----:B---3--:R0:W-:Y:S01]  /*278d0*/  STS.128 [R44+0x2800], R156 ;  /* 0x0028009c2c007388 */ /* 0x0081e20000000c00 */
[----:B-1----:R-:W-:Y:S02]  /*278e0*/  FMNMX R54, R49, R48, !PT ;  /* 0x0000003031367209 */ /* 0x002fe40007800000 */
[----:B------:R-:W-:Y:S02]  /*278f0*/  FSEL R48, R151, RZ, P2 ;  /* 0x000000ff97307208 */ /* 0x000fe40001000000 */
[C---:B------:R-:W-:Y:S01]  /*27900*/  LOP3.LUT R205, R219.reuse, 0x3, RZ, 0xc0, !PT ;  /* 0x00000003dbcd7812 */ /* 0x040fe200078ec0ff */
[----:B------:R-:W-:Y:S01]  /*27910*/  IMAD.SHL.U32 R219, R219, 0x40, RZ ;  /* 0x00000040dbdb7824 */ /* 0x000fe200078e00ff */
[----:B------:R-:W-:Y:S04]  /*27920*/  STS.128 [R44], R80 ;  /* 0x000000502c007388 */ /* 0x000fe80000000c00 */
[----:B------:R-:W-:Y:S01]  /*27930*/  STS.128 [R44+0x400], R92 ;  /* 0x0004005c2c007388 */ /* 0x000fe20000000c00 */
[----:B0-----:R-:W-:-:S03]  /*27940*/  FADD R159, R218, -R48 ;  /* 0x80000030da9f7221 */ /* 0x001fc60000000000 */
[----:B------:R-:W-:Y:S04]  /*27950*/  STS.128 [R44+0x800], R160 ;  /* 0x000800a02c007388 */ /* 0x000fe80000000c00 */
[----:B----4-:R-:W-:Y:S04]  /*27960*/  STS.128 [R44+0xc00], R108 ;  /* 0x000c006c2c007388 */ /* 0x010fe80000000c00 */
[----:B------:R0:W-:Y:S04]  /*27970*/  STS.128 [R44+0x1000], R8 ;  /* 0x001000082c007388 */ /* 0x0001e80000000c00 */
[----:B------:R-:W-:Y:S04]  /*27980*/  STS.128 [R44+0x1400], R140 ;  /* 0x0014008c2c007388 */ /* 0x000fe80000000c00 */
[----:B------:R-:W-:Y:S04]  /*27990*/  STS.128 [R44+0x1800], R28 ;  /* 0x0018001c2c007388 */ /* 0x000fe80000000c00 */
[----:B------:R-:W-:Y:S04]  /*279a0*/  STS.128 [R44+0x1c00], R36 ;  /* 0x001c00242c007388 */ /* 0x000fe80000000c00 */
[----:B------:R-:W-:Y:S01]  /*279b0*/  STS.128 [R44+0x2000], R12 ;  /* 0x0020000c2c007388 */ /* 0x000fe20000000c00 */
[----:B0-----:R-:W-:-:S03]  /*279c0*/  LOP3.LUT R10, R202, 0xc0, R219, 0xf8, !PT ;  /* 0x000000c0ca0a7812 */ /* 0x001fc600078ef8db */
[----:B------:R-:W-:Y:S04]  /*279d0*/  STS.128 [R44+0x2400], R40 ;  /* 0x002400282c007388 */ /* 0x000fe80000000c00 */
[----:B------:R-:W-:Y:S04]  /*279e0*/  STS.128 [R44+0x2c00], R56 ;  /* 0x002c00382c007388 */ /* 0x000fe80000000c00 */
[----:B------:R-:W-:Y:S04]  /*279f0*/  STS.128 [R44+0x3000], R60 ;  /* 0x0030003c2c007388 */ /* 0x000fe80000000c00 */
[----:B------:R-:W-:Y:S04]  /*27a00*/  STS.128 [R44+0x3400], R32 ;  /* 0x003400202c007388 */ /* 0x000fe80000000c00 */
[----:B------:R-:W-:Y:S04]  /*27a10*/  STS.128 [R44+0x3800], R68 ;  /* 0x003800442c007388 */ /* 0x000fe80000000c00 */
[----:B------:R0:W-:Y:S04]  /*27a20*/  STS.128 [R44+0x3c00], R64 ;  /* 0x003c00402c007388 */ /* 0x0001e80000000c00 */
[----:B------:R-:W2:Y:S01]  /*27a30*/  LDL.LU R218, [R1+0x1a8] ;  /* 0x0001a80001da7983 */ /* 0x000ea20000300800 */
[----:B0-----:R-:W-:-:S03]  /*27a40*/  LOP3.LUT R44, R219, 0xc0, RZ, 0xc0, !PT ;  /* 0x000000c0db2c7812 */ /* 0x001fc600078ec0ff */
[----:B------:R-:W3:Y:S01]  /*27a50*/  LDL.LU R219, [R1+0x1ac] ;  /* 0x0001ac0001db7983 */ /* 0x000ee20000300800 */
[----:B------:R-:W-:Y:S01]  /*27a60*/  FMUL R75, R75, 0.125 ;  /* 0x3e0000004b4b7820 */ /* 0x000fe20000400000 */
[----:B------:R-:W-:Y:S01]  /*27a70*/  FSEL R180, R180, -INF , !P3 ;  /* 0xff800000b4b47808 */ /* 0x000fe20005800000 */
[----:B------:R-:W-:Y:S01]  /*27a80*/  FMUL R187, R187, 1.4426950216293334961 ;  /* 0x3fb8aa3bbbbb7820 */ /* 0x000fe20000400000 */
[----:B------:R-:W-:Y:S01]  /*27a90*/  FSEL R179, R179, -INF , !P3 ;  /* 0xff800000b3b37808 */ /* 0x000fe20005800000 */
[----:B------:R-:W-:Y:S01]  /*27aa0*/  FMUL R75, R75, 1.4426950216293334961 ;  /* 0x3fb8aa3b4b4b7820 */ /* 0x000fe20000400000 */
[----:B------:R-:W-:Y:S01]  /*27ab0*/  FMNMX R74, R180, R55, !PT ;  /* 0x00000037b44a7209 */ /* 0x000fe20007800000 */
[----:B------:R-:W-:Y:S01]  /*27ac0*/  FMUL R188, R188, 1.4426950216293334961 ;  /* 0x3fb8aa3bbcbc7820 */ /* 0x000fe20000400000 */
[----:B------:R-:W-:Y:S01]  /*27ad0*/  FSEL R187, R187, -INF , !P4 ;  /* 0xff800000bbbb7808 */ /* 0x000fe20006000000 */
[--C-:B------:R-:W-:Y:S01]  /*27ae0*/  FADD R148, R113, -R48.reuse ;  /* 0x8000003071947221 */ /* 0x100fe20000000000 */
[----:B------:R-:W-:Y:S01]  /*27af0*/  FSEL R185, R75, -INF , !P4 ;  /* 0xff8000004bb97808 */ /* 0x000fe20006000000 */
[----:B------:R-:W-:Y:S01]  /*27b00*/  FADD R146, R112, -R48 ;  /* 0x8000003070927221 */ /* 0x000fe20000000000 */
[----:B------:R-:W-:Y:S01]  /*27b10*/  FMNMX R74, R179, R74, !PT ;  /* 0x0000004ab34a7209 */ /* 0x000fe20007800000 */
[----:B------:R-:W-:Y:S01]  /*27b20*/  IMAD.SHL.U32 R91, R205, 0x100, RZ ;  /* 0x00000100cd5b7824 */ /* 0x000fe200078e00ff */
[----:B------:R-:W-:Y:S01]  /*27b30*/  FMNMX R52, R185, R52, !PT ;  /* 0x00000034b9347209 */ /* 0x000fe20007800000 */
[----:B------:R-:W-:Y:S01]  /*27b40*/  IMAD.SHL.U32 R9, R202, 0x4, RZ ;  /* 0x00000004ca097824 */ /* 0x000fe200078e00ff */
[----:B------:R-:W-:Y:S01]  /*27b50*/  FSEL R188, R188, -INF , !P4 ;  /* 0xff800000bcbc7808 */ /* 0x000fe20006000000 */
[----:B------:R-:W-:Y:S01]  /*27b60*/  MUFU.EX2 R159, R159 ;  /* 0x0000009f009f7308 */ /* 0x000fe20000000800 */
[----:B------:R-:W-:Y:S01]  /*27b70*/  FMNMX R55, R187, R74, !PT ;  /* 0x0000004abb377209 */ /* 0x000fe20007800000 */
[----:B------:R-:W0:Y:S03]  /*27b80*/  SHFL.BFLY PT, R75, R52, 0x2, 0x1f ;  /* 0x0c401f00344b7f89 */ /* 0x000e2600000e0000 */
[----:B------:R-:W-:Y:S01]  /*27b90*/  FMNMX R55, R188, R55, !PT ;  /* 0x00000037bc377209 */ /* 0x000fe20007800000 */
[----:B------:R-:W4:Y:S04]  /*27ba0*/  LDL.LU R118, [R1+0x1e0] ;  /* 0x0001e00001767983 */ /* 0x000f280000300800 */
[----:B------:R-:W1:Y:S01]  /*27bb0*/  SHFL.BFLY PT, R72, R55, 0x2, 0x1f ;  /* 0x0c401f0037487f89 */ /* 0x000e6200000e0000 */
[----:B------:R-:W-:Y:S08]  /*27bc0*/  MUFU.EX2 R148, R148 ;  /* 0x0000009400947308 */ /* 0x000ff00000000800 */
[----:B------:R-:W1:Y:S01]  /*27bd0*/  MUFU.EX2 R146, R146 ;  /* 0x0000009200927308 */ /* 0x000e620000000800 */
[----:B------:R-:W-:Y:S01]  /*27be0*/  LOP3.LUT R56, R91, R9, RZ, 0xfc, !PT ;  /* 0x000000095b387212 */ /* 0x000fe200078efcff */
[----:B------:R-:W-:Y:S01]  /*27bf0*/  BAR.SYNC.DEFER_BLOCKING 0x0 ;  /* 0x0000000000007b1d */ /* 0x000fe20000010000 */
[----:B0-----:R-:W-:-:S05]  /*27c00*/  FMNMX R75, R52, R75, !PT ;  /* 0x0000004b344b7209 */ /* 0x001fca0007800000 */
[----:B------:R-:W4:Y:S04]  /*27c10*/  LDL.LU R197, [R1+0x1e4] ;  /* 0x0001e40001c57983 */ /* 0x000f280000300800 */
[----:B------:R-:W0:Y:S01]  /*27c20*/  SHFL.BFLY PT, R52, R75, 0x1, 0x1f ;  /* 0x0c201f004b347f89 */ /* 0x000e2200000e0000 */
[----:B-1----:R-:W-:-:S03]  /*27c30*/  FMNMX R72, R55, R72, !PT ;  /* 0x0000004837487209 */ /* 0x002fc60007800000 */
[----:B------:R-:W4:Y:S04]  /*27c40*/  LDL.LU R120, [R1+0x1e8] ;  /* 0x0001e80001787983 */ /* 0x000f280000300800 */
[----:B------:R-:W1:Y:S04]  /*27c50*/  SHFL.BFLY PT, R53, R72, 0x1, 0x1f ;  /* 0x0c201f0048357f89 */ /* 0x000e6800000e0000 */
[----:B------:R-:W1:Y:S01]  /*27c60*/  SHFL.BFLY PT, R55, R54, 0x1, 0x1f ;  /* 0x0c201f0036377f89 */ /* 0x000e6200000e0000 */
[----:B------:R-:W-:-:S03]  /*27c70*/  LEA R10, R10, 0x4000, 0x2 ;  /* 0x000040000a0a7811 */ /* 0x000fc600078e10ff */
[----:B------:R-:W-:Y:S01]  /*27c80*/  LDS R56, [R56+0x4000] ;  /* 0x0040000038387984 */ /* 0x000fe20000000800 */
[----:B------:R-:W-:-:S03]  /*27c90*/  FSEL R32, R148, R146, !P1 ;  /* 0x0000009294207208 */ /* 0x000fc60004800000 */
[----:B------:R-:W-:Y:S01]  /*27ca0*/  LDS R57, [R10+0x400] ;  /* 0x000400000a397984 */ /* 0x000fe20000000800 */
[----:B0-----:R-:W-:-:S03]  /*27cb0*/  FMNMX R52, R75, R52, !PT ;  /* 0x000000344b347209 */ /* 0x001fc60007800000 */
[----:B------:R-:W4:Y:S01]  /*27cc0*/  LDL.LU R121, [R1+0x1ec] ;  /* 0x0001ec0001797983 */ /* 0x000f220000300800 */
[----:B------:R-:W-:Y:S01]  /*27cd0*/  FMNMX R150, R252, R52, !PT ;  /* 0x00000034fc967209 */ /* 0x000fe20007800000 */
[----:B------:R-:W-:Y:S01]  /*27ce0*/  FMUL R40, R122, R159 ;  /* 0x0000009f7a287220 */ /* 0x000fe20000400000 */
[----:B-1----:R-:W-:Y:S02]  /*27cf0*/  FMNMX R53, R72, R53, !PT ;  /* 0x0000003548357209 */ /* 0x002fe40007800000 */
[----:B------:R-:W-:Y:S02]  /*27d00*/  FMNMX R55, R54, R55, !PT ;  /* 0x0000003736377209 */ /* 0x000fe40007800000 */
[----:B------:R-:W-:Y:S01]  /*27d10*/  FSEL R13, R146, R148, !P1 ;  /* 0x00000094920d7208 */ /* 0x000fe20004800000 */
[----:B------:R-:W-:Y:S01]  /*27d20*/  SHFL.IDX PT, R32, R32, R5, 0x1f ;  /* 0x00001f0520207589 */ /* 0x000fe200000e0000 */
[C---:B------:R-:W-:Y:S02]  /*27d30*/  FSETP.NEU.AND P2, PT, R150.reuse, -INF , PT ;  /* 0xff8000009600780b */ /* 0x040fe40003f4d000 */
[----:B------:R-:W-:Y:S01]  /*27d40*/  FMNMX R149, R223, R53, !PT ;  /* 0x00000035df957209 */ /* 0x000fe20007800000 */
[----:B------:R-:W-:Y:S01]  /*27d50*/  FMUL R41, R123, R159 ;  /* 0x0000009f7b297220 */ /* 0x000fe20000400000 */
[----:B------:R-:W-:Y:S01]  /*27d60*/  FSEL R49, R150, RZ, P2 ;  /* 0x000000ff96317208 */ /* 0x000fe20001000000 */
[----:B------:R-:W4:Y:S01]  /*27d70*/  LDL.LU R122, [R1+0x180] ;  /* 0x00018000017a7983 */ /* 0x000f220000300800 */
[----:B------:R-:W-:-:S02]  /*27d80*/  FSETP.NEU.AND P2, PT, R149, -INF , PT ;  /* 0xff8000009500780b */ /* 0x000fc40003f4d000 */
[----:B------:R-:W-:Y:S01]  /*27d90*/  FMNMX R147, R222, R55, !PT ;  /* 0x00000037de937209 */ /* 0x000fe20007800000 */
[--C-:B------:R-:W-:Y:S01]  /*27da0*/  FADD R144, R45, -R49.reuse ;  /* 0x800000312d907221 */ /* 0x100fe20000000000 */
[----:B------:R-:W-:Y:S01]  /*27db0*/  FSEL R45, R149, RZ, P2 ;  /* 0x000000ff952d7208 */ /* 0x000fe20001000000 */
[----:B------:R-:W-:Y:S01]  /*27dc0*/  FADD R145, R114, -R49 ;  /* 0x8000003172917221 */ /* 0x000fe20000000000 */
[C---:B------:R-:W-:Y:S01]  /*27dd0*/  FSETP.NEU.AND P2, PT, R147.reuse, -INF , PT ;  /* 0xff8000009300780b */ /* 0x040fe20003f4d000 */
[----:B------:R-:W0:Y:S03]  /*27de0*/  SHFL.IDX PT, R13, R13, R4, 0x1f ;  /* 0x00001f040d0d7589 */ /* 0x000e2600000e0000 */
[----:B------:R-:W-:Y:S01]  /*27df0*/  FSEL R8, R147, RZ, P2 ;  /* 0x000000ff93087208 */ /* 0x000fe20001000000 */
[--C-:B------:R-:W-:Y:S01]  /*27e00*/  FADD R137, R164, -R45.reuse ;  /* 0x8000002da4897221 */ /* 0x100fe20000000000 */
[----:B------:R-:W-:Y:S01]  /*27e10*/  FADD R134, R115, -R45 ;  /* 0x8000002d73867221 */ /* 0x000fe20000000000 */
[----:B------:R-:W-:Y:S01]  /*27e20*/  FADD R158, R252, -R49 ;  /* 0x80000031fc9e7221 */ /* 0x000fe20000000000 */
[----:B------:R-:W4:Y:S01]  /*27e30*/  LDL.LU R123, [R1+0x184] ;  /* 0x00018400017b7983 */ /* 0x000f220000300800 */
[--C-:B------:R-:W-:Y:S01]  /*27e40*/  FADD R131, R166, -R8.reuse ;  /* 0x80000008a6837221 */ /* 0x100fe20000000000 */
[----:B------:R-:W-:Y:S01]  /*27e50*/  FADD R130, R165, -R8 ;  /* 0x80000008a5827221 */ /* 0x000fe20000000000 */
[----:B------:R-:W-:Y:S01]  /*27e60*/  MUFU.EX2 R137, R137 ;  /* 0x0000008900897308 */ /* 0x000fe20000000800 */
[----:B------:R-:W-:Y:S01]  /*27e70*/  LEA R161, R209, 0x4000, 0x2 ;  /* 0x00004000d1a17811 */ /* 0x000fe200078e10ff */
[-C--:B------:R-:W-:Y:S01]  /*27e80*/  FMUL R73, R17, R159.reuse ;  /* 0x0000009f11497220 */ /* 0x080fe20000400000 */
[----:B------:R-:W-:Y:S01]  /*27e90*/  LEA R160, R212, 0x4000, 0x2 ;  /* 0x00004000d4a07811 */ /* 0x000fe200078e10ff */
[----:B------:R-:W-:Y:S01]  /*27ea0*/  IMAD.IADD R86, R91, 0x1, R9 ;  /* 0x000000015b567824 */ /* 0x000fe200078e0209 */
[-C--:B------:R-:W-:Y:S01]  /*27eb0*/  FMUL R96, R236, R159.reuse ;  /* 0x0000009fec607220 */ /* 0x080fe20000400000 */
[-C--:B------:R-:W-:Y:S01]  /*27ec0*/  FMUL R97, R237, R159.reuse ;  /* 0x0000009fed617220 */ /* 0x080fe20000400000 */
[--C-:B------:R-:W-:Y:S01]  /*27ed0*/  FADD R129, R105, -R48.reuse ;  /* 0x8000003069817221 */ /* 0x100fe20000000000 */
[----:B------:R-:W1:Y:S01]  /*27ee0*/  MUFU.EX2 R134, R134 ;  /* 0x0000008600867308 */ /* 0x000e620000000800 */
[-C--:B------:R-:W-:Y:S01]  /*27ef0*/  FMUL R244, R244, R159.reuse ;  /* 0x0000009ff4f47220 */ /* 0x080fe20000400000 */
[----:B------:R-:W-:Y:S01]  /*27f00*/  FMUL R245, R245, R159 ;  /* 0x0000009ff5f57220 */ /* 0x000fe20000400000 */
[----:B------:R-:W-:Y:S04]  /*27f10*/  LDS R126, [R10+0x800] ;  /* 0x000800000a7e7984 */ /* 0x000fe80000000800 */
[----:B------:R-:W-:Y:S01]  /*27f20*/  LDS R127, [R10+0xc00] ;  /* 0x000c00000a7f7984 */ /* 0x000fe20000000800 */
[----:B------:R-:W-:Y:S01]  /*27f30*/  MUFU.EX2 R145, R145 ;  /* 0x0000009100917308 */ /* 0x000fe20000000800 */
[--C-:B------:R-:W-:Y:S01]  /*27f40*/  FADD R25, R25, -R48.reuse ;  /* 0x8000003019197221 */ /* 0x100fe20000000000 */
[----:B------:R-:W-:Y:S01]  /*27f50*/  FADD R24, R24, -R48 ;  /* 0x8000003018187221 */ /* 0x000fe20000000000 */
[----:B------:R-:W-:Y:S04]  /*27f60*/  LDS R142, [R10+0x1000] ;  /* 0x001000000a8e7984 */ /* 0x000fe80000000800 */
[----:B------:R-:W-:Y:S01]  /*27f70*/  LDS R143, [R10+0x1400] ;  /* 0x001400000a8f7984 */ /* 0x000fe20000000800 */
[----:B------:R-:W0:Y:S08]  /*27f80*/  MUFU.EX2 R144, R144 ;  /* 0x0000009000907308 */ /* 0x000e300000000800 */
[----:B------:R-:W-:Y:S08]  /*27f90*/  MUFU.EX2 R131, R131 ;  /* 0x0000008300837308 */ /* 0x000ff00000000800 */
[----:B------:R-:W0:Y:S01]  /*27fa0*/  MUFU.EX2 R130, R130 ;  /* 0x0000008200827308 */ /* 0x000e220000000800 */
[----:B-1----:R-:W-:Y:S01]  /*27fb0*/  FSEL R36, R137, R134, !P1 ;  /* 0x0000008689247208 */ /* 0x002fe20004800000 */
[----:B------:R-:W-:Y:S01]  /*27fc0*/  FADD R157, R223, -R45 ;  /* 0x8000002ddf9d7221 */ /* 0x000fe20000000000 */
[----:B------:R-:W-:Y:S01]  /*27fd0*/  FSEL R15, R134, R137, !P1 ;  /* 0x00000089860f7208 */ /* 0x000fe20004800000 */
[----:B------:R-:W-:Y:S01]  /*27fe0*/  FADD R156, R222, -R8 ;  /* 0x80000008de9c7221 */ /* 0x000fe20000000000 */
[----:B0-----:R-:W-:-:S03]  /*27ff0*/  FSEL R12, R145, R144, !P1 ;  /* 0x00000090910c7208 */ /* 0x001fc60004800000 */
[----:B------:R-:W0:Y:S01]  /*28000*/  MUFU.EX2 R158, R158 ;  /* 0x0000009e009e7308 */ /* 0x000e220000000800 */
[----:B------:R-:W-:Y:S01]  /*28010*/  FSEL R11, R144, R145, !P1 ;  /* 0x00000091900b7208 */ /* 0x000fe20004800000 */
[----:B------:R-:W-:Y:S01]  /*28020*/  SHFL.IDX PT, R33, R12, R5, 0x1f ;  /* 0x00001f050c217589 */ /* 0x000fe200000e0000 */
[----:B------:R-:W-:Y:S01]  /*28030*/  SEL R34, R13, R32, !P0 ;  /* 0x000000200d227207 */ /* 0x000fe20004000000 */
[----:B------:R-:W-:Y:S01]  /*28040*/  FMUL R72, R16, R159 ;  /* 0x0000009f10487220 */ /* 0x000fe20000400000 */
[----:B------:R-:W-:Y:S01]  /*28050*/  IMAD.IADD R112, R91, 0x1, R160 ;  /* 0x000000015b707824 */ /* 0x000fe200078e02a0 */
[----:B------:R-:W-:Y:S01]  /*28060*/  LDS R86, [R86+0x4080] ;  /* 0x0040800056567984 */ /* 0x000fe20000000800 */
[----:B------:R-:W-:Y:S02]  /*28070*/  FSEL R38, R131, R130, !P1 ;  /* 0x0000008283267208 */ /* 0x000fe40004800000 */
[----:B------:R-:W-:Y:S01]  /*28080*/  FSEL R29, R130, R131, !P1 ;  /* 0x00000083821d7208 */ /* 0x000fe20004800000 */
[----:B------:R-:W1:Y:S04]  /*28090*/  SHFL.IDX PT, R14, R11, R4, 0x1f ;  /* 0x00001f040b0e7589 */ /* 0x000e6800000e0000 */
[----:B------:R-:W-:Y:S04]  /*280a0*/  SHFL.IDX PT, R36, R36, R5, 0x1f ;  /* 0x00001f0524247589 */ /* 0x000fe800000e0000 */
[----:B------:R-:W1:Y:S04]  /*280b0*/  SHFL.IDX PT, R15, R15, R4, 0x1f ;  /* 0x00001f040f0f7589 */ /* 0x000e6800000e0000 */
[----:B------:R0:W-:Y:S04]  /*280c0*/  SHFL.IDX PT, R37, R38, R5, 0x1f ;  /* 0x00001f0526257589 */ /* 0x0001e800000e0000 */
[----:B------:R-:W1:Y:S01]  /*280d0*/  SHFL.IDX PT, R30, R29, R4, 0x1f ;  /* 0x00001f041d1e7589 */ /* 0x000e6200000e0000 */
[----:B------:R-:W1:Y:S08]  /*280e0*/  MUFU.EX2 R157, R157 ;  /* 0x0000009d009d7308 */ /* 0x000e700000000800 */
[----:B------:R-:W1:Y:S01]  /*280f0*/  MUFU.EX2 R156, R156 ;  /* 0x0000009c009c7308 */ /* 0x000e620000000800 */
[-C--:B0-----:R-:W-:Y:S01]  /*28100*/  FMUL R42, R191, R158.reuse ;  /* 0x0000009ebf2a7220 */ /* 0x081fe20000400000 */
[----:B-1----:R-:W-:Y:S01]  /*28110*/  SEL R35, R14, R33, !P0 ;  /* 0x000000210e237207 */ /* 0x002fe20004000000 */
[----:B------:R-:W-:Y:S01]  /*28120*/  FMUL R43, R201, R158 ;  /* 0x0000009ec92b7220 */ /* 0x000fe20000400000 */
[----:B------:R-:W4:Y:S01]  /*28130*/  LDL.LU R191, [R1+0x188] ;  /* 0x0001880001bf7983 */ /* 0x000f220000300800 */
[----:B------:R-:W-:-:S02]  /*28140*/  SEL R32, R32, R13, !P0 ;  /* 0x0000000d20207207 */ /* 0x000fc40004000000 */
[----:B------:R-:W-:Y:S01]  /*28150*/  SEL R38, R15, R36, !P0 ;  /* 0x000000240f267207 */ /* 0x000fe20004000000 */
[----:B------:R-:W4:Y:S01]  /*28160*/  LDL.LU R201, [R1+0x18c] ;  /* 0x00018c0001c97983 */ /* 0x000f220000300800 */
[----:B------:R-:W-:Y:S01]  /*28170*/  SEL R33, R33, R14, !P0 ;  /* 0x0000000e21217207 */ /* 0x000fe20004000000 */
[----:B------:R-:W-:Y:S01]  /*28180*/  FMUL R52, R220, R157 ;  /* 0x0000009ddc347220 */ /* 0x000fe20000400000 */
[----:B------:R-:W-:Y:S01]  /*28190*/  SEL R36, R36, R15, !P0 ;  /* 0x0000000f24247207 */ /* 0x000fe20004000000 */
[----:B------:R-:W-:Y:S01]  /*281a0*/  FMUL R53, R198, R157 ;  /* 0x0000009dc6357220 */ /* 0x000fe20000400000 */
[----:B------:R-:W4:Y:S01]  /*281b0*/  LDL.LU R220, [R1+0x1d0] ;  /* 0x0001d00001dc7983 */ /* 0x000f220000300800 */
[----:B------:R-:W-:Y:S01]  /*281c0*/  SEL R39, R30, R37, !P0 ;  /* 0x000000251e277207 */ /* 0x000fe20004000000 */
[----:B------:R-:W-:Y:S01]  /*281d0*/  FMUL R54, R195, R156 ;  /* 0x0000009cc3367220 */ /* 0x000fe20000400000 */
[----:B------:R-:W-:Y:S01]  /*281e0*/  SEL R37, R37, R30, !P0 ;  /* 0x0000001e25257207 */ /* 0x000fe20004000000 */
[----:B------:R-:W-:Y:S01]  /*281f0*/  FMUL R55, R194, R156 ;  /* 0x0000009cc2377220 */ /* 0x000fe20000400000 */
[----:B------:R-:W4:Y:S04]  /*28200*/  LDL.LU R198, [R1+0x1d4] ;  /* 0x0001d40001c67983 */ /* 0x000f280000300800 */
[----:B------:R-:W4:Y:S01]  /*28210*/  LDL.LU R195, [R1+0x1d8] ;  /* 0x0001d80001c37983 */ /* 0x000f220000300800 */
[-C--:B------:R-:W-:Y:S03]  /*28220*/  HMMA.1688.F32.TF32 R40, R32, R56.reuse, R40 ;  /* 0x000000382028723c */ /* 0x080fe60000081028 */
[----:B------:R-:W4:Y:S01]  /*28230*/  LDL.LU R194, [R1+0x1dc] ;  /* 0x0001dc0001c27983 */ /* 0x000f220000300800 */
[-C--:B------:R-:W-:Y:S01]  /*28240*/  FMUL R74, R18, R158.reuse ;  /* 0x0000009e124a7220 */ /* 0x080fe20000400000 */
[-C--:B------:R-:W-:Y:S01]  /*28250*/  FMUL R75, R19, R158.reuse ;  /* 0x0000009e134b7220 */ /* 0x080fe20000400000 */
[-C--:B------:R-:W-:Y:S01]  /*28260*/  FMUL R82, R22, R158.reuse ;  /* 0x0000009e16527220 */ /* 0x080fe20000400000 */
[-C--:B------:R-:W-:Y:S01]  /*28270*/  FMUL R83, R23, R158.reuse ;  /* 0x0000009e17537220 */ /* 0x080fe20000400000 */
[----:B------:R-:W-:Y:S01]  /*28280*/  HMMA.1688.F32.TF32 R52, R36, R56, R52 ;  /* 0x000000382434723c */ /* 0x000fe20000081034 */
[----:B------:R-:W-:Y:S06]  /*28290*/  LDS R112, [R112] ;  /* 0x0000000070707984 */ /* 0x000fec0000000800 */
[-C--:B------:R-:W-:Y:S01]  /*282a0*/  FMUL R56, R193, R159.reuse ;  /* 0x0000009fc1387220 */ /* 0x080fe20000400000 */
[----:B------:R-:W-:Y:S01]  /*282b0*/  FMUL R57, R192, R159 ;  /* 0x0000009fc0397220 */ /* 0x000fe20000400000 */
[----:B------:R-:W4:Y:S04]  /*282c0*/  LDL.LU R193, [R1+0x1c0] ;  /* 0x0001c00001c17983 */ /* 0x000f280000300800 */
[----:B------:R-:W4:Y:S01]  /*282d0*/  LDL.LU R192, [R1+0x1c4] ;  /* 0x0001c40001c07983 */ /* 0x000f220000300800 */
[----:B--2---:R-:W-:-:S03]  /*282e0*/  FMUL R58, R218, R158 ;  /* 0x0000009eda3a7220 */ /* 0x004fc60000400000 */
[----:B------:R-:W2:Y:S01]  /*282f0*/  LDL.LU R218, [R1+0x1c8] ;  /* 0x0001c80001da7983 */ /* 0x000ea20000300800 */
[----:B---3--:R-:W-:-:S03]  /*28300*/  FMUL R59, R219, R158 ;  /* 0x0000009edb3b7220 */ /* 0x008fc60000400000 */
[----:B------:R-:W3:Y:S01]  /*28310*/  LDL.LU R219, [R1+0x1cc] ;  /* 0x0001cc0001db7983 */ /* 0x000ee20000300800 */
[----:B------:R-:W-:-:S04]  /*28320*/  LOP3.LUT R11, R202, 0x8, RZ, 0x3c, !PT ;  /* 0x00000008ca0b7812 */ /* 0x000fc800078e3cff */
[----:B------:R-:W-:-:S05]  /*28330*/  LEA R11, R11, 0x4000, 0x2 ;  /* 0x000040000b0b7811 */ /* 0x000fca00078e10ff */
[--C-:B------:R-:W-:Y:S02]  /*28340*/  IMAD.IADD R28, R91, 0x1, R11.reuse ;  /* 0x000000015b1c7824 */ /* 0x100fe400078e020b */
[----:B------:R-:W-:Y:S01]  /*28350*/  IMAD R12, R44, 0x4, R11 ;  /* 0x000000042c0c7824 */ /* 0x000fe200078e020b */
[----:B------:R-:W-:-:S03]  /*28360*/  LOP3.LUT R15, R202, 0x18, RZ, 0x3c, !PT ;  /* 0x00000018ca0f7812 */ /* 0x000fc600078e3cff */
[----:B------:R-:W-:Y:S01]  /*28370*/  LDS R28, [R28] ;  /* 0x000000001c1c7984 */ /* 0x000fe20000000800 */
[----:B------:R-:W-:-:S03]  /*28380*/  IMAD.IADD R30, R91, 0x1, R161 ;  /* 0x000000015b1e7824 */ /* 0x000fc600078e02a1 */
[----:B------:R-:W0:Y:S01]  /*28390*/  LDS R29, [R12+0x400] ;  /* 0x000400000c1d7984 */ /* 0x000e220000000800 */
[C---:B------:R-:W-:Y:S01]  /*283a0*/  IMAD R13, R44.reuse, 0x4, R161 ;  /* 0x000000042c0d7824 */ /* 0x040fe200078e02a1 */
[----:B------:R-:W-:Y:S02]  /*283b0*/  LEA R15, R15, 0x4000, 0x2 ;  /* 0x000040000f0f7811 */ /* 0x000fe400078e10ff */
[----:B------:R-:W-:Y:S04]  /*283c0*/  LDS R30, [R30] ;  /* 0x000000001e1e7984 */ /* 0x000fe80000000800 */
[----:B------:R-:W-:Y:S01]  /*283d0*/  LDS R31, [R13+0x400] ;  /* 0x000400000d1f7984 */ /* 0x000fe20000000800 */
[--C-:B------:R-:W-:Y:S02]  /*283e0*/  IMAD.IADD R80, R91, 0x1, R15.reuse ;  /* 0x000000015b507824 */ /* 0x100fe400078e020f */
[----:B------:R-:W-:Y:S01]  /*283f0*/  IMAD R14, R44, 0x4, R15 ;  /* 0x000000042c0e7824 */ /* 0x000fe200078e020f */
[-C--:B----4-:R-:W-:Y:S01]  /*28400*/  FMUL R60, R118, R157.reuse ;  /* 0x0000009d763c7220 */ /* 0x090fe20000400000 */
[----:B------:R-:W-:-:S02]  /*28410*/  FMUL R61, R197, R157 ;  /* 0x0000009dc53d7220 */ /* 0x000fc40000400000 */
[----:B------:R-:W-:Y:S04]  /*28420*/  LDS R80, [R80] ;  /* 0x0000000050507984 */ /* 0x000fe80000000800 */
[----:B------:R-:W1:Y:S01]  /*28430*/  LDS R81, [R14+0x400] ;  /* 0x000400000e517984 */ /* 0x000e620000000800 */
[-C--:B------:R-:W-:Y:S01]  /*28440*/  FMUL R62, R120, R156.reuse ;  /* 0x0000009c783e7220 */ /* 0x080fe20000400000 */
[----:B------:R-:W-:Y:S01]  /*28450*/  FMUL R63, R121, R156 ;  /* 0x0000009c793f7220 */ /* 0x000fe20000400000 */
[----:B0-----:R-:W-:Y:S01]  /*28460*/  HMMA.1688.F32.TF32 R56, R32, R28, R56 ;  /* 0x0000001c2038723c */ /* 0x001fe20000081038 */
[----:B------:R-:W-:-:S07]  /*28470*/  FMUL R64, R122, R159 ;  /* 0x0000009f7a407220 */ /* 0x000fce0000400000 */
[----:B------:R-:W-:Y:S01]  /*28480*/  HMMA.1688.F32.TF32 R60, R36, R28, R60 ;  /* 0x0000001c243c723c */ /* 0x000fe2000008103c */
[----:B------:R-:W-:-:S06]  /*28490*/  FMUL R65, R123, R159 ;  /* 0x0000009f7b417220 */ /* 0x000fcc0000400000 */
[----:B------:R-:W-:Y:S01]  /*284a0*/  LOP3.LUT R29, R202, 0x28, RZ, 0x3c, !PT ;  /* 0x00000028ca1d7812 */ /* 0x000fe200078e3cff */
[----:B------:R-:W-:Y:S01]  /*284b0*/  FADD R22, R172, -R45 ;  /* 0x8000002dac167221 */ /* 0x000fe20000000000 */
[----:B------:R-:W-:Y:S01]  /*284c0*/  IMAD R19, R44, 0x4, R160 ;  /* 0x000000042c137824 */ /* 0x000fe200078e02a0 */
[----:B------:R-:W-:Y:S01]  /*284d0*/  FMUL R98, R238, R158 ;  /* 0x0000009eee627220 */ /* 0x000fe20000400000 */
[----:B------:R-:W-:Y:S01]  /*284e0*/  LEA R29, R29, 0x4000, 0x2 ;  /* 0x000040001d1d7811 */ /* 0x000fe200078e10ff */
[----:B-1----:R-:W-:Y:S01]  /*284f0*/  HMMA.1688.F32.TF32 R72, R32, R80, R72 ;  /* 0x000000502048723c */ /* 0x002fe20000081048 */
[C---:B------:R-:W-:Y:S01]  /*28500*/  IMAD R28, R44.reuse, 0x4, R9 ;  /* 0x000000042c1c7824 */ /* 0x040fe200078e0209 */
[----:B------:R-:W-:Y:S01]  /*28510*/  MUFU.EX2 R22, R22 ;  /* 0x0000001600167308 */ /* 0x000fe20000000800 */
[----:B------:R-:W-:Y:S01]  /*28520*/  LDS R113, [R19+0x400] ;  /* 0x0004000013717984 */ /* 0x000fe20000000800 */
[----:B------:R-:W-:-:S03]  /*28530*/  IMAD R16, R44, 0x4, R29 ;  /* 0x000000042c107824 */ /* 0x000fc600078e021d */
[----:B------:R-:W-:Y:S01]  /*28540*/  LDS R87, [R28+0x4480] ;  /* 0x004480001c577984 */ /* 0x000fe20000000800 */
[----:B------:R-:W-:Y:S01]  /*28550*/  FMUL R99, R239, R158 ;  /* 0x0000009eef637220 */ /* 0x000fe20000400000 */
[-C--:B------:R-:W-:Y:S01]  /*28560*/  FMUL R100, R232, R157.reuse ;  /* 0x0000009de8647220 */ /* 0x080fe20000400000 */
[-C--:B------:R-:W-:Y:S01]  /*28570*/  FMUL R101, R233, R157.reuse ;  /* 0x0000009de9657220 */ /* 0x080fe20000400000 */
[-C--:B------:R-:W-:Y:S01]  /*28580*/  FMUL R102, R234, R156.reuse ;  /* 0x0000009cea667220 */ /* 0x080fe20000400000 */
[-C--:B------:R-:W-:Y:S01]  /*28590*/  FMUL R103, R235, R156.reuse ;  /* 0x0000009ceb677220 */ /* 0x080fe20000400000 */
[----:B------:R-:W-:Y:S01]  /*285a0*/  FADD R17, R104, -R48 ;  /* 0x8000003068117221 */ /* 0x000fe20000000000 */
[--C-:B------:R-:W-:Y:S01]  /*285b0*/  FADD R18, R106, -R49.reuse ;  /* 0x800000316a127221 */ /* 0x100fe20000000000 */
[----:B------:R-:W-:Y:S01]  /*285c0*/  FADD R128, R107, -R49 ;  /* 0x800000316b807221 */ /* 0x000fe20000000000 */
[----:B------:R-:W-:Y:S01]  /*285d0*/  FADD R173, R173, -R8 ;  /* 0x80000008adad7221 */ /* 0x000fe20000000000 */
[----:B------:R-:W-:Y:S01]  /*285e0*/  MUFU.EX2 R129, R129 ;  /* 0x0000008100817308 */ /* 0x000fe20000000800 */
[-C--:B------:R-:W-:Y:S01]  /*285f0*/  FMUL R92, R248, R157.reuse ;  /* 0x0000009df85c7220 */ /* 0x080fe20000400000 */
[-C--:B------:R-:W-:Y:S01]  /*28600*/  FMUL R93, R249, R157.reuse ;  /* 0x0000009df95d7220 */ /* 0x080fe20000400000 */
[-C--:B------:R-:W-:Y:S01]  /*28610*/  FMUL R94, R250, R156.reuse ;  /* 0x0000009cfa5e7220 */ /* 0x080fe20000400000 */
[-C--:B------:R-:W-:Y:S01]  /*28620*/  FMUL R95, R251, R156.reuse ;  /* 0x0000009cfb5f7220 */ /* 0x080fe20000400000 */
[-C--:B------:R-:W-:Y:S01]  /*28630*/  FMUL R108, R228, R157.reuse ;  /* 0x0000009de46c7220 */ /* 0x080fe20000400000 */
[-C--:B------:R-:W-:Y:S01]  /*28640*/  FMUL R109, R229, R157.reuse ;  /* 0x0000009de56d7220 */ /* 0x080fe20000400000 */
[----:B------:R-:W-:Y:S01]  /*28650*/  FMUL R110, R230, R156 ;  /* 0x0000009ce66e7220 */ /* 0x000fe20000400000 */
[----:B------:R-:W-:Y:S01]  /*28660*/  MUFU.EX2 R17, R17 ;  /* 0x0000001100117308 */ /* 0x000fe20000000800 */
[-C--:B------:R-:W-:Y:S01]  /*28670*/  FMUL R66, R191, R158.reuse ;  /* 0x0000009ebf427220 */ /* 0x080fe20000400000 */
[----:B------:R-:W-:Y:S01]  /*28680*/  FMUL R67, R201, R158 ;  /* 0x0000009ec9437220 */ /* 0x000fe20000400000 */
[-C--:B------:R-:W-:Y:S01]  /*28690*/  FMUL R68, R220, R157.reuse ;  /* 0x0000009ddc447220 */ /* 0x080fe20000400000 */
[----:B------:R-:W-:Y:S01]  /*286a0*/  FMUL R69, R198, R157 ;  /* 0x0000009dc6457220 */ /* 0x000fe20000400000 */
[-C--:B------:R-:W-:Y:S01]  /*286b0*/  FMUL R70, R195, R156.reuse ;  /* 0x0000009cc3467220 */ /* 0x080fe20000400000 */
[----:B------:R-:W-:-:S03]  /*286c0*/  FMUL R71, R194, R156 ;  /* 0x0000009cc2477220 */ /* 0x000fc60000400000 */
[----:B------:R-:W-:Y:S01]  /*286d0*/  HMMA.1688.F32.TF32 R64, R32, R30, R64 ;  /* 0x0000001e2040723c */ /* 0x000fe20000081040 */
[----:B------:R-:W-:-:S07]  /*286e0*/  FMUL R76, R193, R157 ;  /* 0x0000009dc14c7220 */ /* 0x000fce0000400000 */
[----:B------:R-:W-:Y:S01]  /*286f0*/  HMMA.1688.F32.TF32 R68, R36, R30, R68 ;  /* 0x0000001e2444723c */ /* 0x000fe20000081044 */
[----:B------:R-:W-:Y:S01]  /*28700*/  LDS R31, [R16+0x400] ;  /* 0x00040000101f7984 */ /* 0x000fe20000000800 */
[----:B------:R-:W-:Y:S01]  /*28710*/  FMUL R77, R192, R157 ;  /* 0x0000009dc04d7220 */ /* 0x000fe20000400000 */
[----:B--2---:R-:W-:-:S04]  /*28720*/  FMUL R78, R218, R156 ;  /* 0x0000009cda4e7220 */ /* 0x004fc80000400000 */
[----:B------:R-:W-:Y:S01]  /*28730*/  IMAD.IADD R30, R91, 0x1, R29 ;  /* 0x000000015b1e7824 */ /* 0x000fe200078e021d */
[----:B---3--:R-:W-:-:S05]  /*28740*/  FMUL R79, R219, R156 ;  /* 0x0000009cdb4f7220 */ /* 0x008fca0000400000 */
[----:B------:R-:W0:Y:S01]  /*28750*/  LDS R30, [R30] ;  /* 0x000000001e1e7984 */ /* 0x000e220000000800 */
[----:B------:R-:W-:Y:S01]  /*28760*/  MUFU.EX2 R18, R18 ;  /* 0x0000001200127308 */ /* 0x000fe20000000800 */
[-C--:B------:R-:W-:Y:S01]  /*28770*/  FMUL R111, R231, R156.reuse ;  /* 0x0000009ce76f7220 */ /* 0x080fe20000400000 */
[-C--:B------:R-:W-:Y:S01]  /*28780*/  FMUL R116, R224, R157.reuse ;  /* 0x0000009de0747220 */ /* 0x080fe20000400000 */
[----:B------:R-:W-:Y:S01]  /*28790*/  FMUL R117, R225, R157 ;  /* 0x0000009de1757220 */ /* 0x000fe20000400000 */
[-C--:B------:R-:W-:Y:S01]  /*287a0*/  FMUL R118, R226, R156.reuse ;  /* 0x0000009ce2767220 */ /* 0x080fe20000400000 */
[----:B------:R-:W-:Y:S01]  /*287b0*/  HMMA.1688.F32.TF32 R76, R36, R80, R76 ;  /* 0x00000050244c723c */ /* 0x000fe2000008104c */
[----:B------:R-:W-:Y:S01]  /*287c0*/  FMUL R119, R227, R156 ;  /* 0x0000009ce3777220 */ /* 0x000fe20000400000 */
[-C--:B------:R-:W-:Y:S01]  /*287d0*/  FMUL R104, R240, R159.reuse ;  /* 0x0000009ff0687220 */ /* 0x080fe20000400000 */
[----:B------:R-:W-:Y:S01]  /*287e0*/  MUFU.EX2 R128, R128 ;  /* 0x0000008000807308 */ /* 0x000fe20000000800 */
[-C--:B------:R-:W-:Y:S01]  /*287f0*/  FMUL R105, R241, R159.reuse ;  /* 0x0000009ff1697220 */ /* 0x080fe20000400000 */
[-C--:B------:R-:W-:Y:S01]  /*28800*/  FMUL R106, R242, R158.reuse ;  /* 0x0000009ef26a7220 */ /* 0x080fe20000400000 */
[----:B------:R-:W-:Y:S01]  /*28810*/  FMUL R107, R243, R158 ;  /* 0x0000009ef36b7220 */ /* 0x000fe20000400000 */
[-C--:B------:R-:W-:Y:S01]  /*28820*/  FMUL R81, R21, R159.reuse ;  /* 0x0000009f15517220 */ /* 0x080fe20000400000 */
[----:B------:R-:W-:Y:S01]  /*28830*/  LOP3.LUT R21, R202, 0x38, RZ, 0x3c, !PT ;  /* 0x00000038ca157812 */ /* 0x000fe200078e3cff */
[----:B------:R-:W-:Y:S01]  /*28840*/  FMUL R80, R20, R159 ;  /* 0x0000009f14507220 */ /* 0x000fe20000400000 */
[----:B------:R-:W-:Y:S01]  /*28850*/  FADD R20, R167, -R45 ;  /* 0x8000002da7147221 */ /* 0x000fe20000000000 */
[----:B------:R-:W-:Y:S01]  /*28860*/  LDS R124, [R13+0x800] ;  /* 0x000800000d7c7984 */ /* 0x000fe20000000800 */
[----:B------:R-:W-:-:S03]  /*28870*/  LEA R21, R21, 0x4000, 0x2 ;  /* 0x0000400015157811 */ /* 0x000fc600078e10ff */
[----:B------:R-:W-:Y:S01]  /*28880*/  LDS R125, [R13+0xc00] ;  /* 0x000c00000d7d7984 */ /* 0x000fe20000000800 */
[----:B------:R-:W1:Y:S01]  /*28890*/  MUFU.EX2 R20, R20 ;  /* 0x0000001400147308 */ /* 0x000e620000000800 */
[--C-:B------:R-:W-:Y:S02]  /*288a0*/  IMAD.IADD R120, R91, 0x1, R21.reuse ;  /* 0x000000015b787824 */ /* 0x100fe400078e0215 */
[----:B------:R-:W-:Y:S01]  /*288b0*/  IMAD R23, R44, 0x4, R21 ;  /* 0x000000042c177824 */ /* 0x000fe200078e0215 */
[-C--:B------:R-:W-:Y:S01]  /*288c0*/  FMUL R246, R246, R158.reuse ;  /* 0x0000009ef6f67220 */ /* 0x080fe20000400000 */
[----:B------:R-:W-:Y:S01]  /*288d0*/  FMUL R247, R247, R158 ;  /* 0x0000009ef7f77220 */ /* 0x000fe20000400000 */
[--C-:B------:R-:W-:Y:S01]  /*288e0*/  FADD R27, R27, -R49.reuse ;  /* 0x800000311b1b7221 */ /* 0x100fe20000000000 */
[----:B------:R-:W-:Y:S04]  /*288f0*/  LDS R120, [R120] ;  /* 0x0000000078787984 */ /* 0x000fe80000000800 */
[----:B------:R-:W2:Y:S01]  /*28900*/  LDS R121, [R23+0x400] ;  /* 0x0004000017797984 */ /* 0x000ea20000000800 */
[----:B------:R-:W-:Y:S01]  /*28910*/  FADD R2, R2, -R49 ;  /* 0x8000003102027221 */ /* 0x000fe20000000000 */
[--C-:B------:R-:W-:Y:S01]  /*28920*/  FADD R6, R6, -R45.reuse ;  /* 0x8000002d06067221 */ /* 0x100fe20000000000 */
[--C-:B------:R-:W-:Y:S01]  /*28930*/  FADD R26, R26, -R45.reuse ;  /* 0x8000002d1a1a7221 */ /* 0x100fe20000000000 */
[--C-:B------:R-:W-:Y:S01]  /*28940*/  FADD R3, R3, -R8.reuse ;  /* 0x8000000803037221 */ /* 0x100fe20000000000 */
[----:B-1----:R-:W-:Y:S01]  /*28950*/  FSEL R122, R20, R22, !P1 ;  /* 0x00000016147a7208 */ /* 0x002fe20004800000 */
[--C-:B------:R-:W-:Y:S01]  /*28960*/  FADD R7, R7, -R8.reuse ;  /* 0x8000000807077221 */ /* 0x100fe20000000000 */
[----:B------:R-:W-:Y:S01]  /*28970*/  FSEL R123, R22, R20, !P1 ;  /* 0x00000014167b7208 */ /* 0x000fe20004800000 */
[----:B------:R-:W-:Y:S08]  /*28980*/  MUFU.EX2 R25, R25 ;  /* 0x0000001900197308 */ /* 0x000ff00000000800 */
[----:B------:R-:W-:Y:S01]  /*28990*/  MUFU.EX2 R24, R24 ;  /* 0x0000001800187308 */ /* 0x000fe20000000800 */
[----:B------:R-:W-:Y:S04]  /*289a0*/  SHFL.IDX PT, R122, R122, R5, 0x1f ;  /* 0x00001f057a7a7589 */ /* 0x000fe800000e0000 */
[----:B------:R-:W1:Y:S01]  /*289b0*/  SHFL.IDX PT, R123, R123, R4, 0x1f ;  /* 0x00001f047b7b7589 */ /* 0x000e6200000e0000 */
[-C--:B0-----:R-:W-:Y:S01]  /*289c0*/  HMMA.1688.F32.TF32 R96, R32, R30.reuse, R96 ;  /* 0x0000001e2060723c */ /* 0x081fe20000081060 */
[----:B------:R-:W-:Y:S01]  /*289d0*/  FADD R0, R0, -R45 ;  /* 0x8000002d00007221 */ /* 0x000fe20000000000 */
[----:B------:R-:W-:Y:S01]  /*289e0*/  FADD R139, R139, -R8 ;  /* 0x800000088b8b7221 */ /* 0x000fe20000000000 */
[----:B------:R-:W-:Y:S01]  /*289f0*/  FADD R185, R185, -R49 ;  /* 0x80000031b9b97221 */ /* 0x000fe20000000000 */
[----:B------:R-:W-:Y:S01]  /*28a00*/  FADD R187, R187, -R45 ;  /* 0x8000002dbbbb7221 */ /* 0x000fe20000000000 */
[----:B------:R-:W-:Y:S01]  /*28a10*/  FADD R146, R148, R146 ;  /* 0x0000009294927221 */ /* 0x000fe20000000000 */
[----:B------:R-:W-:Y:S01]  /*28a20*/  FADD R145, R145, R144 ;  /* 0x0000009091917221 */ /* 0x000fe20000000000 */
[----:B------:R-:W-:Y:S01]  /*28a30*/  FADD R137, R137, R134 ;  /* 0x0000008689897221 */ /* 0x000fe20000000000 */
[----:B------:R-:W-:Y:S01]  /*28a40*/  HMMA.1688.F32.TF32 R100, R36, R30, R100 ;  /* 0x0000001e2464723c */ /* 0x000fe20000081064 */
[----:B------:R-:W-:Y:S01]  /*28a50*/  MUFU.EX2 R30, R173 ;  /* 0x000000ad001e7308 */ /* 0x000fe20000000800 */
[----:B------:R-:W-:Y:S04]  /*28a60*/  LDS R248, [R28+0x7880] ;  /* 0x007880001cf87984 */ /* 0x000fe80000000800 */
[----:B------:R-:W-:Y:S01]  /*28a70*/  LDS R249, [R28+0x7c80] ;  /* 0x007c80001cf97984 */ /* 0x000fe20000000800 */
[----:B------:R-:W-:-:S06]  /*28a80*/  FADD R31, R174, -R8 ;  /* 0x80000008ae1f7221 */ /* 0x000fcc0000000000 */
[----:B------:R-:W0:Y:S01]  /*28a90*/  MUFU.EX2 R31, R31 ;  /* 0x0000001f001f7308 */ /* 0x000e220000000800 */
[----:B------:R-:W-:Y:S01]  /*28aa0*/  HMMA.1688.F32.TF32 R92, R36, R86, R92 ;  /* 0x00000056245c723c */ /* 0x000fe2000008105c */
[----:B------:R-:W-:-:S07]  /*28ab0*/  FSEL R91, R129, R17, !P1 ;  /* 0x00000011815b7208 */ /* 0x000fce0004800000 */
[----:B------:R-:W-:Y:S01]  /*28ac0*/  HMMA.1688.F32.TF32 R108, R36, R112, R108 ;  /* 0x00000070246c723c */ /* 0x000fe2000008106c */
[----:B------:R-:W-:Y:S02]  /*28ad0*/  FSEL R114, R18, R128, !P1 ;  /* 0x0000008012727208 */ /* 0x000fe40004800000 */
[----:B------:R-:W-:-:S05]  /*28ae0*/  FSEL R115, R128, R18, !P1 ;  /* 0x0000001280737208 */ /* 0x000fca0004800000 */
[----:B--2---:R-:W-:Y:S01]  /*28af0*/  HMMA.1688.F32.TF32 R36, R36, R120, R116 ;  /* 0x000000782424723c */ /* 0x004fe20000081074 */
[----:B0-----:R-:W-:Y:S02]  /*28b00*/  FSEL R140, R30, R31, !P1 ;  /* 0x0000001f1e8c7208 */ /* 0x001fe40004800000 */
[----:B------:R-:W-:-:S04]  /*28b10*/  FSEL R141, R31, R30, !P1 ;  /* 0x0000001e1f8d7208 */ /* 0x000fc80004800000 */
[----:B-1----:R-:W-:Y:S01]  /*28b20*/  SEL R118, R123, R122, !P0 ;  /* 0x0000007a7b767207 */ /* 0x002fe20004000000 */
[C---:B------:R-:W-:Y:S01]  /*28b30*/  HMMA.1688.F32.TF32 R80, R32.reuse, R86, R80 ;  /* 0x000000562050723c */ /* 0x040fe20000081050 */
[----:B------:R-:W-:Y:S01]  /*28b40*/  SEL R116, R122, R123, !P0 ;  /* 0x0000007b7a747207 */ /* 0x000fe20004000000 */
[----:B------:R-:W-:Y:S04]  /*28b50*/  LDS R86, [R12+0x800] ;  /* 0x000800000c567984 */ /* 0x000fe80000000800 */
[----:B------:R-:W-:Y:S02]  /*28b60*/  LDS R87, [R12+0xc00] ;  /* 0x000c00000c577984 */ /* 0x000fe40000000800 */
[----:B------:R-:W-:Y:S02]  /*28b70*/  HMMA.1688.F32.TF32 R104, R32, R112, R104 ;  /* 0x000000702068723c */ /* 0x000fe40000081068 */
[----:B------:R-:W-:Y:S04]  /*28b80*/  LDS R122, [R14+0x800] ;  /* 0x000800000e7a7984 */ /* 0x000fe80000000800 */
[----:B------:R-:W-:Y:S01]  /*28b90*/  LDS R123, [R14+0xc00] ;  /* 0x000c00000e7b7984 */ /* 0x000fe20000000800 */
[----:B------:R-:W-:-:S03]  /*28ba0*/  FSEL R112, R17, R129, !P1 ;  /* 0x0000008111707208 */ /* 0x000fc60004800000 */
[----:B------:R-:W-:Y:S04]  /*28bb0*/  SHFL.IDX PT, R91, R91, R4, 0x1f ;  /* 0x00001f045b5b7589 */ /* 0x000fe800000e0000 */
[----:B------:R-:W0:Y:S04]  /*28bc0*/  SHFL.IDX PT, R112, R112, R5, 0x1f ;  /* 0x00001f0570707589 */ /* 0x000e2800000e0000 */
[----:B------:R0:W-:Y:S04]  /*28bd0*/  SHFL.IDX PT, R113, R114, R5, 0x1f ;  /* 0x00001f0572717589 */ /* 0x0001e800000e0000 */
[----:B------:R-:W1:Y:S04]  /*28be0*/  SHFL.IDX PT, R44, R115, R4, 0x1f ;  /* 0x00001f04732c7589 */ /* 0x000e6800000e0000 */
[----:B------:R-:W-:Y:S04]  /*28bf0*/  SHFL.IDX PT, R140, R140, R5, 0x1f ;  /* 0x00001f058c8c7589 */ /* 0x000fe800000e0000 */
[----:B------:R-:W2:Y:S01]  /*28c00*/  SHFL.IDX PT, R141, R141, R4, 0x1f ;  /* 0x00001f048d8d7589 */ /* 0x000ea200000e0000 */
[----:B0-----:R-:W-:-:S02]  /*28c10*/  SEL R114, R91, R112, !P0 ;  /* 0x000000705b727207 */ /* 0x001fc40004000000 */
[----:B------:R-:W-:Y:S02]  /*28c20*/  SEL R112, R112, R91, !P0 ;  /* 0x0000005b70707207 */ /* 0x000fe40004000000 */
[----:B-1----:R-:W-:Y:S02]  /*28c30*/  SEL R115, R44, R113, !P0 ;  /* 0x000000712c737207 */ /* 0x002fe40004000000 */
[----:B------:R-:W-:Y:S02]  /*28c40*/  SEL R113, R113, R44, !P0 ;  /* 0x0000002c71717207 */ /* 0x000fe40004000000 */
[----:B--2---:R-:W-:Y:S02]  /*28c50*/  SEL R119, R141, R140, !P0 ;  /* 0x0000008c8d777207 */ /* 0x004fe40004000000 */
[----:B------:R-:W-:Y:S01]  /*28c60*/  SEL R117, R140, R141, !P0 ;  /* 0x0000008d8c757207 */ /* 0x000fe20004000000 */
[----:B------:R-:W-:Y:S01]  /*28c70*/  HMMA.1688.F32.TF32 R32, R32, R120, R244 ;  /* 0x000000782020723c */ /* 0x000fe200000810f4 */
[----:B------:R-:W-:Y:S04]  /*28c80*/  LDS R120, [R28+0x4880] ;  /* 0x004880001c787984 */ /* 0x000fe80000000800 */
[----:B------:R-:W0:Y:S03]  /*28c90*/  LDS R121, [R28+0x4c80] ;  /* 0x004c80001c797984 */ /* 0x000e260000000800 */
[-C--:B------:R-:W-:Y:S01]  /*28ca0*/  HMMA.1688.F32.TF32 R56, R112, R86.reuse, R56 ;  /* 0x000000567038723c */ /* 0x080fe20000081038 */
[----:B------:R-:W-:Y:S08]  /*28cb0*/  MUFU.EX2 R27, R27 ;  /* 0x0000001b001b7308 */ /* 0x000ff00000000800 */
[----:B------:R-:W-:Y:S01]  /*28cc0*/  MUFU.EX2 R2, R2 ;  /* 0x0000000200027308 */ /* 0x000fe20000000800 */
[----:B------:R-:W-:Y:S01]  /*28cd0*/  HMMA.1688.F32.TF32 R60, R116, R86, R60 ;  /* 0x00000056743c723c */ /* 0x000fe2000008103c */
[----:B------:R-:W-:Y:S04]  /*28ce0*/  LDS R86, [R16+0x800] ;  /* 0x0008000010567984 */ /* 0x000fe80000000800 */
[----:B------:R-:W1:Y:S03]  /*28cf0*/  LDS R87, [R16+0xc00] ;  /* 0x000c000010577984 */ /* 0x000e660000000800 */
[-C--:B------:R-:W-:Y:S01]  /*28d00*/  HMMA.1688.F32.TF32 R72, R112, R122.reuse, R72 ;  /* 0x0000007a7048723c */ /* 0x080fe20000081048 */
[----:B------:R-:W-:Y:S08]  /*28d10*/  MUFU.EX2 R6, R6 ;  /* 0x0000000600067308 */ /* 0x000ff00000000800 */
[----:B------:R-:W2:Y:S01]  /*28d20*/  MUFU.EX2 R26, R26 ;  /* 0x0000001a001a7308 */ /* 0x000ea20000000800 */
[----:B------:R-:W-:Y:S01]  /*28d30*/  HMMA.1688.F32.TF32 R76, R116, R122, R76 ;  /* 0x0000007a744c723c */ /* 0x000fe2000008104c */
[----:B------:R-:W-:Y:S04]  /*28d40*/  LDS R122, [R19+0x800] ;  /* 0x00080000137a7984 */ /* 0x000fe80000000800 */
[----:B------:R-:W3:Y:S03]  /*28d50*/  LDS R123, [R19+0xc00] ;  /* 0x000c0000137b7984 */ /* 0x000ee60000000800 */
[-C--:B------:R-:W-:Y:S01]  /*28d60*/  HMMA.1688.F32.TF32 R64, R112, R124.reuse, R64 ;  /* 0x0000007c7040723c */ /* 0x080fe20000081040 */
[----:B------:R-:W-:Y:S08]  /*28d70*/  MUFU.EX2 R3, R3 ;  /* 0x0000000300037308 */ /* 0x000ff00000000800 */
[----:B------:R-:W4:Y:S01]  /*28d80*/  MUFU.EX2 R7, R7 ;  /* 0x0000000700077308 */ /* 0x000f220000000800 */
[C---:B------:R-:W-:Y:S01]  /*28d90*/  HMMA.1688.F32.TF32 R68, R116.reuse, R124, R68 ;  /* 0x0000007c7444723c */ /* 0x040fe20000081044 */
[----:B------:R-:W-:Y:S04]  /*28da0*/  LDS R124, [R23+0x800] ;  /* 0x00080000177c7984 */ /* 0x000fe80000000800 */
[----:B------:R-:W3:Y:S03]  /*28db0*/  LDS R125, [R23+0xc00] ;  /* 0x000c0000177d7984 */ /* 0x000ee60000000800 */
[----:B------:R-:W-:Y:S01]  /*28dc0*/  HMMA.1688.F32.TF32 R52, R116, R126, R52 ;  /* 0x0000007e7434723c */ /* 0x000fe20000081034 */
[----:B------:R-:W-:Y:S01]  /*28dd0*/  FSEL R44, R25, R24, !P1 ;  /* 0x00000018192c7208 */ /* 0x000fe20004800000 */
[----:B------:R-:W-:Y:S01]  /*28de0*/  LDS R140, [R12+0x1000] ;  /* 0x001000000c8c7984 */ /* 0x000fe20000000800 */
[----:B--2---:R-:W-:-:S03]  /*28df0*/  FSEL R162, R6, R26, !P1 ;  /* 0x0000001a06a27208 */ /* 0x004fc60004800000 */
[----:B------:R-:W-:Y:S02]  /*28e00*/  LDS R141, [R12+0x1400] ;  /* 0x001400000c8d7984 */ /* 0x000fe40000000800 */
[----:B0-----:R-:W-:Y:S01]  /*28e10*/  HMMA.1688.F32.TF32 R92, R116, R120, R92 ;  /* 0x00000078745c723c */ /* 0x001fe2000008105c */
[----:B------:R-:W-:-:S07]  /*28e20*/  FSEL R165, R26, R6, !P1 ;  /* 0x000000061aa57208 */ /* 0x000fce0004800000 */
[----:B-1----:R-:W-:Y:S01]  /*28e30*/  HMMA.1688.F32.TF32 R100, R116, R86, R100 ;  /* 0x000000567464723c */ /* 0x002fe20000081064 */
[----:B----4-:R-:W-:-:S07]  /*28e40*/  FSEL R166, R3, R7, !P1 ;  /* 0x0000000703a67208 */ /* 0x010fce0004800000 */
[----:B---3--:R-:W-:Y:S01]  /*28e50*/  HMMA.1688.F32.TF32 R108, R116, R122, R108 ;  /* 0x0000007a746c723c */ /* 0x008fe2000008106c */
[----:B------:R-:W-:-:S07]  /*28e60*/  FSEL R167, R7, R3, !P1 ;  /* 0x0000000307a77208 */ /* 0x000fce0004800000 */
[----:B------:R-:W-:Y:S08]  /*28e70*/  HMMA.1688.F32.TF32 R40, R112, R126, R40 ;  /* 0x0000007e7028723c */ /* 0x000ff00000081028 */
[----:B------:R-:W-:Y:S01]  /*28e80*/  HMMA.1688.F32.TF32 R116, R116, R124, R36 ;  /* 0x0000007c7474723c */ /* 0x000fe20000081024 */
[----:B------:R-:W-:Y:S01]  /*28e90*/  LDS R36, [R14+0x1000] ;  /* 0x001000000e247984 */ /* 0x000fe20000000800 */
[----:B------:R-:W-:-:S03]  /*28ea0*/  FSEL R127, R24, R25, !P1 ;  /* 0x00000019187f7208 */ /* 0x000fc60004800000 */
[----:B------:R-:W-:Y:S03]  /*28eb0*/  LDS R37, [R14+0x1400] ;  /* 0x001400000e257984 */ /* 0x000fe60000000800 */
[----:B------:R-:W-:Y:S01]  /*28ec0*/  HMMA.1688.F32.TF32 R96, R112, R86, R96 ;  /* 0x000000567060723c */ /* 0x000fe20000081060 */
[----:B------:R-:W-:Y:S04]  /*28ed0*/  LDS R38, [R28+0x5080] ;  /* 0x005080001c267984 */ /* 0x000fe80000000800 */
[----:B------:R-:W-:Y:S02]  /*28ee0*/  LDS R39, [R28+0x5480] ;  /* 0x005480001c277984 */ /* 0x000fe40000000800 */
[----:B------:R-:W-:-:S02]  /*28ef0*/  FSEL R86, R27, R2, !P1 ;  /* 0x000000021b567208 */ /* 0x000fc40004800000 */
[----:B------:R-:W-:Y:S01]  /*28f00*/  FSEL R87, R2, R27, !P1 ;  /* 0x0000001b02577208 */ /* 0x000fe20004800000 */
[----:B------:R-:W-:Y:S04]  /*28f10*/  SHFL.IDX PT, R44, R44, R5, 0x1f ;  /* 0x00001f052c2c7589 */ /* 0x000fe800000e0000 */
[----:B------:R-:W0:Y:S04]  /*28f20*/  SHFL.IDX PT, R127, R127, R4, 0x1f ;  /* 0x00001f047f7f7589 */ /* 0x000e2800000e0000 */
[----:B------:R-:W-:Y:S04]  /*28f30*/  SHFL.IDX PT, R91, R86, R5, 0x1f ;  /* 0x00001f05565b7589 */ /* 0x000fe800000e0000 */
[----:B------:R-:W1:Y:S04]  /*28f40*/  SHFL.IDX PT, R126, R87, R4, 0x1f ;  /* 0x00001f04577e7589 */ /* 0x000e6800000e0000 */
[----:B------:R-:W-:Y:S04]  /*28f50*/  SHFL.IDX PT, R162, R162, R5, 0x1f ;  /* 0x00001f05a2a27589 */ /* 0x000fe800000e0000 */
[----:B------:R-:W2:Y:S04]  /*28f60*/  SHFL.IDX PT, R165, R165, R4, 0x1f ;  /* 0x00001f04a5a57589 */ /* 0x000ea800000e0000 */
[----:B------:R-:W-:Y:S04]  /*28f70*/  SHFL.IDX PT, R163, R166, R5, 0x1f ;  /* 0x00001f05a6a37589 */ /* 0x000fe800000e0000 */
[----:B------:R-:W3:Y:S01]  /*28f80*/  SHFL.IDX PT, R164, R167, R4, 0x1f ;  /* 0x00001f04a7a47589 */ /* 0x000ee200000e0000 */
[C---:B------:R-:W-:Y:S03]  /*28f90*/  HMMA.1688.F32.TF32 R80, R112.reuse, R120, R80 ;  /* 0x000000787050723c */ /* 0x040fe60000081050 */
[----:B------:R-:W-:Y:S04]  /*28fa0*/  LDS R86, [R13+0x1000] ;  /* 0x001000000d567984 */ /* 0x000fe80000000800 */
[----:B------:R-:W4:Y:S01]  /*28fb0*/  LDS R87, [R13+0x1400] ;  /* 0x001400000d577984 */ /* 0x000f220000000800 */
[C---:B------:R-:W-:Y:S08]  /*28fc0*/  HMMA.1688.F32.TF32 R104, R112.reuse, R122, R104 ;  /* 0x0000007a7068723c */ /* 0x040ff00000081068 */
[----:B------:R-:W-:Y:S07]  /*28fd0*/  HMMA.1688.F32.TF32 R120, R112, R124, R32 ;  /* 0x0000007c7078723c */ /* 0x000fee0000081020 */
[----:B0-----:R-:W-:-:S02]  /*28fe0*/  SEL R114, R127, R44, !P0 ;  /* 0x0000002c7f727207 */ /* 0x001fc40004000000 */
[----:B------:R-:W-:Y:S02]  /*28ff0*/  SEL R112, R44, R127, !P0 ;  /* 0x0000007f2c707207 */ /* 0x000fe40004000000 */
[----:B-1----:R-:W-:Y:S02]  /*29000*/  SEL R115, R126, R91, !P0 ;  /* 0x0000005b7e737207 */ /* 0x002fe40004000000 */
[----:B------:R-:W-:Y:S02]  /*29010*/  SEL R113, R91, R126, !P0 ;  /* 0x0000007e5b717207 */ /* 0x000fe40004000000 */
[----:B--2---:R-:W-:Y:S02]  /*29020*/  SEL R126, R165, R162, !P0 ;  /* 0x000000a2a57e7207 */ /* 0x004fe40004000000 */
[----:B------:R-:W-:Y:S02]  /*29030*/  SEL R124, R162, R165, !P0 ;  /* 0x000000a5a27c7207 */ /* 0x000fe40004000000 */
[----:B---3--:R-:W-:-:S02]  /*29040*/  SEL R127, R164, R163, !P0 ;  /* 0x000000a3a47f7207 */ /* 0x008fc40004000000 */
[----:B------:R-:W-:Y:S01]  /*29050*/  SEL R125, R163, R164, !P0 ;  /* 0x000000a4a37d7207 */ /* 0x000fe20004000000 */
[--C-:B------:R-:W-:Y:S01]  /*29060*/  FADD R34, R85, -R49.reuse ;  /* 0x8000003155227221 */ /* 0x100fe20000000000 */
[-C--:B------:R-:W-:Y:S01]  /*29070*/  HMMA.1688.F32.TF32 R72, R112, R36.reuse, R72 ;  /* 0x000000247048723c */ /* 0x080fe20000081048 */
[----:B------:R-:W-:Y:S01]  /*29080*/  FADD R35, R88, -R49 ;  /* 0x8000003158237221 */ /* 0x000fe20000000000 */
[--C-:B------:R-:W-:Y:S01]  /*29090*/  FADD R32, R46, -R48.reuse ;  /* 0x800000302e207221 */ /* 0x100fe20000000000 */
[----:B------:R-:W-:Y:S01]  /*290a0*/  FADD R33, R84, -R48 ;  /* 0x8000003054217221 */ /* 0x000fe20000000000 */
[----:B------:R-:W-:Y:S01]  /*290b0*/  MUFU.EX2 R0, R0 ;  /* 0x0000000000007308 */ /* 0x000fe20000000800 */
[----:B------:R-:W-:Y:S03]  /*290c0*/  LDS R84, [R19+0x1000] ;  /* 0x0010000013547984 */ /* 0x000fe60000000800 */
[----:B------:R-:W-:Y:S01]  /*290d0*/  HMMA.1688.F32.TF32 R76, R124, R36, R76 ;  /* 0x000000247c4c723c */ /* 0x000fe2000008104c */
[----:B------:R-:W-:Y:S07]  /*290e0*/  LDS R85, [R19+0x1400] ;  /* 0x0014000013557984 */ /* 0x000fee0000000800 */
[-C--:B------:R-:W-:Y:S01]  /*290f0*/  HMMA.1688.F32.TF32 R80, R112, R38.reuse, R80 ;  /* 0x000000267050723c */ /* 0x080fe20000081050 */
[----:B------:R-:W-:Y:S01]  /*29100*/  FADD R36, R47, -R45 ;  /* 0x8000002d2f247221 */ /* 0x000fe20000000000 */
[--C-:B------:R-:W-:Y:S01]  /*29110*/  FADD R37, R89, -R8.reuse ;  /* 0x8000000859257221 */ /* 0x100fe20000000000 */
[----:B------:R-:W-:Y:S01]  /*29120*/  MUFU.EX2 R34, R34 ;  /* 0x0000002200227308 */ /* 0x000fe20000000800 */
[----:B------:R-:W-:Y:S04]  /*29130*/  LDS R88, [R23+0x1000] ;  /* 0x0010000017587984 */ /* 0x000fe80000000800 */
[----:B------:R-:W-:Y:S01]  /*29140*/  HMMA.1688.F32.TF32 R92, R124, R38, R92 ;  /* 0x000000267c5c723c */ /* 0x000fe2000008105c */
[----:B------:R-:W-:Y:S02]  /*29150*/  LDS R89, [R23+0x1400] ;  /* 0x0014000017597984 */ /* 0x000fe40000000800 */
[----:B------:R-:W0:Y:S02]  /*29160*/  MUFU.EX2 R35, R35 ;  /* 0x0000002300237308 */ /* 0x000e240000000800 */
[----:B------:R-:W-:Y:S02]  /*29170*/  LDS R46, [R10+0x1800] ;  /* 0x001800000a2e7984 */ /* 0x000fe40000000800 */
[----:B------:R-:W-:Y:S01]  /*29180*/  FADD R38, R90, -R8 ;  /* 0x800000085a267221 */ /* 0x000fe20000000000 */
[-C--:B------:R-:W-:Y:S01]  /*29190*/  HMMA.1688.F32.TF32 R56, R112, R140.reuse, R56 ;  /* 0x0000008c7038723c */ /* 0x080fe20000081038 */
[----:B------:R-:W-:Y:S02]  /*291a0*/  LDS R47, [R10+0x1c00] ;  /* 0x001c00000a2f7984 */ /* 0x000fe40000000800 */
[----:B------:R-:W-:Y:S08]  /*291b0*/  MUFU.EX2 R32, R32 ;  /* 0x0000002000207308 */ /* 0x000ff00000000800 */
[----:B------:R-:W-:Y:S08]  /*291c0*/  MUFU.EX2 R33, R33 ;  /* 0x0000002100217308 */ /* 0x000ff00000000800 */
[----:B------:R-:W1:Y:S08]  /*291d0*/  MUFU.EX2 R36, R36 ;  /* 0x0000002400247308 */ /* 0x000e700000000800 */
[----:B------:R-:W-:Y:S08]  /*291e0*/  MUFU.EX2 R37, R37 ;  /* 0x0000002500257308 */ /* 0x000ff00000000800 */
[----:B------:R-:W2:Y:S01]  /*291f0*/  MUFU.EX2 R38, R38 ;  /* 0x0000002600267308 */ /* 0x000ea20000000800 */
[----:B------:R-:W-:Y:S01]  /*29200*/  HMMA.1688.F32.TF32 R60, R124, R140, R60 ;  /* 0x0000008c7c3c723c */ /* 0x000fe2000008103c */
[----:B------:R-:W-:Y:S01]  /*29210*/  LDS R140, [R16+0x1000] ;  /* 0x00100000108c7984 */ /* 0x000fe20000000800 */
[----:B0-----:R-:W-:-:S03]  /*29220*/  FSEL R44, R34, R35, !P1 ;  /* 0x00000023222c7208 */ /* 0x001fc60004800000 */
[----:B------:R-:W-:Y:S01]  /*29230*/  LDS R141, [R16+0x1400] ;  /* 0x00140000108d7984 */ /* 0x000fe20000000800 */
[----:B------:R-:W-:Y:S02]  /*29240*/  FSEL R91, R35, R34, !P1 ;  /* 0x00000022235b7208 */ /* 0x000fe40004800000 */
[----:B----4-:R-:W-:Y:S01]  /*29250*/  HMMA.1688.F32.TF32 R64, R112, R86, R64 ;  /* 0x000000567040723c */ /* 0x010fe20000081040 */
[----:B-1----:R-:W-:Y:S02]  /*29260*/  FSEL R162, R36, R0, !P1 ;  /* 0x0000000024a27208 */ /* 0x002fe40004800000 */
[----:B------:R-:W-:-:S05]  /*29270*/  FSEL R165, R0, R36, !P1 ;  /* 0x0000002400a57208 */ /* 0x000fca0004800000 */
[----:B------:R-:W-:Y:S01]  /*29280*/  HMMA.1688.F32.TF32 R68, R124, R86, R68 ;  /* 0x000000567c44723c */ /* 0x000fe20000081044 */
[----:B--2---:R-:W-:Y:S02]  /*29290*/  FSEL R166, R37, R38, !P1 ;  /* 0x0000002625a67208 */ /* 0x004fe40004800000 */
[----:B------:R-:W-:-:S04]  /*292a0*/  FSEL R167, R38, R37, !P1 ;  /* 0x0000002526a77208 */ /* 0x000fc80004800000 */
[----:B------:R-:W-:Y:S02]  /*292b0*/  FSEL R86, R32, R33, !P1 ;  /* 0x0000002120567208 */ /* 0x000fe40004800000 */
[----:B------:R-:W-:Y:S01]  /*292c0*/  FSEL R87, R33, R32, !P1 ;  /* 0x0000002021577208 */ /* 0x000fe20004800000 */
[----:B------:R-:W-:Y:S04]  /*292d0*/  SHFL.IDX PT, R44, R44, R5, 0x1f ;  /* 0x00001f052c2c7589 */ /* 0x000fe800000e0000 */
[----:B------:R-:W-:Y:S04]  /*292e0*/  SHFL.IDX PT, R39, R86, R5, 0x1f ;  /* 0x00001f0556277589 */ /* 0x000fe800000e0000 */
[----:B------:R-:W0:Y:S04]  /*292f0*/  SHFL.IDX PT, R90, R87, R4, 0x1f ;  /* 0x00001f04575a7589 */ /* 0x000e2800000e0000 */
[----:B------:R-:W1:Y:S04]  /*29300*/  SHFL.IDX PT, R91, R91, R4, 0x1f ;  /* 0x00001f045b5b7589 */ /* 0x000e6800000e0000 */
[----:B------:R-:W-:Y:S04]  /*29310*/  SHFL.IDX PT, R162, R162, R5, 0x1f ;  /* 0x00001f05a2a27589 */ /* 0x000fe800000e0000 */
[----:B------:R-:W2:Y:S04]  /*29320*/  SHFL.IDX PT, R165, R165, R4, 0x1f ;  /* 0x00001f04a5a57589 */ /* 0x000ea800000e0000 */
[----:B------:R-:W-:Y:S04]  /*29330*/  SHFL.IDX PT, R163, R166, R5, 0x1f ;  /* 0x00001f05a6a37589 */ /* 0x000fe800000e0000 */
[----:B------:R-:W3:Y:S01]  /*29340*/  SHFL.IDX PT, R164, R167, R4, 0x1f ;  /* 0x00001f04a7a47589 */ /* 0x000ee200000e0000 */
[-C--:B------:R-:W-:Y:S08]  /*29350*/  HMMA.1688.F32.TF32 R40, R112, R142.reuse, R40 ;  /* 0x0000008e7028723c */ /* 0x080ff00000081028 */
[----:B------:R-:W-:Y:S01]  /*29360*/  HMMA.1688.F32.TF32 R52, R124, R142, R52 ;  /* 0x0000008e7c34723c */ /* 0x000fe20000081034 */
[----:B0-----:R-:W-:Y:S01]  /*29370*/  SEL R86, R90, R39, !P0 ;  /* 0x000000275a567207 */ /* 0x001fe20004000000 */
[----:B------:R-:W-:Y:S01]  /*29380*/  LDS R142, [R12+0x1800] ;  /* 0x001800000c8e7984 */ /* 0x000fe20000000800 */
[----:B-1----:R-:W-:-:S03]  /*29390*/  SEL R87, R91, R44, !P0 ;  /* 0x0000002c5b577207 */ /* 0x002fc60004000000 */
[----:B------:R-:W-:Y:S02]  /*293a0*/  LDS R143, [R12+0x1c00] ;  /* 0x001c00000c8f7984 */ /* 0x000fe40000000800 */
[-C--:B------:R-:W-:Y:S08]  /*293b0*/  HMMA.1688.F32.TF32 R104, R112, R84.reuse, R104 ;  /* 0x000000547068723c */ /* 0x080ff00000081068 */
[----:B------:R-:W-:Y:S07]  /*293c0*/  HMMA.1688.F32.TF32 R108, R124, R84, R108 ;  /* 0x000000547c6c723c */ /* 0x000fee000008106c */
[----:B------:R-:W-:Y:S01]  /*293d0*/  SEL R84, R39, R90, !P0 ;  /* 0x0000005a27547207 */ /* 0x000fe20004000000 */
[----:B------:R-:W-:Y:S01]  /*293e0*/  HMMA.1688.F32.TF32 R120, R112, R88, R120 ;  /* 0x000000587078723c */ /* 0x000fe20000081078 */
[----:B------:R-:W-:-:S02]  /*293f0*/  SEL R85, R44, R91, !P0 ;  /* 0x0000005b2c557207 */ /* 0x000fc40004000000 */
[----:B--2---:R-:W-:Y:S02]  /*29400*/  SEL R90, R165, R162, !P0 ;  /* 0x000000a2a55a7207 */ /* 0x004fe40004000000 */
[----:B---3--:R-:W-:-:S03]  /*29410*/  SEL R91, R164, R163, !P0 ;  /* 0x000000a3a45b7207 */ /* 0x008fc60004000000 */
[----:B------:R-:W-:Y:S07]  /*29420*/  HMMA.1688.F32.TF32 R116, R124, R88, R116 ;  /* 0x000000587c74723c */ /* 0x000fee0000081074 */
[----:B------:R-:W-:Y:S02]  /*29430*/  SEL R88, R162, R165, !P0 ;  /* 0x000000a5a2587207 */ /* 0x000fe40004000000 */
[----:B------:R-:W-:Y:S01]  /*29440*/  SEL R89, R163, R164, !P0 ;  /* 0x000000a4a3597207 */ /* 0x000fe20004000000 */
[----:B------:R-:W-:Y:S08]  /*29450*/  HMMA.1688.F32.TF32 R96, R112, R140, R96 ;  /* 0x0000008c7060723c */ /* 0x000ff00000081060 */
[-C--:B------:R-:W-:Y:S08]  /*29460*/  HMMA.1688.F32.TF32 R112, R84, R46.reuse, R40 ;  /* 0x0000002e5470723c */ /* 0x080ff00000081028 */
[----:B------:R-:W-:Y:S01]  /*29470*/  HMMA.1688.F32.TF32 R52, R88, R46, R52 ;  /* 0x0000002e5834723c */ /* 0x000fe20000081034 */
[----:B------:R-:W-:Y:S04]  /*29480*/  LDS R46, [R28+0x5880] ;  /* 0x005880001c2e7984 */ /* 0x000fe80000000800 */
[----:B------:R-:W0:Y:S03]  /*29490*/  LDS R47, [R28+0x5c80] ;  /* 0x005c80001c2f7984 */ /* 0x000e260000000800 */
[----:B------:R-:W-:Y:S01]  /*294a0*/  HMMA.1688.F32.TF32 R100, R124, R140, R100 ;  /* 0x0000008c7c64723c */ /* 0x000fe20000081064 */
[----:B------:R-:W-:Y:S04]  /*294b0*/  LDS R126, [R14+0x1800] ;  /* 0x001800000e7e7984 */ /* 0x000fe80000000800 */
[----:B------:R-:W1:Y:S04]  /*294c0*/  LDS R127, [R14+0x1c00] ;  /* 0x001c00000e7f7984 */ /* 0x000e680000000800 */
[----:B------:R-:W-:Y:S04]  /*294d0*/  LDS R124, [R16+0x1800] ;  /* 0x00180000107c7984 */ /* 0x000fe80000000800 */
[----:B------:R-:W2:Y:S04]  /*294e0*/  LDS R125, [R16+0x1c00] ;  /* 0x001c0000107d7984 */ /* 0x000ea80000000800 */
[----:B------:R-:W-:Y:S04]  /*294f0*/  LDS R140, [R13+0x1800] ;  /* 0x001800000d8c7984 */ /* 0x000fe80000000800 */
[----:B------:R-:W3:Y:S01]  /*29500*/  LDS R141, [R13+0x1c00] ;  /* 0x001c00000d8d7984 */ /* 0x000ee20000000800 */
[--C-:B------:R-:W-:Y:S01]  /*29510*/  FADD R43, R135, -R45.reuse ;  /* 0x8000002d872b7221 */ /* 0x100fe20000000000 */
[----:B------:R-:W-:Y:S01]  /*29520*/  LOP3.LUT R135, R205, 0x20, RZ, 0xfc, !PT ;  /* 0x00000020cd877812 */ /* 0x000fe200078efcff */
[--C-:B------:R-:W-:Y:S01]  /*29530*/  FADD R39, R50, -R48.reuse ;  /* 0x8000003032277221 */ /* 0x100fe20000000000 */
[----:B------:R-:W-:Y:S01]  /*29540*/  FADD R40, R51, -R48 ;  /* 0x8000003033287221 */ /* 0x000fe20000000000 */
[----:B------:R-:W-:Y:S01]  /*29550*/  FADD R44, R136, -R45 ;  /* 0x8000002d882c7221 */ /* 0x000fe20000000000 */
[--C-:B------:R-:W-:Y:S01]  /*29560*/  FADD R41, R132, -R49.reuse ;  /* 0x8000003184297221 */ /* 0x100fe20000000000 */
[----:B------:R-:W-:Y:S01]  /*29570*/  FADD R42, R133, -R49 ;  /* 0x80000031852a7221 */ /* 0x000fe20000000000 */
[----:B------:R-:W-:Y:S01]  /*29580*/  IMAD.SHL.U32 R135, R135, 0x100, RZ ;  /* 0x0000010087877824 */ /* 0x000fe200078e00ff */
[----:B------:R-:W-:Y:S01]  /*29590*/  MUFU.EX2 R39, R39 ;  /* 0x0000002700277308 */ /* 0x000fe20000000800 */
[----:B------:R-:W-:Y:S01]  /*295a0*/  LDS R132, [R23+0x1800] ;  /* 0x0018000017847984 */ /* 0x000fe20000000800 */
[-C--:B0-----:R-:W-:Y:S06]  /*295b0*/  HMMA.1688.F32.TF32 R80, R84, R46.reuse, R80 ;  /* 0x0000002e5450723c */ /* 0x081fec0000081050 */
[----:B------:R-:W0:Y:S01]  /*295c0*/  MUFU.EX2 R40, R40 ;  /* 0x0000002800287308 */ /* 0x000e220000000800 */
[C---:B------:R-:W-:Y:S01]  /*295d0*/  IMAD.IADD R50, R135.reuse, 0x1, R11 ;  /* 0x0000000187327824 */ /* 0x040fe200078e020b */
[----:B------:R-:W-:Y:S04]  /*295e0*/  LDS R133, [R23+0x1c00] ;  /* 0x001c000017857984 */ /* 0x000fe80000000800 */
[----:B------:R-:W-:Y:S01]  /*295f0*/  LDS R51, [R12+0x2400] ;  /* 0x002400000c337984 */ /* 0x000fe20000000800 */
[----:B------:R-:W-:Y:S01]  /*29600*/  HMMA.1688.F32.TF32 R92, R88, R46, R92 ;  /* 0x0000002e585c723c */ /* 0x000fe2000008105c */
[----:B------:R-:W-:Y:S08]  /*29610*/  MUFU.EX2 R43, R43 ;  /* 0x0000002b002b7308 */ /* 0x000ff00000000800 */
[----:B------:R-:W-:Y:S01]  /*29620*/  MUFU.EX2 R44, R44 ;  /* 0x0000002c002c7308 */ /* 0x000fe20000000800 */
[----:B------:R-:W-:Y:S01]  /*29630*/  FADD R46, R138, -R8 ;  /* 0x800000088a2e7221 */ /* 0x000fe20000000000 */
[-C--:B-1----:R-:W-:Y:S06]  /*29640*/  HMMA.1688.F32.TF32 R72, R84, R126.reuse, R72 ;  /* 0x0000007e5448723c */ /* 0x082fec0000081048 */
[----:B------:R-:W-:Y:S02]  /*29650*/  MUFU.EX2 R41, R41 ;  /* 0x0000002900297308 */ /* 0x000fe40000000800 */
[----:B------:R-:W-:Y:S01]  /*29660*/  HMMA.1688.F32.TF32 R76, R88, R126, R76 ;  /* 0x0000007e584c723c */ /* 0x000fe2000008104c */
[----:B------:R-:W-:Y:S05]  /*29670*/  LDS R126, [R19+0x1800] ;  /* 0x00180000137e7984 */ /* 0x000fea0000000800 */
[----:B------:R-:W1:Y:S01]  /*29680*/  MUFU.EX2 R42, R42 ;  /* 0x0000002a002a7308 */ /* 0x000e620000000800 */
[----:B------:R-:W4:Y:S01]  /*29690*/  LDS R127, [R19+0x1c00] ;  /* 0x001c0000137f7984 */ /* 0x000f220000000800 */
[----:B------:R-:W-:Y:S01]  /*296a0*/  LOP3.LUT R136, R135, R9, RZ, 0xfc, !PT ;  /* 0x0000000987887212 */ /* 0x000fe200078efcff */
[-C--:B--2---:R-:W-:Y:S01]  /*296b0*/  HMMA.1688.F32.TF32 R96, R84, R124.reuse, R96 ;  /* 0x0000007c5460723c */ /* 0x084fe20000081060 */
[----:B0-----:R-:W-:Y:S01]  /*296c0*/  FSEL R163, R40, R39, !P1 ;  /* 0x0000002728a37208 */ /* 0x001fe20004800000 */
[----:B------:R-:W-:Y:S03]  /*296d0*/  LDS R50, [R50] ;  /* 0x0000000032327984 */ /* 0x000fe60000000800 */
[----:B------:R-:W-:Y:S08]  /*296e0*/  MUFU.EX2 R46, R46 ;  /* 0x0000002e002e7308 */ /* 0x000ff00000000800 */
[----:B------:R-:W0:Y:S01]  /*296f0*/  MUFU.EX2 R11, R139 ;  /* 0x0000008b000b7308 */ /* 0x000e220000000800 */
[----:B------:R-:W-:Y:S01]  /*29700*/  HMMA.1688.F32.TF32 R100, R88, R124, R100 ;  /* 0x0000007c5864723c */ /* 0x000fe20000081064 */
[----:B------:R-:W-:Y:S04]  /*29710*/  LDS R124, [R136+0x4000] ;  /* 0x00400000887c7984 */ /* 0x000fe80000000800 */
[----:B------:R-:W-:Y:S01]  /*29720*/  LDS R125, [R10+0x2400] ;  /* 0x002400000a7d7984 */ /* 0x000fe20000000800 */
[----:B-1----:R-:W-:-:S02]  /*29730*/  FSEL R162, R41, R42, !P1 ;  /* 0x0000002a29a27208 */ /* 0x002fc40004800000 */
[----:B------:R-:W-:Y:S01]  /*29740*/  HMMA.1688.F32.TF32 R56, R84, R142, R56 ;  /* 0x0000008e5438723c */ /* 0x000fe20000081038 */
[----:B------:R-:W-:-:S07]  /*29750*/  FSEL R165, R42, R41, !P1 ;  /* 0x000000292aa57208 */ /* 0x000fce0004800000 */
[----:B------:R-:W-:Y:S01]  /*29760*/  HMMA.1688.F32.TF32 R60, R88, R142, R60 ;  /* 0x0000008e583c723c */ /* 0x000fe2000008103c */
[----:B0-----:R-:W-:Y:S02]  /*29770*/  FSEL R164, R46, R11, !P1 ;  /* 0x0000000b2ea47208 */ /* 0x001fe40004800000 */
[----:B------:R-:W-:-:S04]  /*29780*/  FSEL R167, R11, R46, !P1 ;  /* 0x0000002e0ba77208 */ /* 0x000fc80004800000 */
[----:B------:R-:W-:Y:S01]  /*29790*/  FSEL R142, R39, R40, !P1 ;  /* 0x00000028278e7208 */ /* 0x000fe20004800000 */
[----:B---3--:R-:W-:Y:S01]  /*297a0*/  HMMA.1688.F32.TF32 R64, R84, R140, R64 ;  /* 0x0000008c5440723c */ /* 0x008fe20000081040 */
[----:B------:R-:W-:-:S07]  /*297b0*/  FSEL R143, R44, R43, !P1 ;  /* 0x0000002b2c8f7208 */ /* 0x000fce0004800000 */
[----:B------:R-:W-:Y:S01]  /*297c0*/  HMMA.1688.F32.TF32 R68, R88, R140, R68 ;  /* 0x0000008c5844723c */ /* 0x000fe20000081044 */
[----:B------:R-:W-:Y:S06]  /*297d0*/  SHFL.IDX PT, R47, R142, R5, 0x1f ;  /* 0x00001f058e2f7589 */ /* 0x000fec00000e0000 */
[----:B------:R-:W-:Y:S01]  /*297e0*/  FSEL R140, R43, R44, !P1 ;  /* 0x0000002c2b8c7208 */ /* 0x000fe20004800000 */
[----:B------:R-:W0:Y:S04]  /*297f0*/  SHFL.IDX PT, R138, R163, R4, 0x1f ;  /* 0x00001f04a38a7589 */ /* 0x000e2800000e0000 */
[----:B------:R-:W-:Y:S04]  /*29800*/  SHFL.IDX PT, R136, R162, R5, 0x1f ;  /* 0x00001f05a2887589 */ /* 0x000fe800000e0000 */
[----:B------:R-:W1:Y:S04]  /*29810*/  SHFL.IDX PT, R139, R165, R4, 0x1f ;  /* 0x00001f04a58b7589 */ /* 0x000e6800000e0000 */
[----:B------:R-:W-:Y:S04]  /*29820*/  SHFL.IDX PT, R140, R140, R5, 0x1f ;  /* 0x00001f058c8c7589 */ /* 0x000fe800000e0000 */
[----:B------:R-:W2:Y:S04]  /*29830*/  SHFL.IDX PT, R143, R143, R4, 0x1f ;  /* 0x00001f048f8f7589 */ /* 0x000ea800000e0000 */
[----:B------:R-:W-:Y:S04]  /*29840*/  SHFL.IDX PT, R141, R164, R5, 0x1f ;  /* 0x00001f05a48d7589 */ /* 0x000fe800000e0000 */
[----:B------:R-:W3:Y:S01]  /*29850*/  SHFL.IDX PT, R142, R167, R4, 0x1f ;  /* 0x00001f04a78e7589 */ /* 0x000ee200000e0000 */
[-C--:B----4-:R-:W-:Y:S08]  /*29860*/  HMMA.1688.F32.TF32 R104, R84, R126.reuse, R104 ;  /* 0x0000007e5468723c */ /* 0x090ff00000081068 */
[----:B------:R-:W-:Y:S01]  /*29870*/  HMMA.1688.F32.TF32 R108, R88, R126, R108 ;  /* 0x0000007e586c723c */ /* 0x000fe2000008106c */
[----:B------:R-:W-:Y:S07]  /*29880*/  LDS R127, [R13+0x2400] ;  /* 0x002400000d7f7984 */ /* 0x000fee0000000800 */
[-C--:B------:R-:W-:Y:S07]  /*29890*/  HMMA.1688.F32.TF32 R120, R84, R132.reuse, R120 ;  /* 0x000000845478723c */ /* 0x080fee0000081078 */
[----:B0-----:R-:W-:Y:S01]  /*298a0*/  SEL R86, R138, R47, !P0 ;  /* 0x0000002f8a567207 */ /* 0x001fe20004000000 */
[----:B------:R-:W-:Y:S01]  /*298b0*/  HMMA.1688.F32.TF32 R116, R88, R132, R116 ;  /* 0x000000845874723c */ /* 0x000fe20000081074 */
[----:B------:R-:W-:-:S02]  /*298c0*/  SEL R84, R47, R138, !P0 ;  /* 0x0000008a2f547207 */ /* 0x000fc40004000000 */
[----:B-1----:R-:W-:Y:S02]  /*298d0*/  SEL R87, R139, R136, !P0 ;  /* 0x000000888b577207 */ /* 0x002fe40004000000 */
[----:B------:R-:W-:Y:S02]  /*298e0*/  SEL R85, R136, R139, !P0 ;  /* 0x0000008b88557207 */ /* 0x000fe40004000000 */
[----:B--2---:R-:W-:Y:S02]  /*298f0*/  SEL R90, R143, R140, !P0 ;  /* 0x0000008c8f5a7207 */ /* 0x004fe40004000000 */
[----:B------:R-:W-:Y:S02]  /*29900*/  SEL R88, R140, R143, !P0 ;  /* 0x0000008f8c587207 */ /* 0x000fe40004000000 */
[----:B---3--:R-:W-:Y:S02]  /*29910*/  SEL R91, R142, R141, !P0 ;  /* 0x0000008d8e5b7207 */ /* 0x008fe40004000000 */
[----:B------:R-:W-:Y:S01]  /*29920*/  SEL R89, R141, R142, !P0 ;  /* 0x0000008e8d597207 */ /* 0x000fe20004000000 */
[----:B------:R-:W-:Y:S01]  /*29930*/  HMMA.1688.F32.TF32 R112, R84, R124, R112 ;  /* 0x0000007c5470723c */ /* 0x000fe20000081070 */
[C---:B------:R-:W-:Y:S01]  /*29940*/  IMAD.IADD R126, R135.reuse, 0x1, R161 ;  /* 0x00000001877e7824 */ /* 0x040fe200078e02a1 */
[----:B------:R-:W-:Y:S01]  /*29950*/  LDS R139, [R14+0x2400] ;  /* 0x002400000e8b7984 */ /* 0x000fe20000000800 */
[----:B------:R-:W-:-:S02]  /*29960*/  IMAD.IADD R138, R135, 0x1, R15 ;  /* 0x00000001878a7824 */ /* 0x000fc400078e020f */
[----:B------:R-:W-:Y:S01]  /*29970*/  IMAD.IADD R132, R135, 0x1, R29 ;  /* 0x0000000187847824 */ /* 0x000fe200078e021d */
[----:B------:R-:W-:Y:S02]  /*29980*/  LDS R133, [R16+0x2400] ;  /* 0x0024000010857984 */ /* 0x000fe40000000800 */
[----:B------:R-:W-:Y:S02]  /*29990*/  HMMA.1688.F32.TF32 R52, R88, R124, R52 ;  /* 0x0000007c5834723c */ /* 0x000fe40000081034 */
[----:B------:R-:W0:Y:S04]  /*299a0*/  LDS R126, [R126] ;  /* 0x000000007e7e7984 */ /* 0x000e280000000800 */
[----:B------:R-:W1:Y:S01]  /*299b0*/  LDS R138, [R138] ;  /* 0x000000008a8a7984 */ /* 0x000e620000000800 */
[----:B------:R-:W-:-:S03]  /*299c0*/  IMAD.IADD R124, R9, 0x1, R135 ;  /* 0x00000001097c7824 */ /* 0x000fc600078e0287 */
[----:B------:R-:W-:Y:S04]  /*299d0*/  LDS R125, [R28+0x6480] ;  /* 0x006480001c7d7984 */ /* 0x000fe80000000800 */
[----:B------:R-:W2:Y:S04]  /*299e0*/  LDS R124, [R124+0x4080] ;  /* 0x004080007c7c7984 */ /* 0x000ea80000000800 */
[----:B------:R-:W3:Y:S01]  /*299f0*/  LDS R132, [R132] ;  /* 0x0000000084847984 */ /* 0x000ee20000000800 */
[--C-:B------:R-:W-:Y:S01]  /*29a00*/  FADD R9, R152, -R48.reuse ;  /* 0x8000003098097221 */ /* 0x100fe20000000000 */
[----:B------:R-:W-:Y:S01]  /*29a10*/  FADD R15, R153, -R48 ;  /* 0x80000030990f7221 */ /* 0x000fe20000000000 */
[--C-:B------:R-:W-:Y:S01]  /*29a20*/  FADD R29, R154, -R49.reuse ;  /* 0x800000319a1d7221 */ /* 0x100fe20000000000 */
[----:B------:R-:W-:Y:S01]  /*29a30*/  FADD R47, R155, -R49 ;  /* 0x800000319b2f7221 */ /* 0x000fe20000000000 */
[-C--:B------:R-:W-:Y:S01]  /*29a40*/  HMMA.1688.F32.TF32 R56, R84, R50.reuse, R56 ;  /* 0x000000325438723c */ /* 0x080fe20000081038 */
[----:B------:R-:W-:Y:S01]  /*29a50*/  LDS R140, [R13+0x2800] ;  /* 0x002800000d8c7984 */ /* 0x000fe20000000800 */
[----:B------:R-:W-:Y:S03]  /*29a60*/  MUFU.EX2 R9, R9 ;  /* 0x0000000900097308 */ /* 0x000fe60000000800 */
[----:B------:R-:W-:Y:S03]  /*29a70*/  LDS R141, [R13+0x2c00] ;  /* 0x002c00000d8d7984 */ /* 0x000fe60000000800 */
[----:B------:R-:W-:Y:S01]  /*29a80*/  HMMA.1688.F32.TF32 R60, R88, R50, R60 ;  /* 0x00000032583c723c */ /* 0x000fe2000008103c */
[----:B------:R-:W-:Y:S01]  /*29a90*/  LDS R51, [R19+0x2400] ;  /* 0x0024000013337984 */ /* 0x000fe20000000800 */
[----:B------:R-:W-:Y:S03]  /*29aa0*/  MUFU.EX2 R15, R15 ;  /* 0x0000000f000f7308 */ /* 0x000fe60000000800 */
[----:B------:R-:W-:Y:S02]  /*29ab0*/  LDS R142, [R12+0x2800] ;  /* 0x002800000c8e7984 */ /* 0x000fe40000000800 */
[----:B------:R-:W-:-:S02]  /*29ac0*/  IMAD.IADD R50, R135, 0x1, R160 ;  /* 0x0000000187327824 */ /* 0x000fc400078e02a0 */
[----:B------:R-:W-:Y:S01]  /*29ad0*/  LDS R143, [R12+0x2c00] ;  /* 0x002c00000c8f7984 */ /* 0x000fe20000000800 */
[-C--:B0-----:R-:W-:Y:S08]  /*29ae0*/  HMMA.1688.F32.TF32 R64, R84, R126.reuse, R64 ;  /* 0x0000007e5440723c */ /* 0x081ff00000081040 */
[----:B------:R-:W-:Y:S08]  /*29af0*/  HMMA.1688.F32.TF32 R68, R88, R126, R68 ;  /* 0x0000007e5844723c */ /* 0x000ff00000081044 */
[----:B-1----:R-:W-:Y:S01]  /*29b00*/  HMMA.1688.F32.TF32 R72, R84, R138, R72 ;  /* 0x0000008a5448723c */ /* 0x002fe20000081048 */
[----:B------:R-:W-:-:S07]  /*29b10*/  FADD R126, R171, -R8 ;  /* 0x80000008ab7e7221 */ /* 0x000fce0000000000 */
[----:B------:R-:W-:Y:S01]  /*29b20*/  HMMA.1688.F32.TF32 R76, R88, R138, R76 ;  /* 0x0000008a584c723c */ /* 0x000fe2000008104c */
[----:B------:R-:W-:Y:S01]  /*29b30*/  MUFU.EX2 R126, R126 ;  /* 0x0000007e007e7308 */ /* 0x000fe20000000800 */
[----:B------:R-:W0:Y:S04]  /*29b40*/  LDS R50, [R50] ;  /* 0x0000000032327984 */ /* 0x000e280000000800 */
[----:B------:R-:W-:Y:S01]  /*29b50*/  LDS R139, [R23+0x2400] ;  /* 0x00240000178b7984 */ /* 0x000fe20000000800 */
[----:B------:R-:W-:Y:S01]  /*29b60*/  IMAD.IADD R138, R135, 0x1, R21 ;  /* 0x00000001878a7824 */ /* 0x000fe200078e0215 */
[----:B--2---:R-:W-:Y:S01]  /*29b70*/  HMMA.1688.F32.TF32 R80, R84, R124, R80 ;  /* 0x0000007c5450723c */ /* 0x004fe20000081050 */
[----:B------:R-:W-:-:S07]  /*29b80*/  FADD R21, R169, -R45 ;  /* 0x8000002da9157221 */ /* 0x000fce0000000000 */
[----:B------:R-:W-:Y:S01]  /*29b90*/  HMMA.1688.F32.TF32 R92, R88, R124, R92 ;  /* 0x0000007c585c723c */ /* 0x000fe2000008105c */
[----:B------:R-:W-:Y:S01]  /*29ba0*/  MUFU.EX2 R29, R29 ;  /* 0x0000001d001d7308 */ /* 0x000fe20000000800 */
[----:B------:R-:W1:Y:S04]  /*29bb0*/  LDS R138, [R138] ;  /* 0x000000008a8a7984 */ /* 0x000e680000000800 */
[----:B------:R-:W-:Y:S01]  /*29bc0*/  LDS R152, [R10+0x2800] ;  /* 0x002800000a987984 */ /* 0x000fe20000000800 */
[----:B------:R-:W-:Y:S01]  /*29bd0*/  FADD R125, R170, -R8 ;  /* 0x80000008aa7d7221 */ /* 0x000fe20000000000 */
[----:B------:R-:W-:Y:S01]  /*29be0*/  FADD R124, R168, -R45 ;  /* 0x8000002da87c7221 */ /* 0x000fe20000000000 */
[----:B------:R-:W-:Y:S01]  /*29bf0*/  MUFU.EX2 R47, R47 ;  /* 0x0000002f002f7308 */ /* 0x000fe20000000800 */
[-C--:B---3--:R-:W-:Y:S01]  /*29c00*/  HMMA.1688.F32.TF32 R96, R84, R132.reuse, R96 ;  /* 0x000000845460723c */ /* 0x088fe20000081060 */
[----:B------:R-:W-:Y:S06]  /*29c10*/  LDS R153, [R10+0x2c00] ;  /* 0x002c00000a997984 */ /* 0x000fec0000000800 */
[----:B------:R-:W2:Y:S08]  /*29c20*/  MUFU.EX2 R125, R125 ;  /* 0x0000007d007d7308 */ /* 0x000eb00000000800 */
[----:B------:R-:W-:Y:S08]  /*29c30*/  MUFU.EX2 R124, R124 ;  /* 0x0000007c007c7308 */ /* 0x000ff00000000800 */
[----:B------:R-:W3:Y:S01]  /*29c40*/  MUFU.EX2 R21, R21 ;  /* 0x0000001500157308 */ /* 0x000ee20000000800 */
[----:B------:R-:W-:Y:S01]  /*29c50*/  HMMA.1688.F32.TF32 R100, R88, R132, R100 ;  /* 0x000000845864723c */ /* 0x000fe20000081064 */
[----:B--2---:R-:W-:-:S02]  /*29c60*/  FSEL R160, R125, R126, !P1 ;  /* 0x0000007e7da07208 */ /* 0x004fc40004800000 */
[----:B------:R-:W-:Y:S02]  /*29c70*/  FSEL R161, R126, R125, !P1 ;  /* 0x0000007d7ea17208 */ /* 0x000fe40004800000 */
[----:B------:R-:W-:Y:S02]  /*29c80*/  FSEL R164, R29, R47, !P1 ;  /* 0x0000002f1da47208 */ /* 0x000fe40004800000 */
[----:B------:R-:W-:Y:S02]  /*29c90*/  FSEL R132, R9, R15, !P1 ;  /* 0x0000000f09847208 */ /* 0x000fe40004800000 */
[----:B------:R-:W-:Y:S02]  /*29ca0*/  FSEL R133, R15, R9, !P1 ;  /* 0x000000090f857208 */ /* 0x000fe40004800000 */
[----:B------:R-:W-:Y:S02]  /*29cb0*/  FSEL R163, R47, R29, !P1 ;  /* 0x0000001d2fa37208 */ /* 0x000fe40004800000 */
[----:B---3--:R-:W-:-:S02]  /*29cc0*/  FSEL R166, R124, R21, !P1 ;  /* 0x000000157ca67208 */ /* 0x008fc40004800000 */
[----:B------:R-:W-:Y:S01]  /*29cd0*/  FSEL R165, R21, R124, !P1 ;  /* 0x0000007c15a57208 */ /* 0x000fe20004800000 */
[----:B------:R-:W-:Y:S04]  /*29ce0*/  SHFL.IDX PT, R127, R132, R5, 0x1f ;  /* 0x00001f05847f7589 */ /* 0x000fe800000e0000 */
[----:B------:R-:W2:Y:S04]  /*29cf0*/  SHFL.IDX PT, R136, R133, R4, 0x1f ;  /* 0x00001f0485887589 */ /* 0x000ea800000e0000 */
[----:B------:R-:W-:Y:S04]  /*29d00*/  SHFL.IDX PT, R135, R164, R5, 0x1f ;  /* 0x00001f05a4877589 */ /* 0x000fe800000e0000 */
[----:B------:R-:W3:Y:S04]  /*29d10*/  SHFL.IDX PT, R154, R163, R4, 0x1f ;  /* 0x00001f04a39a7589 */ /* 0x000ee800000e0000 */
[----:B------:R-:W-:Y:S04]  /*29d20*/  SHFL.IDX PT, R155, R166, R5, 0x1f ;  /* 0x00001f05a69b7589 */ /* 0x000fe800000e0000 */
[----:B------:R-:W4:Y:S04]  /*29d30*/  SHFL.IDX PT, R162, R165, R4, 0x1f ;  /* 0x00001f04a5a27589 */ /* 0x000f2800000e0000 */
[----:B------:R-:W-:Y:S04]  /*29d40*/  SHFL.IDX PT, R160, R160, R5, 0x1f ;  /* 0x00001f05a0a07589 */ /* 0x000fe800000e0000 */
[----:B------:R-:W1:Y:S04]  /*29d50*/  SHFL.IDX PT, R161, R161, R4, 0x1f ;  /* 0x00001f04a1a17589 */ /* 0x000e6800000e0000 */
[----:B------:R-:W-:Y:S04]  /*29d60*/  LDS R132, [R28+0x6880] ;  /* 0x006880001c847984 */ /* 0x000fe80000000800 */
[----:B------:R-:W4:Y:S01]  /*29d70*/  LDS R133, [R28+0x6c80] ;  /* 0x006c80001c857984 */ /* 0x000f220000000800 */
[-C--:B0-----:R-:W-:Y:S08]  /*29d80*/  HMMA.1688.F32.TF32 R104, R84, R50.reuse, R104 ;  /* 0x000000325468723c */ /* 0x081ff00000081068 */
[----:B------:R-:W-:Y:S01]  /*29d90*/  HMMA.1688.F32.TF32 R108, R88, R50, R108 ;  /* 0x00000032586c723c */ /* 0x000fe2000008106c */
[----:B------:R-:W-:Y:S04]  /*29da0*/  LDS R50, [R14+0x2800] ;  /* 0x002800000e327984 */ /* 0x000fe80000000800 */
[----:B------:R-:W0:Y:S03]  /*29db0*/  LDS R51, [R14+0x2c00] ;  /* 0x002c00000e337984 */ /* 0x000e260000000800 */
[-C--:B-1----:R-:W-:Y:S07]  /*29dc0*/  HMMA.1688.F32.TF32 R120, R84, R138.reuse, R120 ;  /* 0x0000008a5478723c */ /* 0x082fee0000081078 */
[----:B--2---:R-:W-:Y:S01]  /*29dd0*/  SEL R86, R136, R127, !P0 ;  /* 0x0000007f88567207 */ /* 0x004fe20004000000 */
[----:B------:R-:W-:Y:S01]  /*29de0*/  HMMA.1688.F32.TF32 R116, R88, R138, R116 ;  /* 0x0000008a5874723c */ /* 0x000fe20000081074 */
[----:B------:R-:W-:Y:S01]  /*29df0*/  SEL R84, R127, R136, !P0 ;  /* 0x000000887f547207 */ /* 0x000fe20004000000 */
[----:B------:R-:W-:Y:S01]  /*29e00*/  LDS R138, [R16+0x2800] ;  /* 0x00280000108a7984 */ /* 0x000fe20000000800 */
[----:B---3--:R-:W-:-:S02]  /*29e10*/  SEL R87, R154, R135, !P0 ;  /* 0x000000879a577207 */ /* 0x008fc40004000000 */
[----:B------:R-:W-:Y:S01]  /*29e20*/  SEL R85, R135, R154, !P0 ;  /* 0x0000009a87557207 */ /* 0x000fe20004000000 */
[----:B------:R-:W-:Y:S01]  /*29e30*/  LDS R139, [R16+0x2c00] ;  /* 0x002c0000108b7984 */ /* 0x000fe20000000800 */
[----:B----4-:R-:W-:Y:S02]  /*29e40*/  SEL R90, R162, R155, !P0 ;  /* 0x0000009ba25a7207 */ /* 0x010fe40004000000 */
[----:B------:R-:W-:Y:S02]  /*29e50*/  SEL R88, R155, R162, !P0 ;  /* 0x000000a29b587207 */ /* 0x000fe40004000000 */
[----:B------:R-:W-:Y:S02]  /*29e60*/  SEL R91, R161, R160, !P0 ;  /* 0x000000a0a15b7207 */ /* 0x000fe40004000000 */
[----:B------:R-:W-:Y:S01]  /*29e70*/  SEL R89, R160, R161, !P0 ;  /* 0x000000a1a0597207 */ /* 0x000fe20004000000 */
[-C--:B------:R-:W-:Y:S08]  /*29e80*/  HMMA.1688.F32.TF32 R64, R84, R140.reuse, R64 ;  /* 0x0000008c5440723c */ /* 0x080ff00000081040 */
[----:B------:R-:W-:Y:S01]  /*29e90*/  HMMA.1688.F32.TF32 R68, R88, R140, R68 ;  /* 0x0000008c5844723c */ /* 0x000fe20000081044 */
[----:B------:R-:W-:Y:S04]  /*29ea0*/  LDS R140, [R19+0x2800] ;  /* 0x00280000138c7984 */ /* 0x000fe80000000800 */
[----:B------:R-:W1:Y:S01]  /*29eb0*/  LDS R141, [R19+0x2c00] ;  /* 0x002c0000138d7984 */ /* 0x000e620000000800 */
[--C-:B------:R-:W-:Y:S01]  /*29ec0*/  FADD R127, R175, -R48.reuse ;  /* 0x80000030af7f7221 */ /* 0x100fe20000000000 */
[----:B------:R-:W-:Y:S01]  /*29ed0*/  FADD R135, R176, -R48 ;  /* 0x80000030b0877221 */ /* 0x000fe20000000000 */
[----:B------:R-:W-:Y:S01]  /*29ee0*/  HMMA.1688.F32.TF32 R56, R84, R142, R56 ;  /* 0x0000008e5438723c */ /* 0x000fe20000081038 */
[----:B------:R-:W-:-:S07]  /*29ef0*/  FADD R136, R177, -R49 ;  /* 0x80000031b1887221 */ /* 0x000fce0000000000 */
[----:B------:R-:W-:Y:S01]  /*29f00*/  HMMA.1688.F32.TF32 R60, R88, R142, R60 ;  /* 0x0000008e583c723c */ /* 0x000fe2000008103c */
[----:B------:R-:W-:Y:S06]  /*29f10*/  MUFU.EX2 R127, R127 ;  /* 0x0000007f007f7308 */ /* 0x000fec0000000800 */
[----:B------:R-:W-:Y:S02]  /*29f20*/  FADD R142, R178, -R49 ;  /* 0x80000031b28e7221 */ /* 0x000fe40000000000 */
[----:B------:R-:W2:Y:S01]  /*29f30*/  MUFU.EX2 R135, R135 ;  /* 0x0000008700877308 */ /* 0x000ea20000000800 */
[----:B------:R-:W-:Y:S01]  /*29f40*/  HMMA.1688.F32.TF32 R112, R84, R152, R112 ;  /* 0x000000985470723c */ /* 0x000fe20000081070 */
[----:B------:R-:W-:-:S06]  /*29f50*/  FADD R143, R180, -R45 ;  /* 0x8000002db48f7221 */ /* 0x000fcc0000000000 */
[----:B------:R-:W-:Y:S01]  /*29f60*/  MUFU.EX2 R136, R136 ;  /* 0x0000008800887308 */ /* 0x000fe20000000800 */
[----:B------:R-:W-:Y:S01]  /*29f70*/  HMMA.1688.F32.TF32 R52, R88, R152, R52 ;  /* 0x000000985834723c */ /* 0x000fe20000081034 */
[----:B------:R-:W-:-:S06]  /*29f80*/  FADD R154, R182, -R8 ;  /* 0x80000008b69a7221 */ /* 0x000fcc0000000000 */
[----:B------:R-:W3:Y:S01]  /*29f90*/  MUFU.EX2 R142, R142 ;  /* 0x0000008e008e7308 */ /* 0x000ee20000000800 */
[----:B------:R-:W-:Y:S01]  /*29fa0*/  HMMA.1688.F32.TF32 R80, R84, R132, R80 ;  /* 0x000000845450723c */ /* 0x000fe20000081050 */
[----:B------:R-:W-:Y:S01]  /*29fb0*/  FADD R152, R179, -R45 ;  /* 0x8000002db3987221 */ /* 0x000fe20000000000 */
[----:B------:R-:W-:-:S06]  /*29fc0*/  FADD R153, R181, -R8 ;  /* 0x80000008b5997221 */ /* 0x000fcc0000000000 */
[----:B------:R-:W-:Y:S01]  /*29fd0*/  HMMA.1688.F32.TF32 R92, R88, R132, R92 ;  /* 0x00000084585c723c */ /* 0x000fe2000008105c */
[----:B------:R-:W-:Y:S04]  /*29fe0*/  LDS R132, [R23+0x2800] ;  /* 0x0028000017847984 */ /* 0x000fe80000000800 */
[----:B------:R-:W-:Y:S01]  /*29ff0*/  LDS R133, [R23+0x2c00] ;  /* 0x002c000017857984 */ /* 0x000fe20000000800 */
[----:B------:R-:W-:Y:S01]  /*2a000*/  MUFU.EX2 R143, R143 ;  /* 0x0000008f008f7308 */ /* 0x000fe20000000800 */
[--C-:B------:R-:W-:Y:S01]  /*2a010*/  FADD R160, R184, -R48.reuse ;  /* 0x80000030b8a07221 */ /* 0x100fe20000000000 */
[----:B0-----:R-:W-:Y:S01]  /*2a020*/  HMMA.1688.F32.TF32 R72, R84, R50, R72 ;  /* 0x000000325448723c */ /* 0x001fe20000081048 */
[----:B------:R-:W-:Y:S01]  /*2a030*/  FADD R155, R183, -R48 ;  /* 0x80000030b79b7221 */ /* 0x000fe20000000000 */
[----:B--2---:R-:W-:-:S04]  /*2a040*/  FSEL R48, R127, R135, !P1 ;  /* 0x000000877f307208 */ /* 0x004fc80004800000 */
[----:B------:R-:W0:Y:S02]  /*2a050*/  MUFU.EX2 R152, R152 ;  /* 0x0000009800987308 */ /* 0x000e240000000800 */
[----:B------:R-:W-:Y:S01]  /*2a060*/  HMMA.1688.F32.TF32 R76, R88, R50, R76 ;  /* 0x00000032584c723c */ /* 0x000fe2000008104c */
[----:B---3--:R-:W-:-:S05]  /*2a070*/  FSEL R162, R136, R142, !P1 ;  /* 0x0000008e88a27208 */ /* 0x008fca0004800000 */
[----:B------:R-:W-:Y:S01]  /*2a080*/  MUFU.EX2 R153, R153 ;  /* 0x0000009900997308 */ /* 0x000fe20000000800 */
[----:B------:R-:W-:Y:S02]  /*2a090*/  FSEL R51, R135, R127, !P1 ;  /* 0x0000007f87337208 */ /* 0x000fe40004800000 */
[----:B------:R-:W-:-:S05]  /*2a0a0*/  FSEL R163, R142, R136, !P1 ;  /* 0x000000888ea37208 */ /* 0x000fca0004800000 */
[----:B------:R-:W2:Y:S01]  /*2a0b0*/  MUFU.EX2 R154, R154 ;  /* 0x0000009a009a7308 */ /* 0x000ea20000000800 */
[----:B------:R-:W-:Y:S01]  /*2a0c0*/  SHFL.IDX PT, R48, R48, R5, 0x1f ;  /* 0x00001f0530307589 */ /* 0x000fe200000e0000 */
[-C--:B-1----:R-:W-:Y:S03]  /*2a0d0*/  HMMA.1688.F32.TF32 R104, R84, R140.reuse, R104 ;  /* 0x0000008c5468723c */ /* 0x082fe60000081068 */
[----:B------:R-:W1:Y:S04]  /*2a0e0*/  SHFL.IDX PT, R51, R51, R4, 0x1f ;  /* 0x00001f0433337589 */ /* 0x000e6800000e0000 */
[----:B------:R-:W-:Y:S01]  /*2a0f0*/  SHFL.IDX PT, R162, R162, R5, 0x1f ;  /* 0x00001f05a2a27589 */ /* 0x000fe200000e0000 */
[----:B------:R-:W-:Y:S03]  /*2a100*/  HMMA.1688.F32.TF32 R108, R88, R140, R108 ;  /* 0x0000008c586c723c */ /* 0x000fe6000008106c */
[----:B------:R-:W3:Y:S01]  /*2a110*/  SHFL.IDX PT, R163, R163, R4, 0x1f ;  /* 0x00001f04a3a37589 */ /* 0x000ee200000e0000 */
[----:B0-----:R-:W-:-:S03]  /*2a120*/  FSEL R164, R143, R152, !P1 ;  /* 0x000000988fa47208 */ /* 0x001fc60004800000 */
[----:B------:R-:W-:Y:S01]  /*2a130*/  LDS R140, [R10+0x3000] ;  /* 0x003000000a8c7984 */ /* 0x000fe20000000800 */
[-C--:B------:R-:W-:Y:S03]  /*2a140*/  HMMA.1688.F32.TF32 R96, R84, R138.reuse, R96 ;  /* 0x0000008a5460723c */ /* 0x080fe60000081060 */
[----:B------:R-:W-:Y:S01]  /*2a150*/  LDS R141, [R10+0x3400] ;  /* 0x003400000a8d7984 */ /* 0x000fe20000000800 */
[----:B------:R-:W-:Y:S02]  /*2a160*/  FSEL R167, R152, R143, !P1 ;  /* 0x0000008f98a77208 */ /* 0x000fe40004800000 */
[----:B--2---:R-:W-:Y:S02]  /*2a170*/  FSEL R168, R153, R154, !P1 ;  /* 0x0000009a99a87208 */ /* 0x004fe40004800000 */
[----:B------:R-:W-:Y:S01]  /*2a180*/  HMMA.1688.F32.TF32 R100, R88, R138, R100 ;  /* 0x0000008a5864723c */ /* 0x000fe20000081064 */
[----:B------:R-:W-:Y:S01]  /*2a190*/  LDS R138, [R12+0x3000] ;  /* 0x003000000c8a7984 */ /* 0x000fe20000000800 */
[----:B------:R-:W-:-:S03]  /*2a1a0*/  FSEL R169, R154, R153, !P1 ;  /* 0x000000999aa97208 */ /* 0x000fc60004800000 */
[----:B------:R-:W-:Y:S04]  /*2a1b0*/  LDS R139, [R12+0x3400] ;  /* 0x003400000c8b7984 */ /* 0x000fe80000000800 */
[----:B------:R-:W-:Y:S04]  /*2a1c0*/  SHFL.IDX PT, R164, R164, R5, 0x1f ;  /* 0x00001f05a4a47589 */ /* 0x000fe800000e0000 */
[----:B------:R-:W0:Y:S04]  /*2a1d0*/  SHFL.IDX PT, R167, R167, R4, 0x1f ;  /* 0x00001f04a7a77589 */ /* 0x000e2800000e0000 */
[----:B------:R-:W-:Y:S04]  /*2a1e0*/  SHFL.IDX PT, R165, R168, R5, 0x1f ;  /* 0x00001f05a8a57589 */ /* 0x000fe800000e0000 */
[----:B------:R-:W2:Y:S01]  /*2a1f0*/  SHFL.IDX PT, R166, R169, R4, 0x1f ;  /* 0x00001f04a9a67589 */ /* 0x000ea200000e0000 */
[----:B-1----:R-:W-:Y:S01]  /*2a200*/  SEL R50, R51, R48, !P0 ;  /* 0x0000003033327207 */ /* 0x002fe20004000000 */
[----:B------:R-:W-:Y:S01]  /*2a210*/  FADD R161, R186, -R49 ;  /* 0x80000031baa17221 */ /* 0x000fe20000000000 */
[----:B------:R-:W-:Y:S01]  /*2a220*/  SEL R48, R48, R51, !P0 ;  /* 0x0000003330307207 */ /* 0x000fe20004000000 */
[----:B------:R-:W-:Y:S01]  /*2a230*/  HMMA.1688.F32.TF32 R120, R84, R132, R120 ;  /* 0x000000845478723c */ /* 0x000fe20000081078 */
[----:B---3--:R-:W-:-:S02]  /*2a240*/  SEL R51, R163, R162, !P0 ;  /* 0x000000a2a3337207 */ /* 0x008fc40004000000 */
[----:B------:R-:W-:Y:S01]  /*2a250*/  SEL R49, R162, R163, !P0 ;  /* 0x000000a3a2317207 */ /* 0x000fe20004000000 */
[----:B------:R-:W-:-:S04]  /*2a260*/  FADD R162, R188, -R45 ;  /* 0x8000002dbca27221 */ /* 0x000fc80000000000 */
[----:B------:R-:W-:Y:S01]  /*2a270*/  HMMA.1688.F32.TF32 R116, R88, R132, R116 ;  /* 0x000000845874723c */ /* 0x000fe20000081074 */
[----:B------:R-:W-:Y:S01]  /*2a280*/  MUFU.EX2 R160, R160 ;  /* 0x000000a000a07308 */ /* 0x000fe20000000800 */
[----:B0-----:R-:W-:-:S07]  /*2a290*/  SEL R86, R167, R164, !P0 ;  /* 0x000000a4a7567207 */ /* 0x001fce0004000000 */
[----:B------:R-:W0:Y:S01]  /*2a2a0*/  MUFU.EX2 R155, R155 ;  /* 0x0000009b009b7308 */ /* 0x000e220000000800 */
[--C-:B------:R-:W-:Y:S01]  /*2a2b0*/  FADD R133, R189, -R8.reuse ;  /* 0x80000008bd857221 */ /* 0x100fe20000000000 */
[----:B------:R-:W-:Y:S01]  /*2a2c0*/  FADD R8, R190, -R8 ;  /* 0x80000008be087221 */ /* 0x000fe20000000000 */
[----:B------:R-:W-:-:S05]  /*2a2d0*/  SEL R84, R164, R167, !P0 ;  /* 0x000000a7a4547207 */ /* 0x000fca0004000000 */
[----:B------:R-:W-:Y:S01]  /*2a2e0*/  MUFU.EX2 R161, R161 ;  /* 0x000000a100a17308 */ /* 0x000fe20000000800 */
[----:B--2---:R-:W-:Y:S02]  /*2a2f0*/  SEL R87, R166, R165, !P0 ;  /* 0x000000a5a6577207 */ /* 0x004fe40004000000 */
[----:B------:R-:W-:Y:S01]  /*2a300*/  SEL R85, R165, R166, !P0 ;  /* 0x000000a6a5557207 */ /* 0x000fe20004000000 */
[----:B------:R-:W-:Y:S01]  /*2a310*/  FADD R146, R17, R146 ;  /* 0x0000009211927221 */ /* 0x000fe20000000000 */
[C---:B------:R-:W-:Y:S01]  /*2a320*/  HMMA.1688.F32.TF32 R112, R48.reuse, R140, R112 ;  /* 0x0000008c3070723c */ /* 0x040fe20000081070 */
[----:B------:R-:W-:Y:S01]  /*2a330*/  FADD R145, R18, R145 ;  /* 0x0000009112917221 */ /* 0x000fe20000000000 */
[----:B------:R-:W-:Y:S01]  /*2a340*/  FADD R163, R20, R137 ;  /* 0x0000008914a37221 */ /* 0x000fe20000000000 */
[----:B------:R-:W1:Y:S01]  /*2a350*/  MUFU.EX2 R132, R185 ;  /* 0x000000b900847308 */ /* 0x000e620000000800 */
[----:B------:R-:W-:Y:S04]  /*2a360*/  LDS R88, [R13+0x3000] ;  /* 0x003000000d587984 */ /* 0x000fe80000000800 */
[----:B------:R-:W-:Y:S01]  /*2a370*/  HMMA.1688.F32.TF32 R56, R48, R138, R56 ;  /* 0x0000008a3038723c */ /* 0x000fe20000081038 */
[----:B------:R-:W-:Y:S02]  /*2a380*/  LDS R89, [R13+0x3400] ;  /* 0x003400000d597984 */ /* 0x000fe40000000800 */
[----:B------:R-:W-:Y:S02]  /*2a390*/  MUFU.EX2 R45, R187 ;  /* 0x000000bb002d7308 */ /* 0x000fe40000000800 */
[----:B------:R-:W-:Y:S04]  /*2a3a0*/  LDS R90, [R14+0x3000] ;  /* 0x003000000e5a7984 */ /* 0x000fe80000000800 */
[----:B------:R-:W-:Y:S02]  /*2a3b0*/  LDS R91, [R14+0x3400] ;  /* 0x003400000e5b7984 */ /* 0x000fe40000000800 */
[----:B------:R-:W2:Y:S08]  /*2a3c0*/  MUFU.EX2 R162, R162 ;  /* 0x000000a200a27308 */ /* 0x000eb00000000800 */
[----:B------:R-:W-:Y:S08]  /*2a3d0*/  MUFU.EX2 R133, R133 ;  /* 0x0000008500857308 */ /* 0x000ff00000000800 */
[----:B------:R-:W3:Y:S01]  /*2a3e0*/  MUFU.EX2 R8, R8 ;  /* 0x0000000800087308 */ /* 0x000ee20000000800 */
[----:B------:R-:W-:Y:S01]  /*2a3f0*/  HMMA.1688.F32.TF32 R52, R84, R140, R52 ;  /* 0x0000008c5434723c */ /* 0x000fe20000081034 */
[----:B------:R-:W-:Y:S01]  /*2a400*/  FADD R146, R129, R146 ;  /* 0x0000009281927221 */ /* 0x000fe20000000000 */
[----:B0-----:R-:W-:-:S05]  /*2a410*/  FSEL R244, R160, R155, !P1 ;  /* 0x0000009ba0f47208 */ /* 0x001fca0004800000 */
[----:B------:R-:W-:Y:S01]  /*2a420*/  FADD R141, R131, R130 ;  /* 0x00000082838d7221 */ /* 0x000fe20000000000 */
[----:B------:R-:W-:Y:S01]  /*2a430*/  HMMA.1688.F32.TF32 R60, R84, R138, R60 ;  /* 0x0000008a543c723c */ /* 0x000fe2000008103c */
[----:B-1----:R-:W-:Y:S01]  /*2a440*/  FSEL R20, R161, R132, !P1 ;  /* 0x00000084a1147208 */ /* 0x002fe20004800000 */
[----:B------:R-:W-:Y:S01]  /*2a450*/  FADD R25, R25, R146 ;  /* 0x0000009219197221 */ /* 0x000fe20000000000 */
[----:B--2---:R-:W-:Y:S01]  /*2a460*/  FSEL R18, R45, R162, !P1 ;  /* 0x000000a22d127208 */ /* 0x004fe20004800000 */
[----:B------:R-:W-:Y:S01]  /*2a470*/  FADD R134, R30, R141 ;  /* 0x0000008d1e867221 */ /* 0x000fe20000000000 */
[----:B------:R-:W-:Y:S02]  /*2a480*/  FSEL R137, R162, R45, !P1 ;  /* 0x0000002da2897208 */ /* 0x000fe40004800000 */
[----:B---3--:R-:W-:Y:S01]  /*2a490*/  FSEL R165, R8, R133, !P1 ;  /* 0x0000008508a57208 */ /* 0x008fe20004800000 */
[----:B------:R-:W-:Y:S01]  /*2a4a0*/  SHFL.IDX PT, R244, R244, R5, 0x1f ;  /* 0x00001f05f4f47589 */ /* 0x000fe200000e0000 */
[----:B------:R-:W-:-:S02]  /*2a4b0*/  FSEL R139, R155, R160, !P1 ;  /* 0x000000a09b8b7208 */ /* 0x000fc40004800000 */
[----:B------:R-:W-:Y:S01]  /*2a4c0*/  FSEL R138, R133, R8, !P1 ;  /* 0x00000008858a7208 */ /* 0x000fe20004800000 */
[----:B------:R-:W-:Y:S01]  /*2a4d0*/  FADD R128, R128, R145 ;  /* 0x0000009180807221 */ /* 0x000fe20000000000 */
[----:B------:R-:W-:Y:S01]  /*2a4e0*/  FSEL R141, R132, R161, !P1 ;  /* 0x000000a1848d7208 */ /* 0x000fe20004800000 */
[----:B------:R-:W-:Y:S01]  /*2a4f0*/  SHFL.IDX PT, R245, R20, R5, 0x1f ;  /* 0x00001f0514f57589 */ /* 0x000fe200000e0000 */
[----:B------:R-:W-:-:S03]  /*2a500*/  FADD R25, R24, R25 ;  /* 0x0000001918197221 */ /* 0x000fc60000000000 */
[----:B------:R-:W-:Y:S04]  /*2a510*/  SHFL.IDX PT, R18, R18, R5, 0x1f ;  /* 0x00001f0512127589 */ /* 0x000fe800000e0000 */
[----:B------:R-:W-:Y:S04]  /*2a520*/  SHFL.IDX PT, R17, R138, R5, 0x1f ;  /* 0x00001f058a117589 */ /* 0x000fe800000e0000 */
[----:B------:R-:W0:Y:S04]  /*2a530*/  SHFL.IDX PT, R139, R139, R4, 0x1f ;  /* 0x00001f048b8b7589 */ /* 0x000e2800000e0000 */
[----:B------:R-:W1:Y:S04]  /*2a540*/  SHFL.IDX PT, R30, R141, R4, 0x1f ;  /* 0x00001f048d1e7589 */ /* 0x000e6800000e0000 */
[----:B------:R-:W2:Y:S04]  /*2a550*/  SHFL.IDX PT, R137, R137, R4, 0x1f ;  /* 0x00001f0489897589 */ /* 0x000ea800000e0000 */
[----:B------:R-:W3:Y:S01]  /*2a560*/  SHFL.IDX PT, R20, R165, R4, 0x1f ;  /* 0x00001f04a5147589 */ /* 0x000ee200000e0000 */
[----:B------:R-:W-:-:S03]  /*2a570*/  FADD R32, R32, R25 ;  /* 0x0000001920207221 */ /* 0x000fc60000000000 */
[----:B------:R-:W-:Y:S04]  /*2a580*/  LDS R4, [R19+0x3000] ;  /* 0x0030000013047984 */ /* 0x000fe80000000800 */
[----:B------:R-:W4:Y:S04]  /*2a590*/  LDS R5, [R19+0x3400] ;  /* 0x0034000013057984 */ /* 0x000f280000000800 */
[----:B------:R-:W-:Y:S04]  /*2a5a0*/  LDS R24, [R10+0x3800] ;  /* 0x003800000a187984 */ /* 0x000fe80000000800 */
[----:B------:R-:W4:Y:S01]  /*2a5b0*/  LDS R25, [R10+0x3c00] ;  /* 0x003c00000a197984 */ /* 0x000f220000000800 */
        /* <DEDUP_REMOVED lines=10> */
[----:B------:R-:W-:Y:S01]  /*2a660*/  LDS R27, [R12+0x3c00] ;  /* 0x003c00000c1b7984 */ /* 0x000fe20000000800 */
[----:B------:R-:W-:-:S03]  /*2a670*/  FADD R134, R7, R134 ;  /* 0x0000008607867221 */ /* 0x000fc60000000000 */
[----:B------:R-:W4:Y:S01]  /*2a680*/  LDS R26, [R12+0x3800] ;  /* 0x003800000c1a7984 */ /* 0x000f220000000800 */
[----:B------:R-:W-:-:S03]  /*2a690*/  FADD R37, R37, R134 ;  /* 0x0000008625257221 */ /* 0x000fc60000000000 */
[----:B------:R-:W-:Y:S01]  /*2a6a0*/  LDS R32, [R13+0x3800] ;  /* 0x003800000d207984 */ /* 0x000fe20000000800 */
[----:B0-----:R-:W-:-:S03]  /*2a6b0*/  SEL R246, R139, R244, !P0 ;  /* 0x000000f48bf67207 */ /* 0x001fc60004000000 */
[----:B------:R-:W0:Y:S01]  /*2a6c0*/  LDS R33, [R13+0x3c00] ;  /* 0x003c00000d217984 */ /* 0x000e220000000800 */
[----:B-1----:R-:W-:Y:S01]  /*2a6d0*/  SEL R247, R30, R245, !P0 ;  /* 0x000000f51ef77207 */ /* 0x002fe20004000000 */
[-C--:B------:R-:W-:Y:S01]  /*2a6e0*/  HMMA.1688.F32.TF32 R64, R48, R88.reuse, R64 ;  /* 0x000000583040723c */ /* 0x080fe20000081040 */
[----:B------:R-:W-:Y:S01]  /*2a6f0*/  SEL R244, R244, R139, !P0 ;  /* 0x0000008bf4f47207 */ /* 0x000fe20004000000 */
[----:B------:R-:W-:Y:S01]  /*2a700*/  FADD R37, R38, R37 ;  /* 0x0000002526257221 */ /* 0x000fe20000000000 */
[----:B------:R-:W-:Y:S01]  /*2a710*/  SEL R245, R245, R30, !P0 ;  /* 0x0000001ef5f57207 */ /* 0x000fe20004000000 */
[----:B------:R-:W-:Y:S04]  /*2a720*/  LDS R2, [R23+0x3000] ;  /* 0x0030000017027984 */ /* 0x000fe80000000800 */
[----:B------:R-:W-:Y:S01]  /*2a730*/  HMMA.1688.F32.TF32 R68, R84, R88, R68 ;  /* 0x000000585444723c */ /* 0x000fe20000081044 */
[----:B------:R-:W-:Y:S01]  /*2a740*/  LDS R88, [R16+0x3000] ;  /* 0x0030000010587984 */ /* 0x000fe20000000800 */
[----:B--2---:R-:W-:-:S03]  /*2a750*/  SEL R6, R137, R18, !P0 ;  /* 0x0000001289067207 */ /* 0x004fc60004000000 */
[----:B------:R-:W1:Y:S01]  /*2a760*/  LDS R89, [R16+0x3400] ;  /* 0x0034000010597984 */ /* 0x000e620000000800 */
[----:B---3--:R-:W-:Y:S02]  /*2a770*/  SEL R7, R20, R17, !P0 ;  /* 0x0000001114077207 */ /* 0x008fe40004000000 */
[-C--:B----4-:R-:W-:Y:S01]  /*2a780*/  HMMA.1688.F32.TF32 R104, R48, R4.reuse, R104 ;  /* 0x000000043068723c */ /* 0x090fe20000081068 */
[----:B------:R-:W2:Y:S01]  /*2a790*/  LDS R3, [R23+0x3400] ;  /* 0x0034000017037984 */ /* 0x000ea20000000800 */
[----:B------:R-:W-:Y:S01]  /*2a7a0*/  FADD R163, R36, R163 ;  /* 0x000000a324a37221 */ /* 0x000fe20000000000 */
[----:B------:R-:W-:Y:S01]  /*2a7b0*/  FADD R46, R46, R37 ;  /* 0x000000252e2e7221 */ /* 0x000fe20000000000 */
[----:B------:R-:W-:Y:S01]  /*2a7c0*/  FADD R40, R40, R39 ;  /* 0x0000002728287221 */ /* 0x000fe20000000000 */
[----:B------:R-:W-:Y:S03]  /*2a7d0*/  LDS R12, [R16+0x3800] ;  /* 0x00380000100c7984 */ /* 0x000fe60000000800 */
[----:B------:R-:W-:Y:S01]  /*2a7e0*/  HMMA.1688.F32.TF32 R108, R84, R4, R108 ;  /* 0x00000004546c723c */ /* 0x000fe2000008106c */
[----:B------:R-:W3:Y:S04]  /*2a7f0*/  LDS R13, [R16+0x3c00] ;  /* 0x003c0000100d7984 */ /* 0x000ee80000000800 */
[----:B------:R-:W-:Y:S02]  /*2a800*/  LDS R30, [R19+0x3800] ;  /* 0x00380000131e7984 */ /* 0x000fe40000000800 */
[----:B------:R-:W-:-:S02]  /*2a810*/  SEL R4, R18, R137, !P0 ;  /* 0x0000008912047207 */ /* 0x000fc40004000000 */
[----:B------:R-:W-:Y:S01]  /*2a820*/  SEL R5, R17, R20, !P0 ;  /* 0x0000001411057207 */ /* 0x000fe20004000000 */
[----:B------:R-:W-:Y:S01]  /*2a830*/  HMMA.1688.F32.TF32 R36, R244, R24, R112 ;  /* 0x00000018f424723c */ /* 0x000fe20000081070 */
[----:B------:R4:W-:Y:S01]  /*2a840*/  LDS R31, [R19+0x3c00] ;  /* 0x003c0000131f7984 */ /* 0x0009e20000000800 */
[----:B------:R-:W-:-:S03]  /*2a850*/  FADD R0, R0, R163 ;  /* 0x000000a300007221 */ /* 0x000fc60000000000 */
[----:B------:R-:W-:Y:S03]  /*2a860*/  LDS R10, [R14+0x3800] ;  /* 0x003800000e0a7984 */ /* 0x000fe60000000800 */
[----:B----4-:R-:W-:Y:S01]  /*2a870*/  HMMA.1688.F32.TF32 R16, R4, R24, R52 ;  /* 0x000000180410723c */ /* 0x010fe20000081034 */
[----:B------:R-:W-:Y:S01]  /*2a880*/  FADD R43, R43, R0 ;  /* 0x000000002b2b7221 */ /* 0x000fe20000000000 */
[----:B------:R-:W-:Y:S01]  /*2a890*/  FADD R34, R35, R34 ;  /* 0x0000002223227221 */ /* 0x000fe20000000000 */
[----:B------:R-:W-:Y:S01]  /*2a8a0*/  FADD R46, R11, R46 ;  /* 0x0000002e0b2e7221 */ /* 0x000fe20000000000 */
[----:B------:R-:W-:Y:S01]  /*2a8b0*/  FADD R40, R9, R40 ;  /* 0x0000002809287221 */ /* 0x000fe20000000000 */
[----:B------:R-:W4:Y:S01]  /*2a8c0*/  LDS R11, [R14+0x3c00] ;  /* 0x003c00000e0b7984 */ /* 0x000f220000000800 */
[----:B------:R-:W-:Y:S01]  /*2a8d0*/  FADD R43, R44, R43 ;  /* 0x0000002b2c2b7221 */ /* 0x000fe20000000000 */
[----:B------:R-:W-:Y:S01]  /*2a8e0*/  FADD R41, R41, R34 ;  /* 0x0000002229297221 */ /* 0x000fe20000000000 */
[----:B------:R-:W-:Y:S01]  /*2a8f0*/  FADD R40, R15, R40 ;  /* 0x000000280f287221 */ /* 0x000fe20000000000 */
[----:B------:R-:W-:Y:S01]  /*2a900*/  LDS R14, [R23+0x3800] ;  /* 0x00380000170e7984 */ /* 0x000fe20000000800 */
[----:B------:R-:W-:Y:S01]  /*2a910*/  FADD R124, R124, R43 ;  /* 0x0000002b7c7c7221 */ /* 0x000fe20000000000 */
[----:B------:R-:W-:-:S02]  /*2a920*/  FADD R42, R42, R41 ;  /* 0x000000292a2a7221 */ /* 0x000fc40000000000 */
[----:B------:R0:W1:Y:S01]  /*2a930*/  LDS R15, [R23+0x3c00] ;  /* 0x003c0000170f7984 */ /* 0x0000620000000800 */
[----:B------:R-:W-:-:S03]  /*2a940*/  FADD R124, R21, R124 ;  /* 0x0000007c157c7221 */ /* 0x000fc60000000000 */
[----:B------:R-:W-:Y:S01]  /*2a950*/  STL.64 [R1+0x1b0], R36 ;  /* 0x0001b02401007387 */ /* 0x000fe20000100a00 */
[----:B------:R-:W-:-:S03]  /*2a960*/  FADD R42, R29, R42 ;  /* 0x0000002a1d2a7221 */ /* 0x000fc60000000000 */
[----:B------:R2:W-:Y:S01]  /*2a970*/  STL.64 [R1+0x1b8], R38 ;  /* 0x0001b82601007387 */ /* 0x0005e20000100a00 */
[-C--:B0-----:R-:W-:Y:S01]  /*2a980*/  HMMA.1688.F32.TF32 R20, R4, R26.reuse, R60 ;  /* 0x0000001a0414723c */ /* 0x081fe2000008103c */
[----:B------:R-:W-:Y:S02]  /*2a990*/  FADD R125, R125, R46 ;  /* 0x0000002e7d7d7221 */ /* 0x000fe40000000000 */
[----:B------:R-:W-:Y:S04]  /*2a9a0*/  LDS R130, [R28+0x7080] ;  /* 0x007080001c827984 */ /* 0x000fe80000000800 */
[----:B------:R-:W0:Y:S01]  /*2a9b0*/  LDS R131, [R28+0x7480] ;  /* 0x007480001c837984 */ /* 0x000e220000000800 */
[----:B--2---:R-:W-:Y:S03]  /*2a9c0*/  HMMA.1688.F32.TF32 R36, R244, R26, R56 ;  /* 0x0000001af424723c */ /* 0x004fe60000081038 */
[----:B------:R-:W-:Y:S01]  /*2a9d0*/  STL.64 [R1+0x1f0], R16 ;  /* 0x0001f01001007387 */ /* 0x000fe20000100a00 */
[----:B------:R-:W-:-:S03]  /*2a9e0*/  FADD R47, R47, R42 ;  /* 0x0000002a2f2f7221 */ /* 0x000fc60000000000 */
[----:B------:R2:W-:Y:S01]  /*2a9f0*/  STL.64 [R1+0x1f8], R18 ;  /* 0x0001f81201007387 */ /* 0x0005e20000100a00 */
[----:B------:R-:W-:Y:S01]  /*2aa00*/  FADD R126, R126, R125 ;  /* 0x0000007d7e7e7221 */ /* 0x000fe20000000000 */
[----:B------:R-:W-:Y:S01]  /*2aa10*/  HMMA.1688.F32.TF32 R76, R84, R90, R76 ;  /* 0x0000005a544c723c */ /* 0x000fe2000008104c */
[----:B------:R-:W-:Y:S01]  /*2aa20*/  FADD R40, R127, R40 ;  /* 0x000000287f287221 */ /* 0x000fe20000000000 */
[----:B------:R-:W-:-:S06]  /*2aa30*/  FADD R47, R136, R47 ;  /* 0x0000002f882f7221 */ /* 0x000fcc0000000000 */
[----:B--2---:R-:W-:Y:S01]  /*2aa40*/  HMMA.1688.F32.TF32 R16, R244, R32, R64 ;  /* 0x00000020f410723c */ /* 0x004fe20000081040 */
[----:B------:R-:W-:Y:S01]  /*2aa50*/  FADD R143, R143, R124 ;  /* 0x0000007c8f8f7221 */ /* 0x000fe20000000000 */
[----:B------:R-:W-:Y:S01]  /*2aa60*/  FADD R153, R153, R126 ;  /* 0x0000007e99997221 */ /* 0x000fe20000000000 */
[----:B------:R-:W-:-:S05]  /*2aa70*/  FADD R135, R135, R40 ;  /* 0x0000002887877221 */ /* 0x000fca0000000000 */
[----:B-1----:R-:W-:Y:S01]  /*2aa80*/  HMMA.1688.F32.TF32 R100, R84, R88, R100 ;  /* 0x000000585464723c */ /* 0x002fe20000081064 */
[----:B------:R-:W-:Y:S01]  /*2aa90*/  FADD R142, R142, R47 ;  /* 0x0000002f8e8e7221 */ /* 0x000fe20000000000 */
[----:B------:R-:W-:Y:S01]  /*2aaa0*/  FADD R152, R152, R143 ;  /* 0x0000008f98987221 */ /* 0x000fe20000000000 */
[----:B------:R-:W-:-:S05]  /*2aab0*/  FADD R154, R154, R153 ;  /* 0x000000999a9a7221 */ /* 0x000fca0000000000 */
[-C--:B------:R-:W-:Y:S01]  /*2aac0*/  HMMA.1688.F32.TF32 R116, R84, R2.reuse, R116 ;  /* 0x000000025474723c */ /* 0x080fe20000081074 */
        /* <DEDUP_REMOVED lines=8> */
[----:B------:R-:W-:Y:S01]  /*2ab50*/  STL.64 [R1+0x1a0], R36 ;  /* 0x0001a02401007387 */ /* 0x000fe20000100a00 */
[----:B------:R-:W-:Y:S03]  /*2ab60*/  HMMA.1688.F32.TF32 R120, R48, R2, R120 ;  /* 0x000000023078723c */ /* 0x000fe60000081078 */
[----:B------:R-:W-:Y:S04]  /*2ab70*/  STL.64 [R1+0x1a8], R38 ;  /* 0x0001a82601007387 */ /* 0x000fe80000100a00 */
[----:B------:R-:W-:Y:S04]  /*2ab80*/  STL.64 [R1+0x1e0], R20 ;  /* 0x0001e01401007387 */ /* 0x000fe80000100a00 */
[----:B------:R-:W-:Y:S04]  /*2ab90*/  STL.64 [R1+0x1e8], R22 ;  /* 0x0001e81601007387 */ /* 0x000fe80000100a00 */
[----:B------:R-:W1:Y:S04]  /*2aba0*/  SHFL.BFLY PT, R3, R160, 0x2, 0x1f ;  /* 0x0c401f00a0037f89 */ /* 0x000e6800000e0000 */
[----:B------:R-:W2:Y:S04]  /*2abb0*/  SHFL.BFLY PT, R0, R161, 0x2, 0x1f ;  /* 0x0c401f00a1007f89 */ /* 0x000ea800000e0000 */
[----:B------:R-:W-:Y:S04]  /*2abc0*/  STL.64 [R1+0x180], R16 ;  /* 0x0001801001007387 */ /* 0x000fe80000100a00 */
[----:B------:R-:W0:Y:S04]  /*2abd0*/  SHFL.BFLY PT, R2, R45, 0x2, 0x1f ;  /* 0x0c401f002d027f89 */ /* 0x000e2800000e0000 */
[----:B------:R-:W0:Y:S04]  /*2abe0*/  SHFL.BFLY PT, R8, R133, 0x2, 0x1f ;  /* 0x0c401f0085087f89 */ /* 0x000e2800000e0000 */
[----:B------:R1:W-:Y:S01]  /*2abf0*/  STL.64 [R1+0x188], R18 ;  /* 0x0001881201007387 */ /* 0x0003e20000100a00 */
[C---:B---3--:R-:W-:Y:S08]  /*2ac00*/  HMMA.1688.F32.TF32 R232, R4.reuse, R12, R100 ;  /* 0x0000000c04e8723c */ /* 0x048ff00000081064 */
[C---:B-1----:R-:W-:Y:S08]  /*2ac10*/  HMMA.1688.F32.TF32 R16, R4.reuse, R32, R68 ;  /* 0x000000200410723c */ /* 0x042ff00000081044 */
[C---:B----4-:R-:W-:Y:S08]  /*2ac20*/  HMMA.1688.F32.TF32 R32, R4.reuse, R10, R76 ;  /* 0x0000000a0420723c */ /* 0x050ff0000008104c */
[C---:B------:R-:W-:Y:S08]  /*2ac30*/  HMMA.1688.F32.TF32 R228, R4.reuse, R30, R108 ;  /* 0x0000001e04e4723c */ /* 0x040ff0000008106c */
[----:B------:R-:W-:Y:S08]  /*2ac40*/  HMMA.1688.F32.TF32 R224, R4, R14, R116 ;  /* 0x0000000e04e0723c */ /* 0x000ff00000081074 */
[C---:B------:R-:W-:Y:S08]  /*2ac50*/  HMMA.1688.F32.TF32 R72, R48.reuse, R90, R72 ;  /* 0x0000005a3048723c */ /* 0x040ff00000081048 */
[C---:B0-----:R-:W-:Y:S08]  /*2ac60*/  HMMA.1688.F32.TF32 R80, R48.reuse, R130, R80 ;  /* 0x000000823050723c */ /* 0x041ff00000081050 */
[----:B------:R-:W-:Y:S01]  /*2ac70*/  HMMA.1688.F32.TF32 R96, R48, R88, R96 ;  /* 0x000000583060723c */ /* 0x000fe20000081060 */
[----:B------:R-:W-:Y:S01]  /*2ac80*/  FADD R3, R160, R3 ;  /* 0x00000003a0037221 */ /* 0x000fe20000000000 */
[----:B--2---:R-:W-:Y:S01]  /*2ac90*/  FADD R0, R161, R0 ;  /* 0x00000000a1007221 */ /* 0x004fe20000000000 */
[----:B------:R-:W-:Y:S01]  /*2aca0*/  FADD R45, R45, R2 ;  /* 0x000000022d2d7221 */ /* 0x000fe20000000000 */
[----:B------:R-:W-:Y:S01]  /*2acb0*/  FADD R133, R133, R8 ;  /* 0x0000000885857221 */ /* 0x000fe20000000000 */
[----:B------:R-:W-:Y:S04]  /*2acc0*/  STL.64 [R1+0x1d0], R16 ;  /* 0x0001d01001007387 */ /* 0x000fe80000100a00 */
[----:B------:R0:W-:Y:S01]  /*2acd0*/  STL.64 [R1+0x1d8], R18 ;  /* 0x0001d81201007387 */ /* 0x0001e20000100a00 */
[----:B------:R-:W-:Y:S03]  /*2ace0*/  HMMA.1688.F32.TF32 R92, R84, R130, R92 ;  /* 0x00000082545c723c */ /* 0x000fe6000008105c */
[----:B------:R-:W-:Y:S01]  /*2acf0*/  STL.64 [R1+0x1c0], R32 ;  /* 0x0001c02001007387 */ /* 0x000fe20000100a00 */
[----:B------:R-:W-:-:S03]  /*2ad00*/  IMAD.MOV.U32 R222, RZ, RZ, R147 ;  /* 0x000000ffffde7224 */ /* 0x000fc600078e0093 */
[----:B------:R-:W-:Y:S01]  /*2ad10*/  STL.64 [R1+0x1c8], R34 ;  /* 0x0001c82201007387 */ /* 0x000fe20000100a00 */
[----:B------:R-:W-:-:S03]  /*2ad20*/  IMAD.MOV.U32 R223, RZ, RZ, R149 ;  /* 0x000000ffffdf7224 */ /* 0x000fc600078e0095 */
[----:B------:R-:W1:Y:S04]  /*2ad30*/  SHFL.BFLY PT, R2, R3, 0x1, 0x1f ;  /* 0x0c201f0003027f89 */ /* 0x000e6800000e0000 */
[----:B------:R-:W-:Y:S04]  /*2ad40*/  SHFL.BFLY PT, R9, R0, 0x1, 0x1f ;  /* 0x0c201f0000097f89 */ /* 0x000fe800000e0000 */
[----:B------:R-:W-:Y:S01]  /*2ad50*/  STL.64 [R1], R232 ;  /* 0x000000e801007387 */ /* 0x000fe20000100a00 */
[----:B------:R-:W-:-:S03]  /*2ad60*/  IMAD.MOV.U32 R252, RZ, RZ, R150 ;  /* 0x000000fffffc7224 */ /* 0x000fc600078e0096 */
[----:B------:R-:W-:Y:S04]  /*2ad70*/  SHFL.BFLY PT, R8, R45, 0x1, 0x1f ;  /* 0x0c201f002d087f89 */ /* 0x000fe800000e0000 */
[----:B------:R-:W2:Y:S04]  /*2ad80*/  SHFL.BFLY PT, R24, R133, 0x1, 0x1f ;  /* 0x0c201f0085187f89 */ /* 0x000ea800000e0000 */
[----:B------:R3:W-:Y:S04]  /*2ad90*/  STL.64 [R1+0x8], R234 ;  /* 0x000008ea01007387 */ /* 0x0007e80000100a00 */
[----:B------:R3:W-:Y:S04]  /*2ada0*/  STL.64 [R1+0x10], R228 ;  /* 0x000010e401007387 */ /* 0x0007e80000100a00 */
[----:B------:R3:W-:Y:S04]  /*2adb0*/  STL.64 [R1+0x18], R230 ;  /* 0x000018e601007387 */ /* 0x0007e80000100a00 */
[----:B------:R3:W-:Y:S04]  /*2adc0*/  STL.64 [R1+0x20], R224 ;  /* 0x000020e001007387 */ /* 0x0007e80000100a00 */
[----:B------:R3:W-:Y:S04]  /*2add0*/  STL.64 [R1+0x28], R226 ;  /* 0x000028e201007387 */ /* 0x0007e80000100a00 */
[----:B------:R3:W-:Y:S01]  /*2ade0*/  STL [R1+0x4fc], R151 ;  /* 0x0004fc9701007387 */ /* 0x0007e20000100800 */
[C---:B0-----:R-:W-:Y:S03]  /*2adf0*/  HMMA.1688.F32.TF32 R16, R244.reuse, R10, R72 ;  /* 0x0000000af410723c */ /* 0x041fe60000081048 */
[----:B------:R3:W-:Y:S04]  /*2ae00*/  STL [R1+0x4f0], R222 ;  /* 0x0004f0de01007387 */ /* 0x0007e80000100800 */
[----:B------:R3:W-:Y:S01]  /*2ae10*/  STL [R1+0x4f4], R223 ;  /* 0x0004f4df01007387 */ /* 0x0007e20000100800 */
[C---:B------:R-:W-:Y:S03]  /*2ae20*/  HMMA.1688.F32.TF32 R20, R244.reuse, R248, R80 ;  /* 0x000000f8f414723c */ /* 0x040fe60000081050 */
[----:B------:R3:W-:Y:S05]  /*2ae30*/  STL [R1+0x4f8], R252 ;  /* 0x0004f8fc01007387 */ /* 0x0007ea0000100800 */
[C---:B------:R-:W-:Y:S08]  /*2ae40*/  HMMA.1688.F32.TF32 R236, R244.reuse, R12, R96 ;  /* 0x0000000cf4ec723c */ /* 0x040ff00000081060 */
[C---:B------:R-:W-:Y:S08]  /*2ae50*/  HMMA.1688.F32.TF32 R240, R244.reuse, R30, R104 ;  /* 0x0000001ef4f0723c */ /* 0x040ff00000081068 */
[----:B------:R-:W-:Y:S01]  /*2ae60*/  HMMA.1688.F32.TF32 R244, R244, R14, R120 ;  /* 0x0000000ef4f4723c */ /* 0x000fe20000081078 */
[----:B-1----:R-:W-:Y:S01]  /*2ae70*/  FADD R2, R3, R2 ;  /* 0x0000000203027221 */ /* 0x002fe20000000000 */
[----:B--2---:R-:W-:-:S06]  /*2ae80*/  FADD R3, R133, R24 ;  /* 0x0000001885037221 */ /* 0x004fcc0000000000 */
[----:B------:R-:W-:Y:S01]  /*2ae90*/  HMMA.1688.F32.TF32 R248, R4, R248, R92 ;  /* 0x000000f804f8723c */ /* 0x000fe2000008105c */
[----:B------:R-:W-:Y:S01]  /*2aea0*/  FFMA R217, R217, R159, R2 ;  /* 0x0000009fd9d97223 */ /* 0x000fe20000000002 */
[----:B------:R-:W-:-:S05]  /*2aeb0*/  FFMA R214, R214, R156, R3 ;  /* 0x0000009cd6d67223 */ /* 0x000fca0000000003 */
[----:B------:R-:W-:Y:S01]  /*2aec0*/  FADD R5, R0, R9 ;  /* 0x0000000900057221 */ /* 0x000fe20000000000 */
[----:B------:R-:W-:-:S03]  /*2aed0*/  FADD R0, R45, R8 ;  /* 0x000000082d007221 */ /* 0x000fc60000000000 */
[----:B------:R-:W-:Y:S01]  /*2aee0*/  FFMA R216, R216, R158, R5 ;  /* 0x0000009ed8d87223 */ /* 0x000fe20000000005 */
[----:B------:R-:W-:Y:S01]  /*2aef0*/  FFMA R215, R215, R157, R0 ;  /* 0x0000009dd7d77223 */ /* 0x000fe20000000000 */
.L_x_5:
[----:B---3--:R-:W2:Y:S04]  /*2af00*/  LDL.LU R38, [R1+0x4fc] ;  /* 0x0004fc0001267983 */ /* 0x008ea80000300800 */
[----:B------:R-:W3:Y:S04]  /*2af10*/  LDL.LU R32, [R1+0x188] ;  /* 0x0001880001207983 */ /* 0x000ee80000300800 */
        /* <DEDUP_REMOVED lines=23> */
[----:B-----5:R-:W4:Y:S04]  /*2b090*/  LDL.LU R4, [R1+0x1e4] ;  /* 0x0001e40001047983 */ /* 0x020f280000300800 */
[----:B------:R-:W4:Y:S04]  /*2b0a0*/  LDL.LU R3, [R1+0x1e8] ;  /* 0x0001e80001037983 */ /* 0x000f280000300800 */
[----:B------:R-:W4:Y:S04]  /*2b0b0*/  LDL.LU R2, [R1+0x1ec] ;  /* 0x0001ec0001027983 */ /* 0x000f280000300800 */
[----:B------:R-:W4:Y:S01]  /*2b0c0*/  LDL.LU R0, [R1+0x1e0] ;  /* 0x0001e00001007983 */ /* 0x000f220000300800 */
[----:B------:R-:W-:Y:S01]  /*2b0d0*/  UIMAD.WIDE UR4, UR61, 0x40, URZ ;  /* 0x000000403d0478a5 */ /* 0x000fe2000f8e023f */
[----:B------:R-:W-:Y:S01]  /*2b0e0*/  IMAD.SHL.U32 R57, R221, 0x2, RZ ;  /* 0x00000002dd397824 */ /* 0x000fe200078e00ff */
[----:B------:R-:W-:Y:S01]  /*2b0f0*/  UIADD3 UR56, UR58, UR56, URZ ;  /* 0x000000383a387290 */ /* 0x000fe2000fffe03f */
[----:B------:R-:W0:Y:S01]  /*2b100*/  S2R R11, SR_TID.X ;  /* 0x00000000000b7919 */ /* 0x000e220000002100 */
[----:B------:R-:W-:Y:S01]  /*2b110*/  UMOV UR8, 0x4 ;  /* 0x0000000400087882 */ /* 0x000fe20000000000 */
[----:B------:R-:W-:Y:S01]  /*2b120*/  LOP3.LUT R206, R206, UR60, RZ, 0xfc, !PT ;  /* 0x0000003ccece7c12 */ /* 0x000fe2000f8efcff */
[----:B------:R-:W-:Y:S01]  /*2b130*/  USHF.L.U32 UR56, UR56, 0x8, URZ ;  /* 0x0000000838387899 */ /* 0x000fe2000800063f */
[----:B------:R-:W-:Y:S01]  /*2b140*/  LOP3.LUT R57, R57, 0x6, RZ, 0xc0, !PT ;  /* 0x0000000639397812 */ /* 0x000fe200078ec0ff */
[----:B------:R-:W-:Y:S01]  /*2b150*/  ULDC.64 UR6, c[0x0][0x178] ;  /* 0x00005e0000067ab9 */ /* 0x000fe20000000a00 */
[----:B------:R-:W-:Y:S01]  /*2b160*/  IMAD.MOV.U32 R83, RZ, RZ, 0x4 ;  /* 0x00000004ff537424 */ /* 0x000fe200078e00ff */
[----:B--2---:R1:W-:Y:S04]  /*2b170*/  STS [R196], R38 ;  /* 0x00000026c4007388 */ /* 0x0043e80000000800 */
[----:B------:R-:W-:Y:S01]  /*2b180*/  STS [R208], R252 ;  /* 0x000000fcd0007388 */ /* 0x000fe20000000800 */
[----:B---3--:R-:W-:-:S02]  /*2b190*/  IMAD.MOV.U32 R50, RZ, RZ, R32 ;  /* 0x000000ffff327224 */ /* 0x008fc400078e0020 */
[----:B------:R-:W-:Y:S01]  /*2b1a0*/  IMAD.IADD R32, R211, 0x1, R207 ;  /* 0x00000001d3207824 */ /* 0x000fe200078e02cf */
[----:B------:R-:W-:Y:S01]  /*2b1b0*/  STS [R196+0x80], R223 ;  /* 0x000080dfc4007388 */ /* 0x000fe20000000800 */
[----:B----4-:R-:W-:-:S03]  /*2b1c0*/  IMAD.MOV.U32 R51, RZ, RZ, R12 ;  /* 0x000000ffff337224 */ /* 0x010fc600078e000c */
[----:B------:R-:W-:Y:S01]  /*2b1d0*/  STS [R196+0xa0], R222 ;  /* 0x0000a0dec4007388 */ /* 0x000fe20000000800 */
[----:B-1----:R-:W-:Y:S02]  /*2b1e0*/  IMAD.MOV.U32 R38, RZ, RZ, R37 ;  /* 0x000000ffff267224 */ /* 0x002fe400078e0025 */
[----:B------:R-:W-:Y:S02]  /*2b1f0*/  IMAD.MOV.U32 R37, RZ, RZ, R36 ;  /* 0x000000ffff257224 */ /* 0x000fe400078e0024 */
[----:B------:R-:W-:Y:S02]  /*2b200*/  IMAD.MOV.U32 R40, RZ, RZ, R38 ;  /* 0x000000ffff287224 */ /* 0x000fe400078e0026 */
[----:B------:R-:W-:Y:S02]  /*2b210*/  IMAD.MOV.U32 R36, RZ, RZ, R35 ;  /* 0x000000ffff247224 */ /* 0x000fe400078e0023 */
        /* <DEDUP_REMOVED lines=15> */
[----:B------:R-:W-:Y:S01]  /*2b310*/  IMAD.MOV.U32 R48, RZ, RZ, R6 ;  /* 0x000000ffff307224 */ /* 0x000fe200078e0006 */
[----:B------:R-:W-:Y:S01]  /*2b320*/  LOP3.LUT R6, R207, 0x300, RZ, 0xfc, !PT ;  /* 0x00000300cf067812 */ /* 0x000fe200078efcff */
        /* <DEDUP_REMOVED lines=9> */
[----:B------:R-:W-:Y:S01]  /*2b3c0*/  IMAD.MOV.U32 R26, RZ, RZ, R13 ;  /* 0x000000ffff1a7224 */ /* 0x000fe200078e000d */
[----:B0-----:R-:W-:Y:S01]  /*2b3d0*/  LOP3.LUT R13, R11, 0x3f, RZ, 0xc0, !PT ;  /* 0x0000003f0b0d7812 */ /* 0x001fe200078ec0ff */
        /* <DEDUP_REMOVED lines=9> */
[----:B------:R-:W-:Y:S01]  /*2b470*/  IMAD.MOV.U32 R33, RZ, RZ, R5 ;  /* 0x000000ffff217224 */ /* 0x000fe200078e0005 */
[----:B------:R-:W-:Y:S01]  /*2b480*/  BAR.SYNC.DEFER_BLOCKING 0x0 ;  /* 0x0000000000007b1d */ /* 0x000fe20000010000 */
[----:B------:R-:W-:Y:S02]  /*2b490*/  IMAD.MOV.U32 R84, RZ, RZ, R25 ;  /* 0x000000ffff547224 */ /* 0x000fe400078e0019 */
[----:B------:R-:W-:Y:S01]  /*2b4a0*/  IMAD.MOV.U32 R28, RZ, RZ, R4 ;  /* 0x000000ffff1c7224 */ /* 0x000fe200078e0004 */
[----:B------:R-:W-:Y:S01]  /*2b4b0*/  LOP3.LUT R4, R221, 0x1, RZ, 0xc0, !PT ;  /* 0x00000001dd047812 */ /* 0x000fe200078ec0ff */
[----:B------:R-:W-:-:S02]  /*2b4c0*/  IMAD.MOV.U32 R65, RZ, RZ, R33 ;  /* 0x000000ffff417224 */ /* 0x000fc400078e0021 */
[----:B------:R-:W-:Y:S02]  /*2b4d0*/  IMAD.MOV.U32 R27, RZ, RZ, R3 ;  /* 0x000000ffff1b7224 */ /* 0x000fe400078e0003 */
[----:B------:R-:W-:Y:S02]  /*2b4e0*/  IMAD.U32 R3, RZ, RZ, UR5 ;  /* 0x00000005ff037e24 */ /* 0x000fe4000f8e00ff */
[----:B------:R-:W-:Y:S02]  /*2b4f0*/  IMAD.MOV.U32 R26, RZ, RZ, R2 ;  /* 0x000000ffff1a7224 */ /* 0x000fe400078e0002 */
[----:B------:R-:W-:Y:S01]  /*2b500*/  IMAD.U32 R2, RZ, RZ, UR4 ;  /* 0x00000004ff027e24 */ /* 0x000fe2000f8e00ff */
[----:B------:R-:W-:Y:S01]  /*2b510*/  UIMAD.WIDE UR4, UR56, UR8, UR6 ;  /* 0x00000008380472a5 */ /* 0x000fe2000f8e0206 */
[----:B------:R-:W-:Y:S01]  /*2b520*/  IMAD.MOV.U32 R29, RZ, RZ, R0 ;  /* 0x000000ffff1d7224 */ /* 0x000fe200078e0000 */
[----:B------:R-:W-:Y:S01]  /*2b530*/  LOP3.LUT R0, R221, 0x2, RZ, 0xc0, !PT ;  /* 0x00000002dd007812 */ /* 0x000fe200078ec0ff */
[----:B------:R-:W-:Y:S01]  /*2b540*/  IMAD.MOV.U32 R70, RZ, RZ, R27 ;  /* 0x000000ffff467224 */ /* 0x000fe200078e001b */
[----:B------:R-:W-:Y:S01]  /*2b550*/  LOP3.LUT R7, R2, 0x3f, R221, 0xf8, !PT ;  /* 0x0000003f02077812 */ /* 0x000fe200078ef8dd */
[----:B------:R-:W-:-:S02]  /*2b560*/  IMAD.MOV.U32 R68, RZ, RZ, R29 ;  /* 0x000000ffff447224 */ /* 0x000fc400078e001d */
[----:B------:R-:W-:Y:S01]  /*2b570*/  IMAD.MOV.U32 R86, RZ, RZ, R15 ;  /* 0x000000ffff567224 */ /* 0x000fe200078e000f */
[C---:B------:R-:W-:Y:S01]  /*2b580*/  SHF.L.U64.HI R10, R7.reuse, 0x2, R3 ;  /* 0x00000002070a7819 */ /* 0x040fe20000010203 */
[----:B------:R-:W-:Y:S01]  /*2b590*/  IMAD.SHL.U32 R9, R7, 0x4, RZ ;  /* 0x0000000407097824 */ /* 0x000fe200078e00ff */
[----:B------:R-:W0:Y:S01]  /*2b5a0*/  LDS R5, [R13.X4] ;  /* 0x000000000d057984 */ /* 0x000e220000004800 */
[----:B------:R-:W-:Y:S01]  /*2b5b0*/  IMAD.SHL.U32 R7, R0, 0x4, RZ ;  /* 0x0000000400077824 */ /* 0x000fe200078e00ff */
[----:B------:R-:W-:Y:S01]  /*2b5c0*/  LOP3.LUT R0, R207, 0x200, RZ, 0xfc, !PT ;  /* 0x00000200cf007812 */ /* 0x000fe200078efcff */
[----:B------:R-:W-:Y:S01]  /*2b5d0*/  IMAD.IADD R36, R210, 0x1, R213 ;  /* 0x00000001d2247824 */ /* 0x000fe200078e02d5 */
[----:B------:R-:W-:Y:S01]  /*2b5e0*/  IADD3 R2, P0, R9, UR4, RZ ;  /* 0x0000000409027c10 */ /* 0x000fe2000ff1e0ff */
[----:B------:R-:W-:Y:S01]  /*2b5f0*/  IMAD R8, R4, 0x4, R7 ;  /* 0x0000000404087824 */ /* 0x000fe200078e0207 */
[----:B------:R-:W-:Y:S01]  /*2b600*/  LOP3.LUT R7, R221, 0x4, RZ, 0xc0, !PT ;  /* 0x00000004dd077812 */ /* 0x000fe200078ec0ff */
[----:B------:R-:W-:Y:S01]  /*2b610*/  IMAD.MOV.U32 R67, RZ, RZ, R30 ;  /* 0x000000ffff437224 */ /* 0x000fe200078e001e */
[----:B------:R-:W-:Y:S01]  /*2b620*/  IADD3.X R3, R10, UR5, RZ, P0, !PT ;  /* 0x000000050a037c10 */ /* 0x000fe200087fe4ff */
[----:B------:R-:W-:Y:S01]  /*2b630*/  ULDC.64 UR4, c[0x0][0x180] ;  /* 0x0000600000047ab9 */ /* 0x000fe20000000a00 */
[----:B------:R-:W-:Y:S01]  /*2b640*/  SHF.R.U32.HI R4, RZ, 0x2, R0 ;  /* 0x00000002ff047819 */ /* 0x000fe20000011600 */
[----:B------:R-:W-:Y:S01]  /*2b650*/  IMAD.SHL.U32 R7, R7, 0x4, RZ ;  /* 0x0000000407077824 */ /* 0x000fe200078e00ff */
[----:B------:R-:W-:Y:S01]  /*2b660*/  UIMAD.WIDE UR4, UR56, UR8, UR4 ;  /* 0x00000008380472a5 */ /* 0x000fe2000f8e0204 */
[----:B------:R-:W-:-:S02]  /*2b670*/  IMAD.MOV.U32 R69, RZ, RZ, R28 ;  /* 0x000000ffff457224 */ /* 0x000fc400078e001c */
[----:B------:R-:W-:Y:S01]  /*2b680*/  IMAD.IADD R12, R8, 0x1, R7 ;  /* 0x00000001080c7824 */ /* 0x000fe200078e0207 */
[----:B------:R-:W-:Y:S01]  /*2b690*/  LOP3.LUT R8, R207, 0x600, RZ, 0xfc, !PT ;  /* 0x00000600cf087812 */ /* 0x000fe200078efcff */
[----:B------:R-:W-:Y:S02]  /*2b6a0*/  IMAD.MOV.U32 R71, RZ, RZ, R26 ;  /* 0x000000ffff477224 */ /* 0x000fe400078e001a */
[----:B------:R-:W-:Y:S02]  /*2b6b0*/  IMAD.MOV.U32 R85, RZ, RZ, R24 ;  /* 0x000000ffff557224 */ /* 0x000fe400078e0018 */
[----:B------:R-:W-:Y:S02]  /*2b6c0*/  IMAD.MOV.U32 R87, RZ, RZ, R14 ;  /* 0x000000ffff577224 */ /* 0x000fe400078e000e */
[----:B------:R-:W-:Y:S01]  /*2b6d0*/  IMAD.MOV.U32 R64, RZ, RZ, R34 ;  /* 0x000000ffff407224 */ /* 0x000fe200078e0022 */
[----:B0-----:R0:W-:Y:S04]  /*2b6e0*/  STG.E [R2.64], R5 ;  /* 0x0000000502007986 */ /* 0x0011e8000c10190a */
[----:B------:R-:W-:Y:S01]  /*2b6f0*/  BAR.SYNC.DEFER_BLOCKING 0x0 ;  /* 0x0000000000007b1d */ /* 0x000fe20000010000 */
[----:B0-----:R-:W-:-:S02]  /*2b700*/  SHF.R.U32.HI R2, RZ, 0x2, R6 ;  /* 0x00000002ff027819 */ /* 0x001fc40000011606 */
[----:B------:R-:W-:Y:S02]  /*2b710*/  LOP3.LUT R3, R4, 0xb0, RZ, 0xc0, !PT ;  /* 0x000000b004037812 */ /* 0x000fe400078ec0ff */
[----:B------:R-:W-:Y:S02]  /*2b720*/  LOP3.LUT R7, R2, 0xf0, RZ, 0xc0, !PT ;  /* 0x000000f002077812 */ /* 0x000fe400078ec0ff */
[C---:B------:R-:W-:Y:S01]  /*2b730*/  LOP3.LUT R2, R207.reuse, 0x400, RZ, 0xfc, !PT ;  /* 0x00000400cf027812 */ /* 0x040fe200078efcff */
[----:B------:R-:W-:Y:S01]  /*2b740*/  IMAD R40, R0, 0x4, R3 ;  /* 0x0000000400287824 */ /* 0x000fe200078e0203 */
[C---:B------:R-:W-:Y:S01]  /*2b750*/  LOP3.LUT R4, R207.reuse, 0x500, RZ, 0xfc, !PT ;  /* 0x00000500cf047812 */ /* 0x040fe200078efcff */
[----:B------:R-:W-:Y:S01]  /*2b760*/  IMAD R52, R6, 0x4, R7 ;  /* 0x0000000406347824 */ /* 0x000fe200078e0207 */
[----:B------:R-:W-:Y:S02]  /*2b770*/  SHF.R.U32.HI R0, RZ, 0x2, R2 ;  /* 0x00000002ff007819 */ /* 0x000fe40000011602 */
[----:B------:R-:W-:-:S02]  /*2b780*/  LOP3.LUT R207, R207, 0x700, RZ, 0xfc, !PT ;  /* 0x00000700cfcf7812 */ /* 0x000fc400078efcff */
[----:B------:R-:W-:Y:S01]  /*2b790*/  LOP3.LUT R3, R0, 0x130, RZ, 0xc0, !PT ;  /* 0x0000013000037812 */ /* 0x000fe200078ec0ff */
[----:B------:R-:W-:Y:S01]  /*2b7a0*/  STS [R196], R217 ;  /* 0x000000d9c4007388 */ /* 0x000fe20000000800 */
[----:B------:R-:W-:-:S03]  /*2b7b0*/  SHF.R.U32.HI R0, RZ, 0x2, R8 ;  /* 0x00000002ff007819 */ /* 0x000fc60000011608 */
[----:B------:R-:W-:Y:S01]  /*2b7c0*/  IMAD R53, R2, 0x4, R3 ;  /* 0x0000000402357824 */ /* 0x000fe200078e0203 */
[----:B------:R-:W-:Y:S01]  /*2b7d0*/  STS [R208], R216 ;  /* 0x000000d8d0007388 */ /* 0x000fe20000000800 */
[----:B------:R-:W-:Y:S02]  /*2b7e0*/  LOP3.LUT R3, R0, 0x1b0, RZ, 0xc0, !PT ;  /* 0x000001b000037812 */ /* 0x000fe400078ec0ff */
[----:B------:R-:W-:Y:S01]  /*2b7f0*/  SHF.R.U32.HI R6, RZ, 0x2, R4 ;  /* 0x00000002ff067819 */ /* 0x000fe20000011604 */
[----:B------:R-:W-:Y:S01]  /*2b800*/  STS [R196+0x80], R215 ;  /* 0x000080d7c4007388 */ /* 0x000fe20000000800 */
[----:B------:R-:W-:Y:S01]  /*2b810*/  SHF.R.U32.HI R0, RZ, 0x2, R207 ;  /* 0x00000002ff007819 */ /* 0x000fe200000116cf */
[----:B------:R-:W-:Y:S01]  /*2b820*/  IMAD R55, R8, 0x4, R3 ;  /* 0x0000000408377824 */ /* 0x000fe200078e0203 */
[----:B------:R-:W-:Y:S01]  /*2b830*/  LOP3.LUT R7, R6, 0x170, RZ, 0xc0, !PT ;  /* 0x0000017006077812 */ /* 0x000fe200078ec0ff */
[----:B------:R-:W-:Y:S01]  /*2b840*/  STS [R196+0xa0], R214 ;  /* 0x0000a0d6c4007388 */ /* 0x000fe20000000800 */
[----:B------:R-:W-:-:S02]  /*2b850*/  LOP3.LUT R0, R0, 0x1f0, RZ, 0xc0, !PT ;  /* 0x000001f000007812 */ /* 0x000fc400078ec0ff */
[----:B------:R-:W-:Y:S01]  /*2b860*/  LOP3.LUT R2, R206, 0x200, RZ, 0xfc, !PT ;  /* 0x00000200ce027812 */ /* 0x000fe200078efcff */
[----:B------:R-:W-:Y:S01]  /*2b870*/  BAR.SYNC.DEFER_BLOCKING 0x0 ;  /* 0x0000000000007b1d */ /* 0x000fe20000010000 */
[----:B------:R-:W-:Y:S01]  /*2b880*/  IMAD R54, R4, 0x4, R7 ;  /* 0x0000000404367824 */ /* 0x000fe200078e0207 */
[----:B------:R-:W-:Y:S01]  /*2b890*/  LOP3.LUT R4, R11, 0x8, RZ, 0xc0, !PT ;  /* 0x000000080b047812 */ /* 0x000fe200078ec0ff */
[----:B------:R-:W-:Y:S01]  /*2b8a0*/  IMAD R207, R207, 0x4, R0 ;  /* 0x00000004cfcf7824 */ /* 0x000fe200078e0200 */
[----:B------:R-:W-:Y:S01]  /*2b8b0*/  LOP3.LUT R0, R206, R57, RZ, 0xfc, !PT ;  /* 0x00000039ce007212 */ /* 0x000fe200078efcff */
[----:B------:R-:W-:Y:S01]  /*2b8c0*/  IMAD.MOV.U32 R57, RZ, RZ, R43 ;  /* 0x000000ffff397224 */ /* 0x000fe200078e002b */
[----:B------:R-:W-:Y:S02]  /*2b8d0*/  SHF.R.U32.HI R3, RZ, 0x2, R2 ;  /* 0x00000002ff037819 */ /* 0x000fe40000011602 */
[----:B------:R-:W-:Y:S01]  /*2b8e0*/  IADD3 R2, P0, R9, UR4, RZ ;  /* 0x0000000409027c10 */ /* 0x000fe2000ff1e0ff */
[----:B------:R-:W-:Y:S01]  /*2b8f0*/  IMAD.SHL.U32 R7, R0, 0x4, RZ ;  /* 0x0000000400077824 */ /* 0x000fe200078e00ff */
[----:B------:R-:W-:-:S04]  /*2b900*/  LOP3.LUT R0, R3, 0x1fc, RZ, 0xc0, !PT ;  /* 0x000001fc03007812 */ /* 0x000fc800078ec0ff */
[----:B------:R-:W-:Y:S01]  /*2b910*/  LEA.HI R206, R206, R7, RZ, 0x1e ;  /* 0x00000007cece7211 */ /* 0x000fe200078ff0ff */
[----:B------:R-:W-:Y:S01]  /*2b920*/  IMAD.IADD R0, R7, 0x1, R0 ;  /* 0x0000000107007824 */ /* 0x000fe200078e0200 */
[----:B------:R0:W1:Y:S02]  /*2b930*/  LDS R5, [R13.X4] ;  /* 0x000000000d057984 */ /* 0x0000640000004800 */
[----:B0-----:R-:W-:Y:S01]  /*2b940*/  IMAD.SHL.U32 R13, R4, 0x4, RZ ;  /* 0x00000004040d7824 */ /* 0x001fe200078e00ff */
[----:B------:R-:W-:Y:S02]  /*2b950*/  LOP3.LUT R4, R3, 0x1f0, RZ, 0xc0, !PT ;  /* 0x000001f003047812 */ /* 0x000fe400078ec0ff */
[----:B------:R-:W-:Y:S01]  /*2b960*/  IADD3.X R3, R10, UR5, RZ, P0, !PT ;  /* 0x000000050a037c10 */ /* 0x000fe200087fe4ff */
[----:B------:R-:W-:Y:S02]  /*2b970*/  IMAD.IADD R12, R12, 0x1, R13 ;  /* 0x000000010c0c7824 */ /* 0x000fe400078e020d */
[----:B------:R-:W-:-:S02]  /*2b980*/  IMAD.IADD R44, R7, 0x1, R4 ;  /* 0x00000001072c7824 */ /* 0x000fc400078e0204 */
[----:B-1----:R0:W-:Y:S04]  /*2b990*/  STG.E [R2.64], R5 ;  /* 0x0000000502007986 */ /* 0x0021e8000c10190a */
[----:B------:R-:W-:Y:S01]  /*2b9a0*/  BAR.SYNC.DEFER_BLOCKING 0x0 ;  /* 0x0000000000007b1d */ /* 0x000fe20000010000 */
[----:B0-----:R-:W-:-:S04]  /*2b9b0*/  SHF.R.U32.HI R2, RZ, 0x4, R11 ;  /* 0x00000004ff027819 */ /* 0x001fc8000001160b */
[----:B------:R-:W-:-:S04]  /*2b9c0*/  SGXT.U32 R2, R2, 0x2 ;  /* 0x000000020202781a */ /* 0x000fc80000000000 */
[C---:B------:R-:W-:Y:S01]  /*2b9d0*/  LOP3.LUT R27, R2.reuse, 0x4, RZ, 0xfc, !PT ;  /* 0x00000004021b7812 */ /* 0x040fe200078efcff */
[C---:B------:R-:W-:Y:S01]  /*2b9e0*/  IMAD.SHL.U32 R25, R2.reuse, 0x40, RZ ;  /* 0x0000004002197824 */ /* 0x040fe200078e00ff */
[C---:B------:R-:W-:Y:S02]  /*2b9f0*/  LOP3.LUT R3, R2.reuse, 0x10, RZ, 0xfc, !PT ;  /* 0x0000001002037812 */ /* 0x040fe400078efcff */
[C---:B------:R-:W-:Y:S02]  /*2ba00*/  LOP3.LUT R5, R2.reuse, 0xc, RZ, 0xfc, !PT ;  /* 0x0000000c02057812 */ /* 0x040fe400078efcff */
[C---:B------:R-:W-:Y:S01]  /*2ba10*/  LOP3.LUT R7, R2.reuse, 0x28, RZ, 0xfc, !PT ;  /* 0x0000002802077812 */ /* 0x040fe200078efcff */
[--C-:B------:R-:W-:Y:S01]  /*2ba20*/  IMAD R45, R3, 0x40, R12.reuse ;  /* 0x00000040032d7824 */ /* 0x100fe200078e020c */
[----:B------:R-:W-:Y:S01]  /*2ba30*/  STS.64 [R206], R60 ;  /* 0x0000003cce007388 */ /* 0x000fe20000000a00 */
[C---:B------:R-:W-:Y:S01]  /*2ba40*/  LOP3.LUT R9, R2.reuse, 0x14, RZ, 0xfc, !PT ;  /* 0x0000001402097812 */ /* 0x040fe200078efcff */
[--C-:B------:R-:W-:Y:S01]  /*2ba50*/  IMAD R46, R5, 0x40, R12.reuse ;  /* 0x00000040052e7824 */ /* 0x100fe200078e020c */
[C---:B------:R-:W-:Y:S01]  /*2ba60*/  LOP3.LUT R11, R2.reuse, 0x38, RZ, 0xfc, !PT ;  /* 0x00000038020b7812 */ /* 0x040fe200078efcff */
[----:B------:R-:W-:Y:S01]  /*2ba70*/  STS.64 [R0+0x800], R62 ;  /* 0x0008003e00007388 */ /* 0x000fe20000000a00 */
[C---:B------:R-:W-:Y:S01]  /*2ba80*/  LOP3.LUT R13, R2.reuse, 0x30, RZ, 0xfc, !PT ;  /* 0x00000030020d7812 */ /* 0x040fe200078efcff */
[--C-:B------:R-:W-:Y:S01]  /*2ba90*/  IMAD R72, R7, 0x40, R12.reuse ;  /* 0x0000004007487824 */ /* 0x100fe200078e020c */
[C---:B------:R-:W-:Y:S01]  /*2baa0*/  LOP3.LUT R15, R2.reuse, 0x2c, RZ, 0xfc, !PT ;  /* 0x0000002c020f7812 */ /* 0x040fe200078efcff */
[----:B------:R0:W-:Y:S01]  /*2bab0*/  STS.64 [R206+0x20], R56 ;  /* 0x00002038ce007388 */ /* 0x0001e20000000a00 */
[C---:B------:R-:W-:Y:S01]  /*2bac0*/  LOP3.LUT R29, R2.reuse, 0x24, RZ, 0xfc, !PT ;  /* 0x00000024021d7812 */ /* 0x040fe200078efcff */
[--C-:B------:R-:W-:Y:S01]  /*2bad0*/  IMAD R47, R9, 0x40, R12.reuse ;  /* 0x00000040092f7824 */ /* 0x100fe200078e020c */
[C---:B------:R-:W-:Y:S01]  /*2bae0*/  LOP3.LUT R31, R2.reuse, 0x34, RZ, 0xfc, !PT ;  /* 0x00000034021f7812 */ /* 0x040fe200078efcff */
[----:B------:R-:W-:Y:S01]  /*2baf0*/  STS.64 [R0+0x820], R58 ;  /* 0x0008203a00007388 */ /* 0x000fe20000000a00 */
[----:B------:R-:W-:Y:S01]  /*2bb00*/  LOP3.LUT R33, R2, 0x8, RZ, 0xfc, !PT ;  /* 0x0000000802217812 */ /* 0x000fe200078efcff */
[--C-:B------:R-:W-:Y:S01]  /*2bb10*/  IMAD R73, R11, 0x40, R12.reuse ;  /* 0x000000400b497824 */ /* 0x100fe200078e020c */
[----:B------:R-:W-:Y:S01]  /*2bb20*/  LOP3.LUT R46, R46, UR57, RZ, 0xfc, !PT ;  /* 0x000000392e2e7c12 */ /* 0x000fe2000f8efcff */
[----:B------:R-:W-:Y:S01]  /*2bb30*/  STS.64 [R206+0x40], R48 ;  /* 0x00004030ce007388 */ /* 0x000fe20000000a00 */
[----:B------:R-:W-:-:S02]  /*2bb40*/  IMAD R74, R13, 0x40, R12 ;  /* 0x000000400d4a7824 */ /* 0x000fc400078e020c */
[--C-:B------:R-:W-:Y:S01]  /*2bb50*/  IMAD R75, R15, 0x40, R12.reuse ;  /* 0x000000400f4b7824 */ /* 0x100fe200078e020c */
[----:B------:R-:W-:Y:S01]  /*2bb60*/  STS.64 [R44+0x840], R50 ;  /* 0x000840322c007388 */ /* 0x000fe20000000a00 */
[--C-:B0-----:R-:W-:Y:S02]  /*2bb70*/  IMAD R56, R27, 0x40, R12.reuse ;  /* 0x000000401b387824 */ /* 0x101fe400078e020c */
[--C-:B------:R-:W-:Y:S01]  /*2bb80*/  IMAD R80, R29, 0x40, R12.reuse ;  /* 0x000000401d507824 */ /* 0x100fe200078e020c */
[----:B------:R0:W-:Y:S01]  /*2bb90*/  STS.64 [R206+0x60], R16 ;  /* 0x00006010ce007388 */ /* 0x0001e20000000a00 */
[--C-:B------:R-:W-:Y:S02]  /*2bba0*/  IMAD R81, R31, 0x40, R12.reuse ;  /* 0x000000401f517824 */ /* 0x100fe400078e020c */
[----:B------:R-:W-:Y:S01]  /*2bbb0*/  IMAD R57, R33, 0x40, R12 ;  /* 0x0000004021397824 */ /* 0x000fe200078e020c */
[----:B------:R1:W-:Y:S01]  /*2bbc0*/  STS.64 [R44+0x860], R18 ;  /* 0x000860122c007388 */ /* 0x0003e20000000a00 */
[----:B------:R-:W-:-:S02]  /*2bbd0*/  IMAD.MOV.U32 R60, RZ, RZ, R39 ;  /* 0x000000ffff3c7224 */ /* 0x000fc400078e0027 */
[----:B------:R-:W-:Y:S01]  /*2bbe0*/  IMAD.MOV.U32 R61, RZ, RZ, R38 ;  /* 0x000000ffff3d7224 */ /* 0x000fe200078e0026 */
[----:B------:R2:W-:Y:S01]  /*2bbf0*/  STS.64 [R206+0x80], R20 ;  /* 0x00008014ce007388 */ /* 0x0005e20000000a00 */
[----:B------:R-:W-:Y:S02]  /*2bc00*/  IMAD.MOV.U32 R62, RZ, RZ, R37 ;  /* 0x000000ffff3e7224 */ /* 0x000fe400078e0025 */
[----:B------:R-:W-:Y:S01]  /*2bc10*/  IMAD.MOV.U32 R63, RZ, RZ, R35 ;  /* 0x000000ffff3f7224 */ /* 0x000fe200078e0023 */
[----:B------:R3:W-:Y:S01]  /*2bc20*/  STS.64 [R44+0x880], R22 ;  /* 0x000880162c007388 */ /* 0x0007e20000000a00 */
[C---:B0-----:R-:W-:Y:S01]  /*2bc30*/  LOP3.LUT R17, R2.reuse, 0x1c, RZ, 0xfc, !PT ;  /* 0x0000001c02117812 */ /* 0x041fe200078efcff */
[----:B------:R-:W-:Y:S02]  /*2bc40*/  IMAD.MOV.U32 R3, RZ, RZ, 0x4 ;  /* 0x00000004ff037424 */ /* 0x000fe400078e00ff */
[----:B------:R-:W-:Y:S01]  /*2bc50*/  STS.64 [R206+0xa0], R236 ;  /* 0x0000a0ecce007388 */ /* 0x000fe20000000a00 */
[----:B-1----:R-:W-:Y:S01]  /*2bc60*/  LOP3.LUT R19, R2, 0x20, RZ, 0xfc, !PT ;  /* 0x0000002002137812 */ /* 0x002fe200078efcff */
[----:B------:R-:W-:-:S02]  /*2bc70*/  IMAD R76, R17, 0x40, R12 ;  /* 0x00000040114c7824 */ /* 0x000fc400078e020c */
[----:B------:R-:W-:Y:S01]  /*2bc80*/  STS.64 [R44+0x8a0], R238 ;  /* 0x0008a0ee2c007388 */ /* 0x000fe20000000a00 */
[C---:B--2---:R-:W-:Y:S01]  /*2bc90*/  LOP3.LUT R21, R2.reuse, 0x18, RZ, 0xfc, !PT ;  /* 0x0000001802157812 */ /* 0x044fe200078efcff */
[--C-:B------:R-:W-:Y:S02]  /*2bca0*/  IMAD R77, R19, 0x40, R12.reuse ;  /* 0x00000040134d7824 */ /* 0x100fe400078e020c */
[----:B------:R-:W-:Y:S01]  /*2bcb0*/  STS.64 [R206+0xc0], R240 ;  /* 0x0000c0f0ce007388 */ /* 0x000fe20000000a00 */
[----:B---3--:R-:W-:Y:S01]  /*2bcc0*/  LOP3.LUT R23, R2, 0x3c, RZ, 0xfc, !PT ;  /* 0x0000003c02177812 */ /* 0x008fe200078efcff */
[----:B------:R-:W-:Y:S02]  /*2bcd0*/  IMAD.IADD R2, R12, 0x1, R25 ;  /* 0x000000010c027824 */ /* 0x000fe400078e0219 */
[----:B------:R-:W-:Y:S01]  /*2bce0*/  STS.64 [R44+0x8c0], R242 ;  /* 0x0008c0f22c007388 */ /* 0x000fe20000000a00 */
[--C-:B------:R-:W-:Y:S02]  /*2bcf0*/  IMAD R78, R21, 0x40, R12.reuse ;  /* 0x00000040154e7824 */ /* 0x100fe400078e020c */
[----:B------:R-:W-:Y:S01]  /*2bd00*/  IMAD R79, R23, 0x40, R12 ;  /* 0x00000040174f7824 */ /* 0x000fe200078e020c */
[----:B------:R-:W-:Y:S01]  /*2bd10*/  STS.64 [R206+0xe0], R244 ;  /* 0x0000e0f4ce007388 */ /* 0x000fe20000000a00 */
[----:B------:R-:W-:Y:S01]  /*2bd20*/  LOP3.LUT R2, R2, UR57, RZ, 0xfc, !PT ;  /* 0x0000003902027c12 */ /* 0x000fe2000f8efcff */
[----:B------:R-:W-:-:S02]  /*2bd30*/  IMAD.MOV.U32 R59, RZ, RZ, 0x4 ;  /* 0x00000004ff3b7424 */ /* 0x000fc400078e00ff */
[----:B------:R-:W-:Y:S02]  /*2bd40*/  STS.64 [R44+0x8e0], R246 ;  /* 0x0008e0f62c007388 */ /* 0x000fe40000000a00 */
[----:B------:R-:W-:Y:S02]  /*2bd50*/  IMAD.WIDE R2, R2, R3, c[0x0][0x1c8] ;  /* 0x0000720002027625 */ /* 0x000fe400078e0203 */
[----:B------:R-:W-:Y:S06]  /*2bd60*/  BAR.SYNC.DEFER_BLOCKING 0x0 ;  /* 0x0000000000007b1d */ /* 0x000fec0000010000 */
[----:B------:R-:W0:Y:S04]  /*2bd70*/  LDS.128 R48, [R32.X4] ;  /* 0x0000000020307984 */ /* 0x000e280000004c00 */
[----:B------:R-:W1:Y:S04]  /*2bd80*/  LDS.128 R12, [R36.X4] ;  /* 0x00000000240c7984 */ /* 0x000e680000004c00 */
[----:B------:R-:W2:Y:S04]  /*2bd90*/  LDS.128 R28, [R40] ;  /* 0x00000000281c7984 */ /* 0x000ea80000000c00 */
[----:B------:R-:W3:Y:S04]  /*2bda0*/  LDS.128 R24, [R52] ;  /* 0x0000000034187984 */ /* 0x000ee80000000c00 */
[----:B------:R-:W4:Y:S04]  /*2bdb0*/  LDS.128 R20, [R53] ;  /* 0x0000000035147984 */ /* 0x000f280000000c00 */
[----:B------:R-:W0:Y:S04]  /*2bdc0*/  LDS.128 R16, [R54] ;  /* 0x0000000036107984 */ /* 0x000e280000000c00 */
[----:B------:R-:W0:Y:S04]  /*2bdd0*/  LDS.128 R4, [R55] ;  /* 0x0000000037047984 */ /* 0x000e280000000c00 */
[----:B------:R-:W0:Y:S04]  /*2bde0*/  LDS.128 R8, [R207] ;  /* 0x00000000cf087984 */ /* 0x000e280000000c00 */
[----:B------:R-:W-:Y:S06]  /*2bdf0*/  BAR.SYNC.DEFER_BLOCKING 0x0 ;  /* 0x0000000000007b1d */ /* 0x000fec0000010000 */
[----:B------:R-:W-:Y:S04]  /*2be00*/  STS.64 [R206], R84 ;  /* 0x00000054ce007388 */ /* 0x000fe80000000a00 */
[----:B------:R-:W-:Y:S04]  /*2be10*/  STS.64 [R0+0x800], R86 ;  /* 0x0008005600007388 */ /* 0x000fe80000000a00 */
[----:B------:R-:W-:Y:S04]  /*2be20*/  STS.64 [R206+0x20], R68 ;  /* 0x00002044ce007388 */ /* 0x000fe80000000a00 */
[----:B------:R0:W-:Y:S04]  /*2be30*/  STS.64 [R0+0x820], R70 ;  /* 0x0008204600007388 */ /* 0x0001e80000000a00 */
[----:B------:R1:W-:Y:S04]  /*2be40*/  STS.64 [R206+0x40], R64 ;  /* 0x00004040ce007388 */ /* 0x0003e80000000a00 */
[----:B------:R2:W-:Y:S04]  /*2be50*/  STS.64 [R44+0x840], R66 ;  /* 0x000840422c007388 */ /* 0x0005e80000000a00 */
[----:B------:R3:W-:Y:S01]  /*2be60*/  STS.64 [R206+0x60], R60 ;  /* 0x0000603cce007388 */ /* 0x0007e20000000a00 */
[----:B0-----:R-:W-:-:S03]  /*2be70*/  LOP3.LUT R0, R56, UR57, RZ, 0xfc, !PT ;  /* 0x0000003938007c12 */ /* 0x001fc6000f8efcff */
[----:B------:R0:W-:Y:S01]  /*2be80*/  STS.64 [R44+0x860], R62 ;  /* 0x0008603e2c007388 */ /* 0x0001e20000000a00 */
[----:B-1----:R-:W-:-:S03]  /*2be90*/  IMAD.MOV.U32 R65, RZ, RZ, 0x4 ;  /* 0x00000004ff417424 */ /* 0x002fc600078e00ff */
[----:B------:R-:W-:Y:S01]  /*2bea0*/  STS.64 [R206+0x80], R248 ;  /* 0x000080f8ce007388 */ /* 0x000fe20000000a00 */
[----:B--2---:R-:W-:-:S03]  /*2beb0*/  IMAD.MOV.U32 R67, RZ, RZ, 0x4 ;  /* 0x00000004ff437424 */ /* 0x004fc600078e00ff */
[----:B------:R-:W-:Y:S01]  /*2bec0*/  STS.64 [R44+0x880], R250 ;  /* 0x000880fa2c007388 */ /* 0x000fe20000000a00 */
[----:B---3--:R-:W-:-:S03]  /*2bed0*/  IMAD.MOV.U32 R61, RZ, RZ, 0x4 ;  /* 0x00000004ff3d7424 */ /* 0x008fc600078e00ff */
[----:B------:R-:W-:Y:S01]  /*2bee0*/  STS.64 [R206+0xa0], R232 ;  /* 0x0000a0e8ce007388 */ /* 0x000fe20000000a00 */
[----:B0-----:R-:W-:-:S03]  /*2bef0*/  IMAD.MOV.U32 R63, RZ, RZ, 0x4 ;  /* 0x00000004ff3f7424 */ /* 0x001fc600078e00ff */
[----:B------:R-:W-:Y:S04]  /*2bf00*/  STS.64 [R44+0x8a0], R234 ;  /* 0x0008a0ea2c007388 */ /* 0x000fe80000000a00 */
[----:B------:R-:W-:Y:S04]  /*2bf10*/  STS.64 [R206+0xc0], R228 ;  /* 0x0000c0e4ce007388 */ /* 0x000fe80000000a00 */
[----:B------:R-:W-:Y:S04]  /*2bf20*/  STS.64 [R44+0x8c0], R230 ;  /* 0x0008c0e62c007388 */ /* 0x000fe80000000a00 */
[----:B------:R-:W-:Y:S04]  /*2bf30*/  STS.64 [R206+0xe0], R224 ;  /* 0x0000e0e0ce007388 */ /* 0x000fe80000000a00 */
[----:B------:R0:W-:Y:S04]  /*2bf40*/  STS.64 [R44+0x8e0], R226 ;  /* 0x0008e0e22c007388 */ /* 0x0001e80000000a00 */
[----:B------:R-:W-:Y:S01]  /*2bf50*/  BAR.SYNC.DEFER_BLOCKING 0x0 ;  /* 0x0000000000007b1d */ /* 0x000fe20000010000 */
[----:B0-----:R-:W-:-:S05]  /*2bf60*/  LOP3.LUT R44, R57, UR57, RZ, 0xfc, !PT ;  /* 0x00000039392c7c12 */ /* 0x001fca000f8efcff */
[----:B------:R0:W-:Y:S04]  /*2bf70*/  STG.E.128 [R2.64], R48 ;  /* 0x0000003002007986 */ /* 0x0001e8000c101d0a */
[----:B------:R-:W1:Y:S04]  /*2bf80*/  LDS.128 R32, [R32.X4] ;  /* 0x0000000020207984 */ /* 0x000e680000004c00 */
[----:B------:R-:W2:Y:S04]  /*2bf90*/  LDS.128 R36, [R36.X4] ;  /* 0x0000000024247984 */ /* 0x000ea80000004c00 */
[----:B------:R-:W3:Y:S04]  /*2bfa0*/  LDS.128 R40, [R40] ;  /* 0x0000000028287984 */ /* 0x000ee80000000c00 */
[----:B------:R-:W-:Y:S01]  /*2bfb0*/  LDS.128 R68, [R55] ;  /* 0x0000000037447984 */ /* 0x000fe20000000c00 */
[----:B0-----:R-:W-:Y:S01]  /*2bfc0*/  LOP3.LUT R48, R45, UR57, RZ, 0xfc, !PT ;  /* 0x000000392d307c12 */ /* 0x001fe2000f8efcff */
[----:B------:R-:W-:Y:S01]  /*2bfd0*/  IMAD.WIDE R2, R0, R59, c[0x0][0x1c8] ;  /* 0x0000720000027625 */ /* 0x000fe200078e023b */
[----:B------:R-:W-:Y:S01]  /*2bfe0*/  LOP3.LUT R50, R47, UR57, RZ, 0xfc, !PT ;  /* 0x000000392f327c12 */ /* 0x000fe2000f8efcff */
[----:B------:R-:W0:Y:S01]  /*2bff0*/  LDS.128 R56, [R52] ;  /* 0x0000000034387984 */ /* 0x000e220000000c00 */
[----:B------:R-:W-:Y:S01]  /*2c000*/  LOP3.LUT R0, R75, UR57, RZ, 0xfc, !PT ;  /* 0x000000394b007c12 */ /* 0x000fe2000f8efcff */
[----:B------:R-:W-:-:S02]  /*2c010*/  IMAD.WIDE R44, R44, R61, c[0x0][0x1c8] ;  /* 0x000072002c2c7625 */ /* 0x000fc400078e023d */
[----:B------:R-:W-:Y:S02]  /*2c020*/  LDS.128 R204, [R207] ;  /* 0x00000000cfcc7984 */ /* 0x000fe40000000c00 */
[----:B------:R-:W-:Y:S02]  /*2c030*/  IMAD.WIDE R46, R46, R63, c[0x0][0x1c8] ;  /* 0x000072002e2e7625 */ /* 0x000fe400078e023f */
[----:B------:R-:W0:Y:S02]  /*2c040*/  LDS.128 R60, [R53] ;  /* 0x00000000353c7984 */ /* 0x000e240000000c00 */
[----:B------:R-:W-:Y:S02]  /*2c050*/  IMAD.WIDE R48, R48, R65, c[0x0][0x1c8] ;  /* 0x0000720030307625 */ /* 0x000fe400078e0241 */
[----:B------:R1:W-:Y:S02]  /*2c060*/  STG.E.128 [R2.64], R12 ;  /* 0x0000000c02007986 */ /* 0x0003e4000c101d0a */
[----:B------:R-:W-:-:S02]  /*2c070*/  IMAD.WIDE R50, R50, R67, c[0x0][0x1c8] ;  /* 0x0000720032327625 */ /* 0x000fc400078e0243 */
[----:B------:R-:W0:Y:S04]  /*2c080*/  LDS.128 R64, [R54] ;  /* 0x0000000036407984 */ /* 0x000e280000000c00 */
[----:B------:R-:W-:Y:S04]  /*2c090*/  STG.E.128 [R44.64], R28 ;  /* 0x0000001c2c007986 */ /* 0x000fe8000c101d0a */
[----:B------:R2:W-:Y:S04]  /*2c0a0*/  STG.E.128 [R46.64], R24 ;  /* 0x000000182e007986 */ /* 0x0005e8000c101d0a */
[----:B----4-:R4:W-:Y:S01]  /*2c0b0*/  STG.E.128 [R48.64], R20 ;  /* 0x0000001430007986 */ /* 0x0109e2000c101d0a */
[----:B-1----:R-:W-:Y:S01]  /*2c0c0*/  LOP3.LUT R2, R78, UR57, RZ, 0xfc, !PT ;  /* 0x000000394e027c12 */ /* 0x002fe2000f8efcff */
[----:B------:R-:W-:Y:S01]  /*2c0d0*/  IMAD.MOV.U32 R13, RZ, RZ, 0x4 ;  /* 0x00000004ff0d7424 */ /* 0x000fe200078e00ff */
[----:B------:R-:W-:Y:S01]  /*2c0e0*/  LOP3.LUT R12, R76, UR57, RZ, 0xfc, !PT ;  /* 0x000000394c0c7c12 */ /* 0x000fe2000f8efcff */
[----:B------:R1:W-:Y:S01]  /*2c0f0*/  STG.E.128 [R50.64], R16 ;  /* 0x0000001032007986 */ /* 0x0003e2000c101d0a */
[----:B------:R-:W-:Y:S01]  /*2c100*/  LOP3.LUT R14, R77, UR57, RZ, 0xfc, !PT ;  /* 0x000000394d0e7c12 */ /* 0x000fe2000f8efcff */
[----:B------:R-:W-:-:S04]  /*2c110*/  IMAD.WIDE R2, R2, R83, c[0x0][0x1c8] ;  /* 0x0000720002027625 */ /* 0x000fc800078e0253 */
[----:B------:R-:W-:Y:S01]  /*2c120*/  IMAD.WIDE R12, R12, R13, c[0x0][0x1c8] ;  /* 0x000072000c0c7625 */ /* 0x000fe200078e020d */
[----:B------:R0:W-:Y:S03]  /*2c130*/  STG.E.128 [R2.64], R4 ;  /* 0x0000000402007986 */ /* 0x0001e6000c101d0a */
[----:B------:R-:W-:Y:S01]  /*2c140*/  IMAD.MOV.U32 R15, RZ, RZ, 0x4 ;  /* 0x00000004ff0f7424 */ /* 0x000fe200078e00ff */
[----:B------:R3:W-:Y:S01]  /*2c150*/  STG.E.128 [R12.64], R8 ;  /* 0x000000080c007986 */ /* 0x0007e2000c101d0a */
[----:B--2---:R-:W-:Y:S02]  /*2c160*/  IMAD.MOV.U32 R25, RZ, RZ, 0x4 ;  /* 0x00000004ff197424 */ /* 0x004fe400078e00ff */
[----:B----4-:R-:W-:Y:S02]  /*2c170*/  IMAD.MOV.U32 R21, RZ, RZ, 0x4 ;  /* 0x00000004ff157424 */ /* 0x010fe400078e00ff */
[----:B------:R-:W-:Y:S01]  /*2c180*/  IMAD.WIDE R14, R14, R15, c[0x0][0x1c8] ;  /* 0x000072000e0e7625 */ /* 0x000fe200078e020f */
[----:B-1----:R-:W-:-:S02]  /*2c190*/  LOP3.LUT R16, R80, UR57, RZ, 0xfc, !PT ;  /* 0x0000003950107c12 */ /* 0x002fc4000f8efcff */
[----:B------:R-:W-:Y:S01]  /*2c1a0*/  LOP3.LUT R18, R72, UR57, RZ, 0xfc, !PT ;  /* 0x0000003948127c12 */ /* 0x000fe2000f8efcff */
[----:B------:R-:W-:Y:S01]  /*2c1b0*/  IMAD.MOV.U32 R23, RZ, RZ, 0x4 ;  /* 0x00000004ff177424 */ /* 0x000fe200078e00ff */
[----:B------:R-:W-:Y:S01]  /*2c1c0*/  STG.E.128 [R14.64], R32 ;  /* 0x000000200e007986 */ /* 0x000fe2000c101d0a */
[----:B------:R-:W-:Y:S01]  /*2c1d0*/  IMAD.WIDE R16, R16, R25, c[0x0][0x1c8] ;  /* 0x0000720010107625 */ /* 0x000fe200078e0219 */
[----:B0-----:R-:W-:Y:S02]  /*2c1e0*/  LOP3.LUT R4, R74, UR57, RZ, 0xfc, !PT ;  /* 0x000000394a047c12 */ /* 0x001fe4000f8efcff */
[----:B------:R-:W-:Y:S01]  /*2c1f0*/  LOP3.LUT R6, R81, UR57, RZ, 0xfc, !PT ;  /* 0x0000003951067c12 */ /* 0x000fe2000f8efcff */
[----:B------:R-:W-:Y:S01]  /*2c200*/  IMAD.WIDE R18, R18, R21, c[0x0][0x1c8] ;  /* 0x0000720012127625 */ /* 0x000fe200078e0215 */
[----:B---3--:R-:W-:Y:S01]  /*2c210*/  LOP3.LUT R8, R73, UR57, RZ, 0xfc, !PT ;  /* 0x0000003949087c12 */ /* 0x008fe2000f8efcff */
[----:B------:R-:W-:Y:S01]  /*2c220*/  STG.E.128 [R16.64], R36 ;  /* 0x0000002410007986 */ /* 0x000fe2000c101d0a */
[----:B------:R-:W-:Y:S01]  /*2c230*/  LOP3.LUT R10, R79, UR57, RZ, 0xfc, !PT ;  /* 0x000000394f0a7c12 */ /* 0x000fe2000f8efcff */
[----:B------:R-:W-:-:S02]  /*2c240*/  IMAD.MOV.U32 R27, RZ, RZ, 0x4 ;  /* 0x00000004ff1b7424 */ /* 0x000fc400078e00ff */
[----:B------:R-:W-:Y:S01]  /*2c250*/  IMAD.MOV.U32 R29, RZ, RZ, 0x4 ;  /* 0x00000004ff1d7424 */ /* 0x000fe200078e00ff */
[----:B------:R-:W-:Y:S01]  /*2c260*/  STG.E.128 [R18.64], R40 ;  /* 0x0000002812007986 */ /* 0x000fe2000c101d0a */
[----:B------:R-:W-:-:S04]  /*2c270*/  IMAD.WIDE R2, R0, R21, c[0x0][0x1c8] ;  /* 0x0000720000027625 */ /* 0x000fc800078e0215 */
[----:B------:R-:W-:Y:S01]  /*2c280*/  IMAD.WIDE R4, R4, R23, c[0x0][0x1c8] ;  /* 0x0000720004047625 */ /* 0x000fe200078e0217 */
[----:B------:R-:W-:Y:S03]  /*2c290*/  STG.E.128 [R2.64], R56 ;  /* 0x0000003802007986 */ /* 0x000fe6000c101d0a */
[----:B------:R-:W-:Y:S01]  /*2c2a0*/  IMAD.WIDE R6, R6, R25, c[0x0][0x1c8] ;  /* 0x0000720006067625 */ /* 0x000fe200078e0219 */
[----:B------:R-:W-:Y:S03]  /*2c2b0*/  STG.E.128 [R4.64], R60 ;  /* 0x0000003c04007986 */ /* 0x000fe6000c101d0a */
[----:B------:R-:W-:Y:S01]  /*2c2c0*/  IMAD.WIDE R8, R8, R27, c[0x0][0x1c8] ;  /* 0x0000720008087625 */ /* 0x000fe200078e021b */
[----:B------:R-:W-:Y:S03]  /*2c2d0*/  STG.E.128 [R6.64], R64 ;  /* 0x0000004006007986 */ /* 0x000fe6000c101d0a */
[----:B------:R-:W-:Y:S01]  /*2c2e0*/  IMAD.WIDE R10, R10, R29, c[0x0][0x1c8] ;  /* 0x000072000a0a7625 */ /* 0x000fe200078e021d */
[----:B------:R-:W-:Y:S04]  /*2c2f0*/  STG.E.128 [R8.64], R68 ;  /* 0x0000004408007986 */ /* 0x000fe8000c101d0a */
[----:B------:R-:W-:Y:S01]  /*2c300*/  STG.E.128 [R10.64], R204 ;  /* 0x000000cc0a007986 */ /* 0x000fe2000c101d0a */
[----:B------:R-:W-:Y:S05]  /*2c310*/  EXIT ;  /* 0x000000000000794d */ /* 0x000fea0003800000 */
.L_x_6:
[----:B------:R-:W-:-:S00]  /*2c320*/  BRA `(.L_x_6) ;  /* 0xfffffff000007947 */ /* 0x000fc0000383ffff */
[----:B------:R-:W-:-:S00]  /*2c330*/  NOP ;  /* 0x0000000000007918 */ /* 0x000fc00000000000 */
        /* <DEDUP_REMOVED lines=12> */
.L_x_7:


//--------------------- .nv.global.init           --------------------------
	.section	.nv.global.init,"aw",@progbits
.nv.global.init:
	.type		_$_str,@object
	.size		_$_str,(.L_0 - _$_str)
_$_str:
        /*0000*/ 	.byte	0x5f, 0x5f, 0x43, 0x55, 0x44, 0x41, 0x5f, 0x46, 0x54, 0x5a, 0x00
.L_0:


//--------------------- .nv.shared.triton_tem_fused__unsafe_view_split_transpose_view_42 --------------------------
	.section	.nv.shared.triton_tem_fused__unsafe_view_split_transpose_view_42,"aw",@nobits
	.sectionflags	@""
	.align	16
